	.target	sm_90a

	.elftype	@"ET_EXEC"


//--------------------- .note.nv.tkinfo           --------------------------
	.section	.note.nv.tkinfo,"",@"SHT_NOTE"
	.sectionflags	@"SHF_NOTE_NV_TKINFO"
	.tkinfo
        /*0018*/ 	.word	0x00000002
        /*0030*/ 	.string	""
        /*0030*/ 	.string	"ptxas"
        /*0030*/ 	.string	"Cuda compilation tools, release 13.0, V13.0.88"
        /*0030*/ 	.string	"Build cuda_13.0.r13.0/compiler.36424714_0"
        /*0030*/ 	.string	"-arch sm_90a -m 64 "



//--------------------- .note.nv.cuinfo           --------------------------
	.section	.note.nv.cuinfo,"",@"SHT_NOTE"
	.sectionflags	@"SHF_NOTE_NV_CUINFO"
        /*0018*/ 	.short	0x0002
        /*001a*/ 	.short	0x005a
        /*001c*/ 	.short	0x0082
	.zero		2


//--------------------- .nv.info                  --------------------------
	.section	.nv.info,"",@"SHT_CUDA_INFO"
	.align	4


	//----- nvinfo : EIATTR_REGCOUNT
	.align		4
        /*0000*/ 	.byte	0x04, 0x2f
        /*0002*/ 	.short	(.L_39 - .L_38)
	.align		4
.L_38:
        /*0004*/ 	.word	index@(_ZN2at6native29vectorized_elementwise_kernelILi8EZZZNS0_16atan_kernel_cudaERNS_18TensorIteratorBaseEENKUlvE0_clEvENKUlvE_clEvEUldE_St5arrayIPcLm2EEEEviT0_T1_)
        /*0008*/ 	.word	0x00000020


	//----- nvinfo : EIATTR_FRAME_SIZE
	.align		4
.L_39:
        /*000c*/ 	.byte	0x04, 0x11
        /*000e*/ 	.short	(.L_41 - .L_40)
	.align		4
.L_40:
        /*0010*/ 	.word	index@(_ZN2at6native29vectorized_elementwise_kernelILi8EZZZNS0_16atan_kernel_cudaERNS_18TensorIteratorBaseEENKUlvE0_clEvENKUlvE_clEvEUldE_St5arrayIPcLm2EEEEviT0_T1_)
        /*0014*/ 	.word	0x00000000


	//----- nvinfo : EIATTR_REGCOUNT
	.align		4
.L_41:
        /*0018*/ 	.byte	0x04, 0x2f
        /*001a*/ 	.short	(.L_43 - .L_42)
	.align		4
.L_42:
        /*001c*/ 	.word	index@(_ZN2at6native29vectorized_elementwise_kernelILi4EZZZNS0_16atan_kernel_cudaERNS_18TensorIteratorBaseEENKUlvE0_clEvENKUlvE_clEvEUldE_St5arrayIPcLm2EEEEviT0_T1_)
        /*0020*/ 	.word	0x00000020


	//----- nvinfo : EIATTR_FRAME_SIZE
	.align		4
.L_43:
        /*0024*/ 	.byte	0x04, 0x11
        /*0026*/ 	.short	(.L_45 - .L_44)
	.align		4
.L_44:
        /*0028*/ 	.word	index@(_ZN2at6native29vectorized_elementwise_kernelILi4EZZZNS0_16atan_kernel_cudaERNS_18TensorIteratorBaseEENKUlvE0_clEvENKUlvE_clEvEUldE_St5arrayIPcLm2EEEEviT0_T1_)
        /*002c*/ 	.word	0x00000000


	//----- nvinfo : EIATTR_REGCOUNT
	.align		4
.L_45:
        /*0030*/ 	.byte	0x04, 0x2f
        /*0032*/ 	.short	(.L_47 - .L_46)
	.align		4
.L_46:
        /*0034*/ 	.word	index@(_ZN2at6native29vectorized_elementwise_kernelILi2EZZZNS0_16atan_kernel_cudaERNS_18TensorIteratorBaseEENKUlvE0_clEvENKUlvE_clEvEUldE_St5arrayIPcLm2EEEEviT0_T1_)
        /*0038*/ 	.word	0x00000020


	//----- nvinfo : EIATTR_FRAME_SIZE
	.align		4
.L_47:
        /*003c*/ 	.byte	0x04, 0x11
        /*003e*/ 	.short	(.L_49 - .L_48)
	.align		4
.L_48:
        /*0040*/ 	.word	index@(_ZN2at6native29vectorized_elementwise_kernelILi2EZZZNS0_16atan_kernel_cudaERNS_18TensorIteratorBaseEENKUlvE0_clEvENKUlvE_clEvEUldE_St5arrayIPcLm2EEEEviT0_T1_)
        /*0044*/ 	.word	0x00000000


	//----- nvinfo : EIATTR_REGCOUNT
	.align		4
.L_49:
        /*0048*/ 	.byte	0x04, 0x2f
        /*004a*/ 	.short	(.L_51 - .L_50)
	.align		4
.L_50:
        /*004c*/ 	.word	index@(_ZN2at6native27unrolled_elementwise_kernelIZZZNS0_16atan_kernel_cudaERNS_18TensorIteratorBaseEENKUlvE0_clEvENKUlvE_clEvEUldE_St5arrayIPcLm2EELi4E23TrivialOffsetCalculatorILi1EjESB_NS0_6memory15LoadWithoutCastENSC_16StoreWithoutCastEEEviT_T0_T2_T3_T4_T5_)
        /*0050*/ 	.word	0x00000018


	//----- nvinfo : EIATTR_FRAME_SIZE
	.align		4
.L_51:
        /*0054*/ 	.byte	0x04, 0x11
        /*0056*/ 	.short	(.L_53 - .L_52)
	.align		4
.L_52:
        /*0058*/ 	.word	index@(_ZN2at6native27unrolled_elementwise_kernelIZZZNS0_16atan_kernel_cudaERNS_18TensorIteratorBaseEENKUlvE0_clEvENKUlvE_clEvEUldE_St5arrayIPcLm2EELi4E23TrivialOffsetCalculatorILi1EjESB_NS0_6memory15LoadWithoutCastENSC_16StoreWithoutCastEEEviT_T0_T2_T3_T4_T5_)
        /*005c*/ 	.word	0x00000000


	//----- nvinfo : EIATTR_REGCOUNT
	.align		4
.L_53:
        /*0060*/ 	.byte	0x04, 0x2f
        /*0062*/ 	.short	(.L_55 - .L_54)
	.align		4
.L_54:
        /*0064*/ 	.word	index@(_ZN2at6native18elementwise_kernelILi128ELi2EZNS0_22gpu_kernel_impl_nocastIZZZNS0_16atan_kernel_cudaERNS_18TensorIteratorBaseEENKUlvE0_clEvENKUlvE_clEvEUldE_EEvS4_RKT_EUliE_EEviT1_)
        /*0068*/ 	.word	0x00000012


	//----- nvinfo : EIATTR_FRAME_SIZE
	.align		4
.L_55:
        /*006c*/ 	.byte	0x04, 0x11
        /*006e*/ 	.short	(.L_57 - .L_56)
	.align		4
.L_56:
        /*0070*/ 	.word	index@(_ZN2at6native18elementwise_kernelILi128ELi2EZNS0_22gpu_kernel_impl_nocastIZZZNS0_16atan_kernel_cudaERNS_18TensorIteratorBaseEENKUlvE0_clEvENKUlvE_clEvEUldE_EEvS4_RKT_EUliE_EEviT1_)
        /*0074*/ 	.word	0x00000000


	//----- nvinfo : EIATTR_REGCOUNT
	.align		4
.L_57:
        /*0078*/ 	.byte	0x04, 0x2f
        /*007a*/ 	.short	(.L_59 - .L_58)
	.align		4
.L_58:
        /*007c*/ 	.word	index@(_ZN2at6native27unrolled_elementwise_kernelIZZZNS0_16atan_kernel_cudaERNS_18TensorIteratorBaseEENKUlvE0_clEvENKUlvE_clEvEUldE_St5arrayIPcLm2EELi4E23TrivialOffsetCalculatorILi1EjESB_NS0_6memory12LoadWithCastILi1EEENSC_13StoreWithCastILi1EEEEEviT_T0_T2_T3_T4_T5_)
        /*0080*/ 	.word	0x00000022


	//----- nvinfo : EIATTR_FRAME_SIZE
	.align		4
.L_59:
        /*0084*/ 	.byte	0x04, 0x11
        /*0086*/ 	.short	(.L_61 - .L_60)
	.align		4
.L_60:
        /*0088*/ 	.word	index@(_ZN2at6native27unrolled_elementwise_kernelIZZZNS0_16atan_kernel_cudaERNS_18TensorIteratorBaseEENKUlvE0_clEvENKUlvE_clEvEUldE_St5arrayIPcLm2EELi4E23TrivialOffsetCalculatorILi1EjESB_NS0_6memory12LoadWithCastILi1EEENSC_13StoreWithCastILi1EEEEEviT_T0_T2_T3_T4_T5_)
        /*008c*/ 	.word	0x00000000


	//----- nvinfo : EIATTR_REGCOUNT
	.align		4
.L_61:
        /*0090*/ 	.byte	0x04, 0x2f
        /*0092*/ 	.short	(.L_63 - .L_62)
	.align		4
.L_62:
        /*0094*/ 	.word	index@(_ZN2at6native18elementwise_kernelILi128ELi4EZNS0_15gpu_kernel_implIZZZNS0_16atan_kernel_cudaERNS_18TensorIteratorBaseEENKUlvE0_clEvENKUlvE_clEvEUldE_EEvS4_RKT_EUliE_EEviT1_)
        /*0098*/ 	.word	0x0000001a


	//----- nvinfo : EIATTR_FRAME_SIZE
	.align		4
.L_63:
        /*009c*/ 	.byte	0x04, 0x11
        /*009e*/ 	.short	(.L_65 - .L_64)
	.align		4
.L_64:
        /*00a0*/ 	.word	index@(_ZN2at6native18elementwise_kernelILi128ELi4EZNS0_15gpu_kernel_implIZZZNS0_16atan_kernel_cudaERNS_18TensorIteratorBaseEENKUlvE0_clEvENKUlvE_clEvEUldE_EEvS4_RKT_EUliE_EEviT1_)
        /*00a4*/ 	.word	0x00000000


	//----- nvinfo : EIATTR_REGCOUNT
	.align		4
.L_65:
        /*00a8*/ 	.byte	0x04, 0x2f
        /*00aa*/ 	.short	(.L_67 - .L_66)
	.align		4
.L_66:
        /*00ac*/ 	.word	index@(_ZN2at6native29vectorized_elementwise_kernelILi8EZZZNS0_16atan_kernel_cudaERNS_18TensorIteratorBaseEENKUlvE0_clEvENKUlvE0_clEvEUlfE_St5arrayIPcLm2EEEEviT0_T1_)
        /*00b0*/ 	.word	0x00000020


	//----- nvinfo : EIATTR_FRAME_SIZE
	.align		4
.L_67:
        /*00b4*/ 	.byte	0x04, 0x11
        /*00b6*/ 	.short	(.L_69 - .L_68)
	.align		4
.L_68:
        /*00b8*/ 	.word	index@(_ZN2at6native29vectorized_elementwise_kernelILi8EZZZNS0_16atan_kernel_cudaERNS_18TensorIteratorBaseEENKUlvE0_clEvENKUlvE0_clEvEUlfE_St5arrayIPcLm2EEEEviT0_T1_)
        /*00bc*/ 	.word	0x00000000


	//----- nvinfo : EIATTR_REGCOUNT
	.align		4
.L_69:
        /*00c0*/ 	.byte	0x04, 0x2f
        /*00c2*/ 	.short	(.L_71 - .L_70)
	.align		4
.L_70:
        /*00c4*/ 	.word	index@(_ZN2at6native29vectorized_elementwise_kernelILi4EZZZNS0_16atan_kernel_cudaERNS_18TensorIteratorBaseEENKUlvE0_clEvENKUlvE0_clEvEUlfE_St5arrayIPcLm2EEEEviT0_T1_)
        /*00c8*/ 	.word	0x00000020


	//----- nvinfo : EIATTR_FRAME_SIZE
	.align		4
.L_71:
        /*00cc*/ 	.byte	0x04, 0x11
        /*00ce*/ 	.short	(.L_73 - .L_72)
	.align		4
.L_72:
        /*00d0*/ 	.word	index@(_ZN2at6native29vectorized_elementwise_kernelILi4EZZZNS0_16atan_kernel_cudaERNS_18TensorIteratorBaseEENKUlvE0_clEvENKUlvE0_clEvEUlfE_St5arrayIPcLm2EEEEviT0_T1_)
        /*00d4*/ 	.word	0x00000000


	//----- nvinfo : EIATTR_REGCOUNT
	.align		4
.L_73:
        /*00d8*/ 	.byte	0x04, 0x2f
        /*00da*/ 	.short	(.L_75 - .L_74)
	.align		4
.L_74:
        /*00dc*/ 	.word	index@(_ZN2at6native29vectorized_elementwise_kernelILi2EZZZNS0_16atan_kernel_cudaERNS_18TensorIteratorBaseEENKUlvE0_clEvENKUlvE0_clEvEUlfE_St5arrayIPcLm2EEEEviT0_T1_)
        /*00e0*/ 	.word	0x0000001d


	//----- nvinfo : EIATTR_FRAME_SIZE
	.align		4
.L_75:
        /*00e4*/ 	.byte	0x04, 0x11
        /*00e6*/ 	.short	(.L_77 - .L_76)
	.align		4
.L_76:
        /*00e8*/ 	.word	index@(_ZN2at6native29vectorized_elementwise_kernelILi2EZZZNS0_16atan_kernel_cudaERNS_18TensorIteratorBaseEENKUlvE0_clEvENKUlvE0_clEvEUlfE_St5arrayIPcLm2EEEEviT0_T1_)
        /*00ec*/ 	.word	0x00000000


	//----- nvinfo : EIATTR_REGCOUNT
	.align		4
.L_77:
        /*00f0*/ 	.byte	0x04, 0x2f
        /*00f2*/ 	.short	(.L_79 - .L_78)
	.align		4
.L_78:
        /*00f4*/ 	.word	index@(_ZN2at6native27unrolled_elementwise_kernelIZZZNS0_16atan_kernel_cudaERNS_18TensorIteratorBaseEENKUlvE0_clEvENKUlvE0_clEvEUlfE_St5arrayIPcLm2EELi4E23TrivialOffsetCalculatorILi1EjESB_NS0_6memory15LoadWithoutCastENSC_16StoreWithoutCastEEEviT_T0_T2_T3_T4_T5_)
        /*00f8*/ 	.word	0x00000016


	//----- nvinfo : EIATTR_FRAME_SIZE
	.align		4
.L_79:
        /*00fc*/ 	.byte	0x04, 0x11
        /*00fe*/ 	.short	(.L_81 - .L_80)
	.align		4
.L_80:
        /*0100*/ 	.word	index@(_ZN2at6native27unrolled_elementwise_kernelIZZZNS0_16atan_kernel_cudaERNS_18TensorIteratorBaseEENKUlvE0_clEvENKUlvE0_clEvEUlfE_St5arrayIPcLm2EELi4E23TrivialOffsetCalculatorILi1EjESB_NS0_6memory15LoadWithoutCastENSC_16StoreWithoutCastEEEviT_T0_T2_T3_T4_T5_)
        /*0104*/ 	.word	0x00000000


	//----- nvinfo : EIATTR_REGCOUNT
	.align		4
.L_81:
        /*0108*/ 	.byte	0x04, 0x2f
        /*010a*/ 	.short	(.L_83 - .L_82)
	.align		4
.L_82:
        /*010c*/ 	.word	index@(_ZN2at6native18elementwise_kernelILi128ELi2EZNS0_22gpu_kernel_impl_nocastIZZZNS0_16atan_kernel_cudaERNS_18TensorIteratorBaseEENKUlvE0_clEvENKUlvE0_clEvEUlfE_EEvS4_RKT_EUliE_EEviT1_)
        /*0110*/ 	.word	0x00000012


	//----- nvinfo : EIATTR_FRAME_SIZE
	.align		4
.L_83:
        /*0114*/ 	.byte	0x04, 0x11
        /*0116*/ 	.short	(.L_85 - .L_84)
	.align		4
.L_84:
        /*0118*/ 	.word	index@(_ZN2at6native18elementwise_kernelILi128ELi2EZNS0_22gpu_kernel_impl_nocastIZZZNS0_16atan_kernel_cudaERNS_18TensorIteratorBaseEENKUlvE0_clEvENKUlvE0_clEvEUlfE_EEvS4_RKT_EUliE_EEviT1_)
        /*011c*/ 	.word	0x00000000


	//----- nvinfo : EIATTR_REGCOUNT
	.align		4
.L_85:
        /*0120*/ 	.byte	0x04, 0x2f
        /*0122*/ 	.short	(.L_87 - .L_86)
	.align		4
.L_86:
        /*0124*/ 	.word	index@(_ZN2at6native27unrolled_elementwise_kernelIZZZNS0_16atan_kernel_cudaERNS_18TensorIteratorBaseEENKUlvE0_clEvENKUlvE0_clEvEUlfE_St5arrayIPcLm2EELi4E23TrivialOffsetCalculatorILi1EjESB_NS0_6memory12LoadWithCastILi1EEENSC_13StoreWithCastILi1EEEEEviT_T0_T2_T3_T4_T5_)
        /*0128*/ 	.word	0x0000001d


	//----- nvinfo : EIATTR_FRAME_SIZE
	.align		4
.L_87:
        /*012c*/ 	.byte	0x04, 0x11
        /*012e*/ 	.short	(.L_89 - .L_88)
	.align		4
.L_88:
        /*0130*/ 	.word	index@(_ZN2at6native27unrolled_elementwise_kernelIZZZNS0_16atan_kernel_cudaERNS_18TensorIteratorBaseEENKUlvE0_clEvENKUlvE0_clEvEUlfE_St5arrayIPcLm2EELi4E23TrivialOffsetCalculatorILi1EjESB_NS0_6memory12LoadWithCastILi1EEENSC_13StoreWithCastILi1EEEEEviT_T0_T2_T3_T4_T5_)
        /*0134*/ 	.word	0x00000000


	//----- nvinfo : EIATTR_REGCOUNT
	.align		4
.L_89:
        /*0138*/ 	.byte	0x04, 0x2f
        /*013a*/ 	.short	(.L_91 - .L_90)
	.align		4
.L_90:
        /*013c*/ 	.word	index@(_ZN2at6native18elementwise_kernelILi128ELi4EZNS0_15gpu_kernel_implIZZZNS0_16atan_kernel_cudaERNS_18TensorIteratorBaseEENKUlvE0_clEvENKUlvE0_clEvEUlfE_EEvS4_RKT_EUliE_EEviT1_)
        /*0140*/ 	.word	0x0000001a


	//----- nvinfo : EIATTR_FRAME_SIZE
	.align		4
.L_91:
        /*0144*/ 	.byte	0x04, 0x11
        /*0146*/ 	.short	(.L_93 - .L_92)
	.align		4
.L_92:
        /*0148*/ 	.word	index@(_ZN2at6native18elementwise_kernelILi128ELi4EZNS0_15gpu_kernel_implIZZZNS0_16atan_kernel_cudaERNS_18TensorIteratorBaseEENKUlvE0_clEvENKUlvE0_clEvEUlfE_EEvS4_RKT_EUliE_EEviT1_)
        /*014c*/ 	.word	0x00000000


	//----- nvinfo : EIATTR_REGCOUNT
	.align		4
.L_93:
        /*0150*/ 	.byte	0x04, 0x2f
        /*0152*/ 	.short	(.L_95 - .L_94)
	.align		4
.L_94:
        /*0154*/ 	.word	index@(_ZN2at6native29vectorized_elementwise_kernelILi8EZZZNS0_16atan_kernel_cudaERNS_18TensorIteratorBaseEENKUlvE0_clEvENKUlvE1_clEvEUlN3c104HalfEE_St5arrayIPcLm2EEEEviT0_T1_)
        /*0158*/ 	.word	0x00000020


	//----- nvinfo : EIATTR_FRAME_SIZE
	.align		4
.L_95:
        /*015c*/ 	.byte	0x04, 0x11
        /*015e*/ 	.short	(.L_97 - .L_96)
	.align		4
.L_96:
        /*0160*/ 	.word	index@(_ZN2at6native29vectorized_elementwise_kernelILi8EZZZNS0_16atan_kernel_cudaERNS_18TensorIteratorBaseEENKUlvE0_clEvENKUlvE1_clEvEUlN3c104HalfEE_St5arrayIPcLm2EEEEviT0_T1_)
        /*0164*/ 	.word	0x00000000


	//----- nvinfo : EIATTR_REGCOUNT
	.align		4
.L_97:
        /*0168*/ 	.byte	0x04, 0x2f
        /*016a*/ 	.short	(.L_99 - .L_98)
	.align		4
.L_98:
        /*016c*/ 	.word	index@(_ZN2at6native29vectorized_elementwise_kernelILi4EZZZNS0_16atan_kernel_cudaERNS_18TensorIteratorBaseEENKUlvE0_clEvENKUlvE1_clEvEUlN3c104HalfEE_St5arrayIPcLm2EEEEviT0_T1_)
        /*0170*/ 	.word	0x00000020


	//----- nvinfo : EIATTR_FRAME_SIZE
	.align		4
.L_99:
        /*0174*/ 	.byte	0x04, 0x11
        /*0176*/ 	.short	(.L_101 - .L_100)
	.align		4
.L_100:
        /*0178*/ 	.word	index@(_ZN2at6native29vectorized_elementwise_kernelILi4EZZZNS0_16atan_kernel_cudaERNS_18TensorIteratorBaseEENKUlvE0_clEvENKUlvE1_clEvEUlN3c104HalfEE_St5arrayIPcLm2EEEEviT0_T1_)
        /*017c*/ 	.word	0x00000000


	//----- nvinfo : EIATTR_REGCOUNT
	.align		4
.L_101:
        /*0180*/ 	.byte	0x04, 0x2f
        /*0182*/ 	.short	(.L_103 - .L_102)
	.align		4
.L_102:
        /*0184*/ 	.word	index@(_ZN2at6native29vectorized_elementwise_kernelILi2EZZZNS0_16atan_kernel_cudaERNS_18TensorIteratorBaseEENKUlvE0_clEvENKUlvE1_clEvEUlN3c104HalfEE_St5arrayIPcLm2EEEEviT0_T1_)
        /*0188*/ 	.word	0x00000020


	//----- nvinfo : EIATTR_FRAME_SIZE
	.align		4
.L_103:
        /*018c*/ 	.byte	0x04, 0x11
        /*018e*/ 	.short	(.L_105 - .L_104)
	.align		4
.L_104:
        /*0190*/ 	.word	index@(_ZN2at6native29vectorized_elementwise_kernelILi2EZZZNS0_16atan_kernel_cudaERNS_18TensorIteratorBaseEENKUlvE0_clEvENKUlvE1_clEvEUlN3c104HalfEE_St5arrayIPcLm2EEEEviT0_T1_)
        /*0194*/ 	.word	0x00000000


	//----- nvinfo : EIATTR_REGCOUNT
	.align		4
.L_105:
        /*0198*/ 	.byte	0x04, 0x2f
        /*019a*/ 	.short	(.L_107 - .L_106)
	.align		4
.L_106:
        /*019c*/ 	.word	index@(_ZN2at6native27unrolled_elementwise_kernelIZZZNS0_16atan_kernel_cudaERNS_18TensorIteratorBaseEENKUlvE0_clEvENKUlvE1_clEvEUlN3c104HalfEE_St5arrayIPcLm2EELi4E23TrivialOffsetCalculatorILi1EjESD_NS0_6memory15LoadWithoutCastENSE_16StoreWithoutCastEEEviT_T0_T2_T3_T4_T5_)
        /*01a0*/ 	.word	0x00000016


	//----- nvinfo : EIATTR_FRAME_SIZE
	.align		4
.L_107:
        /*01a4*/ 	.byte	0x04, 0x11
        /*01a6*/ 	.short	(.L_109 - .L_108)
	.align		4
.L_108:
        /*01a8*/ 	.word	index@(_ZN2at6native27unrolled_elementwise_kernelIZZZNS0_16atan_kernel_cudaERNS_18TensorIteratorBaseEENKUlvE0_clEvENKUlvE1_clEvEUlN3c104HalfEE_St5arrayIPcLm2EELi4E23TrivialOffsetCalculatorILi1EjESD_NS0_6memory15LoadWithoutCastENSE_16StoreWithoutCastEEEviT_T0_T2_T3_T4_T5_)
        /*01ac*/ 	.word	0x00000000


	//----- nvinfo : EIATTR_REGCOUNT
	.align		4
.L_109:
        /*01b0*/ 	.byte	0x04, 0x2f
        /*01b2*/ 	.short	(.L_111 - .L_110)
	.align		4
.L_110:
        /*01b4*/ 	.word	index@(_ZN2at6native18elementwise_kernelILi128ELi4EZNS0_22gpu_kernel_impl_nocastIZZZNS0_16atan_kernel_cudaERNS_18TensorIteratorBaseEENKUlvE0_clEvENKUlvE1_clEvEUlN3c104HalfEE_EEvS4_RKT_EUliE_EEviT1_)
        /*01b8*/ 	.word	0x00000012


	//----- nvinfo : EIATTR_FRAME_SIZE
	.align		4
.L_111:
        /*01bc*/ 	.byte	0x04, 0x11
        /*01be*/ 	.short	(.L_113 - .L_112)
	.align		4
.L_112:
        /*01c0*/ 	.word	index@(_ZN2at6native18elementwise_kernelILi128ELi4EZNS0_22gpu_kernel_impl_nocastIZZZNS0_16atan_kernel_cudaERNS_18TensorIteratorBaseEENKUlvE0_clEvENKUlvE1_clEvEUlN3c104HalfEE_EEvS4_RKT_EUliE_EEviT1_)
        /*01c4*/ 	.word	0x00000000


	//----- nvinfo : EIATTR_REGCOUNT
	.align		4
.L_113:
        /*01c8*/ 	.byte	0x04, 0x2f
        /*01ca*/ 	.short	(.L_115 - .L_114)
	.align		4
.L_114:
        /*01cc*/ 	.word	index@(_ZN2at6native27unrolled_elementwise_kernelIZZZNS0_16atan_kernel_cudaERNS_18TensorIteratorBaseEENKUlvE0_clEvENKUlvE1_clEvEUlN3c104HalfEE_St5arrayIPcLm2EELi4E23TrivialOffsetCalculatorILi1EjESD_NS0_6memory12LoadWithCastILi1EEENSE_13StoreWithCastILi1EEEEEviT_T0_T2_T3_T4_T5_)
        /*01d0*/ 	.word	0x0000001c


	//----- nvinfo : EIATTR_FRAME_SIZE
	.align		4
.L_115:
        /*01d4*/ 	.byte	0x04, 0x11
        /*01d6*/ 	.short	(.L_117 - .L_116)
	.align		4
.L_116:
        /*01d8*/ 	.word	index@(_ZN2at6native27unrolled_elementwise_kernelIZZZNS0_16atan_kernel_cudaERNS_18TensorIteratorBaseEENKUlvE0_clEvENKUlvE1_clEvEUlN3c104HalfEE_St5arrayIPcLm2EELi4E23TrivialOffsetCalculatorILi1EjESD_NS0_6memory12LoadWithCastILi1EEENSE_13StoreWithCastILi1EEEEEviT_T0_T2_T3_T4_T5_)
        /*01dc*/ 	.word	0x00000000


	//----- nvinfo : EIATTR_REGCOUNT
	.align		4
.L_117:
        /*01e0*/ 	.byte	0x04, 0x2f
        /*01e2*/ 	.short	(.L_119 - .L_118)
	.align		4
.L_118:
        /*01e4*/ 	.word	index@(_ZN2at6native18elementwise_kernelILi128ELi4EZNS0_15gpu_kernel_implIZZZNS0_16atan_kernel_cudaERNS_18TensorIteratorBaseEENKUlvE0_clEvENKUlvE1_clEvEUlN3c104HalfEE_EEvS4_RKT_EUliE_EEviT1_)
        /*01e8*/ 	.word	0x0000001a


	//----- nvinfo : EIATTR_FRAME_SIZE
	.align		4
.L_119:
        /*01ec*/ 	.byte	0x04, 0x11
        /*01ee*/ 	.short	(.L_121 - .L_120)
	.align		4
.L_120:
        /*01f0*/ 	.word	index@(_ZN2at6native18elementwise_kernelILi128ELi4EZNS0_15gpu_kernel_implIZZZNS0_16atan_kernel_cudaERNS_18TensorIteratorBaseEENKUlvE0_clEvENKUlvE1_clEvEUlN3c104HalfEE_EEvS4_RKT_EUliE_EEviT1_)
        /*01f4*/ 	.word	0x00000000


	//----- nvinfo : EIATTR_REGCOUNT
	.align		4
.L_121:
        /*01f8*/ 	.byte	0x04, 0x2f
        /*01fa*/ 	.short	(.L_123 - .L_122)
	.align		4
.L_122:
        /*01fc*/ 	.word	index@(_ZN2at6native29vectorized_elementwise_kernelILi8EZZZNS0_16atan_kernel_cudaERNS_18TensorIteratorBaseEENKUlvE0_clEvENKUlvE2_clEvEUlN3c108BFloat16EE_St5arrayIPcLm2EEEEviT0_T1_)
        /*0200*/ 	.word	0x00000020


	//----- nvinfo : EIATTR_FRAME_SIZE
	.align		4
.L_123:
        /*0204*/ 	.byte	0x04, 0x11
        /*0206*/ 	.short	(.L_125 - .L_124)
	.align		4
.L_124:
        /*0208*/ 	.word	index@(_ZN2at6native29vectorized_elementwise_kernelILi8EZZZNS0_16atan_kernel_cudaERNS_18TensorIteratorBaseEENKUlvE0_clEvENKUlvE2_clEvEUlN3c108BFloat16EE_St5arrayIPcLm2EEEEviT0_T1_)
        /*020c*/ 	.word	0x00000000


	//----- nvinfo : EIATTR_REGCOUNT
	.align		4
.L_125:
        /*0210*/ 	.byte	0x04, 0x2f
        /*0212*/ 	.short	(.L_127 - .L_126)
	.align		4
.L_126:
        /*0214*/ 	.word	index@(_ZN2at6native29vectorized_elementwise_kernelILi4EZZZNS0_16atan_kernel_cudaERNS_18TensorIteratorBaseEENKUlvE0_clEvENKUlvE2_clEvEUlN3c108BFloat16EE_St5arrayIPcLm2EEEEviT0_T1_)
        /*0218*/ 	.word	0x00000020


	//----- nvinfo : EIATTR_FRAME_SIZE
	.align		4
.L_127:
        /*021c*/ 	.byte	0x04, 0x11
        /*021e*/ 	.short	(.L_129 - .L_128)
	.align		4
.L_128:
        /*0220*/ 	.word	index@(_ZN2at6native29vectorized_elementwise_kernelILi4EZZZNS0_16atan_kernel_cudaERNS_18TensorIteratorBaseEENKUlvE0_clEvENKUlvE2_clEvEUlN3c108BFloat16EE_St5arrayIPcLm2EEEEviT0_T1_)
        /*0224*/ 	.word	0x00000000


	//----- nvinfo : EIATTR_REGCOUNT
	.align		4
.L_129:
        /*0228*/ 	.byte	0x04, 0x2f
        /*022a*/ 	.short	(.L_131 - .L_130)
	.align		4
.L_130:
        /*022c*/ 	.word	index@(_ZN2at6native29vectorized_elementwise_kernelILi2EZZZNS0_16atan_kernel_cudaERNS_18TensorIteratorBaseEENKUlvE0_clEvENKUlvE2_clEvEUlN3c108BFloat16EE_St5arrayIPcLm2EEEEviT0_T1_)
        /*0230*/ 	.word	0x00000020


	//----- nvinfo : EIATTR_FRAME_SIZE
	.align		4
.L_131:
        /*0234*/ 	.byte	0x04, 0x11
        /*0236*/ 	.short	(.L_133 - .L_132)
	.align		4
.L_132:
        /*0238*/ 	.word	index@(_ZN2at6native29vectorized_elementwise_kernelILi2EZZZNS0_16atan_kernel_cudaERNS_18TensorIteratorBaseEENKUlvE0_clEvENKUlvE2_clEvEUlN3c108BFloat16EE_St5arrayIPcLm2EEEEviT0_T1_)
        /*023c*/ 	.word	0x00000000


	//----- nvinfo : EIATTR_REGCOUNT
	.align		4
.L_133:
        /*0240*/ 	.byte	0x04, 0x2f
        /*0242*/ 	.short	(.L_135 - .L_134)
	.align		4
.L_134:
        /*0244*/ 	.word	index@(_ZN2at6native27unrolled_elementwise_kernelIZZZNS0_16atan_kernel_cudaERNS_18TensorIteratorBaseEENKUlvE0_clEvENKUlvE2_clEvEUlN3c108BFloat16EE_St5arrayIPcLm2EELi4E23TrivialOffsetCalculatorILi1EjESD_NS0_6memory15LoadWithoutCastENSE_16StoreWithoutCastEEEviT_T0_T2_T3_T4_T5_)
        /*0248*/ 	.word	0x00000016


	//----- nvinfo : EIATTR_FRAME_SIZE
	.align		4
.L_135:
        /*024c*/ 	.byte	0x04, 0x11
        /*024e*/ 	.short	(.L_137 - .L_136)
	.align		4
.L_136:
        /*0250*/ 	.word	index@(_ZN2at6native27unrolled_elementwise_kernelIZZZNS0_16atan_kernel_cudaERNS_18TensorIteratorBaseEENKUlvE0_clEvENKUlvE2_clEvEUlN3c108BFloat16EE_St5arrayIPcLm2EELi4E23TrivialOffsetCalculatorILi1EjESD_NS0_6memory15LoadWithoutCastENSE_16StoreWithoutCastEEEviT_T0_T2_T3_T4_T5_)
        /*0254*/ 	.word	0x00000000


	//----- nvinfo : EIATTR_REGCOUNT
	.align		4
.L_137:
        /*0258*/ 	.byte	0x04, 0x2f
        /*025a*/ 	.short	(.L_139 - .L_138)
	.align		4
.L_138:
        /*025c*/ 	.word	index@(_ZN2at6native18elementwise_kernelILi128ELi4EZNS0_22gpu_kernel_impl_nocastIZZZNS0_16atan_kernel_cudaERNS_18TensorIteratorBaseEENKUlvE0_clEvENKUlvE2_clEvEUlN3c108BFloat16EE_EEvS4_RKT_EUliE_EEviT1_)
        /*0260*/ 	.word	0x00000012


	//----- nvinfo : EIATTR_FRAME_SIZE
	.align		4
.L_139:
        /*0264*/ 	.byte	0x04, 0x11
        /*0266*/ 	.short	(.L_141 - .L_140)
	.align		4
.L_140:
        /*0268*/ 	.word	index@(_ZN2at6native18elementwise_kernelILi128ELi4EZNS0_22gpu_kernel_impl_nocastIZZZNS0_16atan_kernel_cudaERNS_18TensorIteratorBaseEENKUlvE0_clEvENKUlvE2_clEvEUlN3c108BFloat16EE_EEvS4_RKT_EUliE_EEviT1_)
        /*026c*/ 	.word	0x00000000


	//----- nvinfo : EIATTR_REGCOUNT
	.align		4
.L_141:
        /*0270*/ 	.byte	0x04, 0x2f
        /*0272*/ 	.short	(.L_143 - .L_142)
	.align		4
.L_142:
        /*0274*/ 	.word	index@(_ZN2at6native27unrolled_elementwise_kernelIZZZNS0_16atan_kernel_cudaERNS_18TensorIteratorBaseEENKUlvE0_clEvENKUlvE2_clEvEUlN3c108BFloat16EE_St5arrayIPcLm2EELi4E23TrivialOffsetCalculatorILi1EjESD_NS0_6memory12LoadWithCastILi1EEENSE_13StoreWithCastILi1EEEEEviT_T0_T2_T3_T4_T5_)
        /*0278*/ 	.word	0x0000001c


	//----- nvinfo : EIATTR_FRAME_SIZE
	.align		4
.L_143:
        /*027c*/ 	.byte	0x04, 0x11
        /*027e*/ 	.short	(.L_145 - .L_144)
	.align		4
.L_144:
        /*0280*/ 	.word	index@(_ZN2at6native27unrolled_elementwise_kernelIZZZNS0_16atan_kernel_cudaERNS_18TensorIteratorBaseEENKUlvE0_clEvENKUlvE2_clEvEUlN3c108BFloat16EE_St5arrayIPcLm2EELi4E23TrivialOffsetCalculatorILi1EjESD_NS0_6memory12LoadWithCastILi1EEENSE_13StoreWithCastILi1EEEEEviT_T0_T2_T3_T4_T5_)
        /*0284*/ 	.word	0x00000000


	//----- nvinfo : EIATTR_REGCOUNT
	.align		4
.L_145:
        /*0288*/ 	.byte	0x04, 0x2f
        /*028a*/ 	.short	(.L_147 - .L_146)
	.align		4
.L_146:
        /*028c*/ 	.word	index@(_ZN2at6native18elementwise_kernelILi128ELi4EZNS0_15gpu_kernel_implIZZZNS0_16atan_kernel_cudaERNS_18TensorIteratorBaseEENKUlvE0_clEvENKUlvE2_clEvEUlN3c108BFloat16EE_EEvS4_RKT_EUliE_EEviT1_)
        /*0290*/ 	.word	0x0000001a


	//----- nvinfo : EIATTR_FRAME_SIZE
	.align		4
.L_147:
        /*0294*/ 	.byte	0x04, 0x11
        /*0296*/ 	.short	(.L_149 - .L_148)
	.align		4
.L_148:
        /*0298*/ 	.word	index@(_ZN2at6native18elementwise_kernelILi128ELi4EZNS0_15gpu_kernel_implIZZZNS0_16atan_kernel_cudaERNS_18TensorIteratorBaseEENKUlvE0_clEvENKUlvE2_clEvEUlN3c108BFloat16EE_EEvS4_RKT_EUliE_EEviT1_)
        /*029c*/ 	.word	0x00000000


	//----- nvinfo : EIATTR_MIN_STACK_SIZE
	.align		4
.L_149:
        /*02a0*/ 	.byte	0x04, 0x12
        /*02a2*/ 	.short	(.L_151 - .L_150)
	.align		4
.L_150:
        /*02a4*/ 	.word	index@(_ZN2at6native18elementwise_kernelILi128ELi4EZNS0_15gpu_kernel_implIZZZNS0_16atan_kernel_cudaERNS_18TensorIteratorBaseEENKUlvE0_clEvENKUlvE2_clEvEUlN3c108BFloat16EE_EEvS4_RKT_EUliE_EEviT1_)
        /*02a8*/ 	.word	0x00000000


	//----- nvinfo : EIATTR_MIN_STACK_SIZE
	.align		4
.L_151:
        /*02ac*/ 	.byte	0x04, 0x12
        /*02ae*/ 	.short	(.L_153 - .L_152)
	.align		4
.L_152:
        /*02b0*/ 	.word	index@(_ZN2at6native27unrolled_elementwise_kernelIZZZNS0_16atan_kernel_cudaERNS_18TensorIteratorBaseEENKUlvE0_clEvENKUlvE2_clEvEUlN3c108BFloat16EE_St5arrayIPcLm2EELi4E23TrivialOffsetCalculatorILi1EjESD_NS0_6memory12LoadWithCastILi1EEENSE_13StoreWithCastILi1EEEEEviT_T0_T2_T3_T4_T5_)
        /*02b4*/ 	.word	0x00000000


	//----- nvinfo : EIATTR_MIN_STACK_SIZE
	.align		4
.L_153:
        /*02b8*/ 	.byte	0x04, 0x12
        /*02ba*/ 	.short	(.L_155 - .L_154)
	.align		4
.L_154:
        /*02bc*/ 	.word	index@(_ZN2at6native18elementwise_kernelILi128ELi4EZNS0_22gpu_kernel_impl_nocastIZZZNS0_16atan_kernel_cudaERNS_18TensorIteratorBaseEENKUlvE0_clEvENKUlvE2_clEvEUlN3c108BFloat16EE_EEvS4_RKT_EUliE_EEviT1_)
        /*02c0*/ 	.word	0x00000000


	//----- nvinfo : EIATTR_MIN_STACK_SIZE
	.align		4
.L_155:
        /*02c4*/ 	.byte	0x04, 0x12
        /*02c6*/ 	.short	(.L_157 - .L_156)
	.align		4
.L_156:
        /*02c8*/ 	.word	index@(_ZN2at6native27unrolled_elementwise_kernelIZZZNS0_16atan_kernel_cudaERNS_18TensorIteratorBaseEENKUlvE0_clEvENKUlvE2_clEvEUlN3c108BFloat16EE_St5arrayIPcLm2EELi4E23TrivialOffsetCalculatorILi1EjESD_NS0_6memory15LoadWithoutCastENSE_16StoreWithoutCastEEEviT_T0_T2_T3_T4_T5_)
        /*02cc*/ 	.word	0x00000000


	//----- nvinfo : EIATTR_MIN_STACK_SIZE
	.align		4
.L_157:
        /*02d0*/ 	.byte	0x04, 0x12
        /*02d2*/ 	.short	(.L_159 - .L_158)
	.align		4
.L_158:
        /*02d4*/ 	.word	index@(_ZN2at6native29vectorized_elementwise_kernelILi2EZZZNS0_16atan_kernel_cudaERNS_18TensorIteratorBaseEENKUlvE0_clEvENKUlvE2_clEvEUlN3c108BFloat16EE_St5arrayIPcLm2EEEEviT0_T1_)
        /*02d8*/ 	.word	0x00000000


	//----- nvinfo : EIATTR_MIN_STACK_SIZE
	.align		4
.L_159:
        /*02dc*/ 	.byte	0x04, 0x12
        /*02de*/ 	.short	(.L_161 - .L_160)
	.align		4
.L_160:
        /*02e0*/ 	.word	index@(_ZN2at6native29vectorized_elementwise_kernelILi4EZZZNS0_16atan_kernel_cudaERNS_18TensorIteratorBaseEENKUlvE0_clEvENKUlvE2_clEvEUlN3c108BFloat16EE_St5arrayIPcLm2EEEEviT0_T1_)
        /*02e4*/ 	.word	0x00000000


	//----- nvinfo : EIATTR_MIN_STACK_SIZE
	.align		4
.L_161:
        /*02e8*/ 	.byte	0x04, 0x12
        /*02ea*/ 	.short	(.L_163 - .L_162)
	.align		4
.L_162:
        /*02ec*/ 	.word	index@(_ZN2at6native29vectorized_elementwise_kernelILi8EZZZNS0_16atan_kernel_cudaERNS_18TensorIteratorBaseEENKUlvE0_clEvENKUlvE2_clEvEUlN3c108BFloat16EE_St5arrayIPcLm2EEEEviT0_T1_)
        /*02f0*/ 	.word	0x00000000


	//----- nvinfo : EIATTR_MIN_STACK_SIZE
	.align		4
.L_163:
        /*02f4*/ 	.byte	0x04, 0x12
        /*02f6*/ 	.short	(.L_165 - .L_164)
	.align		4
.L_164:
        /*02f8*/ 	.word	index@(_ZN2at6native18elementwise_kernelILi128ELi4EZNS0_15gpu_kernel_implIZZZNS0_16atan_kernel_cudaERNS_18TensorIteratorBaseEENKUlvE0_clEvENKUlvE1_clEvEUlN3c104HalfEE_EEvS4_RKT_EUliE_EEviT1_)
        /*02fc*/ 	.word	0x00000000


	//----- nvinfo : EIATTR_MIN_STACK_SIZE
	.align		4
.L_165:
        /*0300*/ 	.byte	0x04, 0x12
        /*0302*/ 	.short	(.L_167 - .L_166)
	.align		4
.L_166:
        /*0304*/ 	.word	index@(_ZN2at6native27unrolled_elementwise_kernelIZZZNS0_16atan_kernel_cudaERNS_18TensorIteratorBaseEENKUlvE0_clEvENKUlvE1_clEvEUlN3c104HalfEE_St5arrayIPcLm2EELi4E23TrivialOffsetCalculatorILi1EjESD_NS0_6memory12LoadWithCastILi1EEENSE_13StoreWithCastILi1EEEEEviT_T0_T2_T3_T4_T5_)
        /*0308*/ 	.word	0x00000000


	//----- nvinfo : EIATTR_MIN_STACK_SIZE
	.align		4
.L_167:
        /*030c*/ 	.byte	0x04, 0x12
        /*030e*/ 	.short	(.L_169 - .L_168)
	.align		4
.L_168:
        /*0310*/ 	.word	index@(_ZN2at6native18elementwise_kernelILi128ELi4EZNS0_22gpu_kernel_impl_nocastIZZZNS0_16atan_kernel_cudaERNS_18TensorIteratorBaseEENKUlvE0_clEvENKUlvE1_clEvEUlN3c104HalfEE_EEvS4_RKT_EUliE_EEviT1_)
        /*0314*/ 	.word	0x00000000


	//----- nvinfo : EIATTR_MIN_STACK_SIZE
	.align		4
.L_169:
        /*0318*/ 	.byte	0x04, 0x12
        /*031a*/ 	.short	(.L_171 - .L_170)
	.align		4
.L_170:
        /*031c*/ 	.word	index@(_ZN2at6native27unrolled_elementwise_kernelIZZZNS0_16atan_kernel_cudaERNS_18TensorIteratorBaseEENKUlvE0_clEvENKUlvE1_clEvEUlN3c104HalfEE_St5arrayIPcLm2EELi4E23TrivialOffsetCalculatorILi1EjESD_NS0_6memory15LoadWithoutCastENSE_16StoreWithoutCastEEEviT_T0_T2_T3_T4_T5_)
        /*0320*/ 	.word	0x00000000


	//----- nvinfo : EIATTR_MIN_STACK_SIZE
	.align		4
.L_171:
        /*0324*/ 	.byte	0x04, 0x12
        /*0326*/ 	.short	(.L_173 - .L_172)
	.align		4
.L_172:
        /*0328*/ 	.word	index@(_ZN2at6native29vectorized_elementwise_kernelILi2EZZZNS0_16atan_kernel_cudaERNS_18TensorIteratorBaseEENKUlvE0_clEvENKUlvE1_clEvEUlN3c104HalfEE_St5arrayIPcLm2EEEEviT0_T1_)
        /*032c*/ 	.word	0x00000000


	//----- nvinfo : EIATTR_MIN_STACK_SIZE
	.align		4
.L_173:
        /*0330*/ 	.byte	0x04, 0x12
        /*0332*/ 	.short	(.L_175 - .L_174)
	.align		4
.L_174:
        /*0334*/ 	.word	index@(_ZN2at6native29vectorized_elementwise_kernelILi4EZZZNS0_16atan_kernel_cudaERNS_18TensorIteratorBaseEENKUlvE0_clEvENKUlvE1_clEvEUlN3c104HalfEE_St5arrayIPcLm2EEEEviT0_T1_)
        /*0338*/ 	.word	0x00000000


	//----- nvinfo : EIATTR_MIN_STACK_SIZE
	.align		4
.L_175:
        /*033c*/ 	.byte	0x04, 0x12
        /*033e*/ 	.short	(.L_177 - .L_176)
	.align		4
.L_176:
        /*0340*/ 	.word	index@(_ZN2at6native29vectorized_elementwise_kernelILi8EZZZNS0_16atan_kernel_cudaERNS_18TensorIteratorBaseEENKUlvE0_clEvENKUlvE1_clEvEUlN3c104HalfEE_St5arrayIPcLm2EEEEviT0_T1_)
        /*0344*/ 	.word	0x00000000


	//----- nvinfo : EIATTR_MIN_STACK_SIZE
	.align		4
.L_177:
        /*0348*/ 	.byte	0x04, 0x12
        /*034a*/ 	.short	(.L_179 - .L_178)
	.align		4
.L_178:
        /*034c*/ 	.word	index@(_ZN2at6native18elementwise_kernelILi128ELi4EZNS0_15gpu_kernel_implIZZZNS0_16atan_kernel_cudaERNS_18TensorIteratorBaseEENKUlvE0_clEvENKUlvE0_clEvEUlfE_EEvS4_RKT_EUliE_EEviT1_)
        /*0350*/ 	.word	0x00000000


	//----- nvinfo : EIATTR_MIN_STACK_SIZE
	.align		4
.L_179:
        /*0354*/ 	.byte	0x04, 0x12
        /*0356*/ 	.short	(.L_181 - .L_180)
	.align		4
.L_180:
        /*0358*/ 	.word	index@(_ZN2at6native27unrolled_elementwise_kernelIZZZNS0_16atan_kernel_cudaERNS_18TensorIteratorBaseEENKUlvE0_clEvENKUlvE0_clEvEUlfE_St5arrayIPcLm2EELi4E23TrivialOffsetCalculatorILi1EjESB_NS0_6memory12LoadWithCastILi1EEENSC_13StoreWithCastILi1EEEEEviT_T0_T2_T3_T4_T5_)
        /*035c*/ 	.word	0x00000000


	//----- nvinfo : EIATTR_MIN_STACK_SIZE
	.align		4
.L_181:
        /*0360*/ 	.byte	0x04, 0x12
        /*0362*/ 	.short	(.L_183 - .L_182)
	.align		4
.L_182:
        /*0364*/ 	.word	index@(_ZN2at6native18elementwise_kernelILi128ELi2EZNS0_22gpu_kernel_impl_nocastIZZZNS0_16atan_kernel_cudaERNS_18TensorIteratorBaseEENKUlvE0_clEvENKUlvE0_clEvEUlfE_EEvS4_RKT_EUliE_EEviT1_)
        /*0368*/ 	.word	0x00000000


	//----- nvinfo : EIATTR_MIN_STACK_SIZE
	.align		4
.L_183:
        /*036c*/ 	.byte	0x04, 0x12
        /*036e*/ 	.short	(.L_185 - .L_184)
	.align		4
.L_184:
        /*0370*/ 	.word	index@(_ZN2at6native27unrolled_elementwise_kernelIZZZNS0_16atan_kernel_cudaERNS_18TensorIteratorBaseEENKUlvE0_clEvENKUlvE0_clEvEUlfE_St5arrayIPcLm2EELi4E23TrivialOffsetCalculatorILi1EjESB_NS0_6memory15LoadWithoutCastENSC_16StoreWithoutCastEEEviT_T0_T2_T3_T4_T5_)
        /*0374*/ 	.word	0x00000000


	//----- nvinfo : EIATTR_MIN_STACK_SIZE
	.align		4
.L_185:
        /*0378*/ 	.byte	0x04, 0x12
        /*037a*/ 	.short	(.L_187 - .L_186)
	.align		4
.L_186:
        /*037c*/ 	.word	index@(_ZN2at6native29vectorized_elementwise_kernelILi2EZZZNS0_16atan_kernel_cudaERNS_18TensorIteratorBaseEENKUlvE0_clEvENKUlvE0_clEvEUlfE_St5arrayIPcLm2EEEEviT0_T1_)
        /*0380*/ 	.word	0x00000000


	//----- nvinfo : EIATTR_MIN_STACK_SIZE
	.align		4
.L_187:
        /*0384*/ 	.byte	0x04, 0x12
        /*0386*/ 	.short	(.L_189 - .L_188)
	.align		4
.L_188:
        /*0388*/ 	.word	index@(_ZN2at6native29vectorized_elementwise_kernelILi4EZZZNS0_16atan_kernel_cudaERNS_18TensorIteratorBaseEENKUlvE0_clEvENKUlvE0_clEvEUlfE_St5arrayIPcLm2EEEEviT0_T1_)
        /*038c*/ 	.word	0x00000000


	//----- nvinfo : EIATTR_MIN_STACK_SIZE
	.align		4
.L_189:
        /*0390*/ 	.byte	0x04, 0x12
        /*0392*/ 	.short	(.L_191 - .L_190)
	.align		4
.L_190:
        /*0394*/ 	.word	index@(_ZN2at6native29vectorized_elementwise_kernelILi8EZZZNS0_16atan_kernel_cudaERNS_18TensorIteratorBaseEENKUlvE0_clEvENKUlvE0_clEvEUlfE_St5arrayIPcLm2EEEEviT0_T1_)
        /*0398*/ 	.word	0x00000000


	//----- nvinfo : EIATTR_MIN_STACK_SIZE
	.align		4
.L_191:
        /*039c*/ 	.byte	0x04, 0x12
        /*039e*/ 	.short	(.L_193 - .L_192)
	.align		4
.L_192:
        /*03a0*/ 	.word	index@(_ZN2at6native18elementwise_kernelILi128ELi4EZNS0_15gpu_kernel_implIZZZNS0_16atan_kernel_cudaERNS_18TensorIteratorBaseEENKUlvE0_clEvENKUlvE_clEvEUldE_EEvS4_RKT_EUliE_EEviT1_)
        /*03a4*/ 	.word	0x00000000


	//----- nvinfo : EIATTR_MIN_STACK_SIZE
	.align		4
.L_193:
        /*03a8*/ 	.byte	0x04, 0x12
        /*03aa*/ 	.short	(.L_195 - .L_194)
	.align		4
.L_194:
        /*03ac*/ 	.word	index@(_ZN2at6native27unrolled_elementwise_kernelIZZZNS0_16atan_kernel_cudaERNS_18TensorIteratorBaseEENKUlvE0_clEvENKUlvE_clEvEUldE_St5arrayIPcLm2EELi4E23TrivialOffsetCalculatorILi1EjESB_NS0_6memory12LoadWithCastILi1EEENSC_13StoreWithCastILi1EEEEEviT_T0_T2_T3_T4_T5_)
        /*03b0*/ 	.word	0x00000000


	//----- nvinfo : EIATTR_MIN_STACK_SIZE
	.align		4
.L_195:
        /*03b4*/ 	.byte	0x04, 0x12
        /*03b6*/ 	.short	(.L_197 - .L_196)
	.align		4
.L_196:
        /*03b8*/ 	.word	index@(_ZN2at6native18elementwise_kernelILi128ELi2EZNS0_22gpu_kernel_impl_nocastIZZZNS0_16atan_kernel_cudaERNS_18TensorIteratorBaseEENKUlvE0_clEvENKUlvE_clEvEUldE_EEvS4_RKT_EUliE_EEviT1_)
        /*03bc*/ 	.word	0x00000000


	//----- nvinfo : EIATTR_MIN_STACK_SIZE
	.align		4
.L_197:
        /*03c0*/ 	.byte	0x04, 0x12
        /*03c2*/ 	.short	(.L_199 - .L_198)
	.align		4
.L_198:
        /*03c4*/ 	.word	index@(_ZN2at6native27unrolled_elementwise_kernelIZZZNS0_16atan_kernel_cudaERNS_18TensorIteratorBaseEENKUlvE0_clEvENKUlvE_clEvEUldE_St5arrayIPcLm2EELi4E23TrivialOffsetCalculatorILi1EjESB_NS0_6memory15LoadWithoutCastENSC_16StoreWithoutCastEEEviT_T0_T2_T3_T4_T5_)
        /*03c8*/ 	.word	0x00000000


	//----- nvinfo : EIATTR_MIN_STACK_SIZE
	.align		4
.L_199:
        /*03cc*/ 	.byte	0x04, 0x12
        /*03ce*/ 	.short	(.L_201 - .L_200)
	.align		4
.L_200:
        /*03d0*/ 	.word	index@(_ZN2at6native29vectorized_elementwise_kernelILi2EZZZNS0_16atan_kernel_cudaERNS_18TensorIteratorBaseEENKUlvE0_clEvENKUlvE_clEvEUldE_St5arrayIPcLm2EEEEviT0_T1_)
        /*03d4*/ 	.word	0x00000000


	//----- nvinfo : EIATTR_MIN_STACK_SIZE
	.align		4
.L_201:
        /*03d8*/ 	.byte	0x04, 0x12
        /*03da*/ 	.short	(.L_203 - .L_202)
	.align		4
.L_202:
        /*03dc*/ 	.word	index@(_ZN2at6native29vectorized_elementwise_kernelILi4EZZZNS0_16atan_kernel_cudaERNS_18TensorIteratorBaseEENKUlvE0_clEvENKUlvE_clEvEUldE_St5arrayIPcLm2EEEEviT0_T1_)
        /*03e0*/ 	.word	0x00000000


	//----- nvinfo : EIATTR_MIN_STACK_SIZE
	.align		4
.L_203:
        /*03e4*/ 	.byte	0x04, 0x12
        /*03e6*/ 	.short	(.L_205 - .L_204)
	.align		4
.L_204:
        /*03e8*/ 	.word	index@(_ZN2at6native29vectorized_elementwise_kernelILi8EZZZNS0_16atan_kernel_cudaERNS_18TensorIteratorBaseEENKUlvE0_clEvENKUlvE_clEvEUldE_St5arrayIPcLm2EEEEviT0_T1_)
        /*03ec*/ 	.word	0x00000000
.L_205:


//--------------------- .nv.compat                --------------------------
	.section	.nv.compat,"",@"SHT_CUDA_COMPAT_INFO"
	.align	4
        /*0000*/ 	.byte	0x02, 0x09, 0x01, 0x00, 0x02, 0x02, 0x01, 0x00, 0x02, 0x05, 0x05, 0x00, 0x03, 0x07, 0x01, 0x01
        /*0010*/ 	.byte	0x02, 0x03, 0x00, 0x00, 0x02, 0x06, 0x01, 0x00, 0x04, 0x0b, 0x08, 0x00, 0x00, 0x00, 0x00, 0x00
        /*0020*/ 	.byte	0x00, 0x00, 0x00, 0x00


//--------------------- .nv.info._ZN2at6native18elementwise_kernelILi128ELi4EZNS0_15gpu_kernel_implIZZZNS0_16atan_kernel_cudaERNS_18TensorIteratorBaseEENKUlvE0_clEvENKUlvE2_clEvEUlN3c108BFloat16EE_EEvS4_RKT_EUliE_EEviT1_ --------------------------
	.section	.nv.info._ZN2at6native18elementwise_kernelILi128ELi4EZNS0_15gpu_kernel_implIZZZNS0_16atan_kernel_cudaERNS_18TensorIteratorBaseEENKUlvE0_clEvENKUlvE2_clEvEUlN3c108BFloat16EE_EEvS4_RKT_EUliE_EEviT1_,"",@"SHT_CUDA_INFO"
	.sectionflags	@""
	.align	4


	//----- nvinfo : EIATTR_CUDA_API_VERSION
	.align		4
        /*0000*/ 	.byte	0x04, 0x37
        /*0002*/ 	.short	(.L_207 - .L_206)
.L_206:
        /*0004*/ 	.word	0x00000082


	//----- nvinfo : EIATTR_KPARAM_INFO
	.align		4
.L_207:
        /*0008*/ 	.byte	0x04, 0x17
        /*000a*/ 	.short	(.L_209 - .L_208)
.L_208:
        /*000c*/ 	.word	0x00000000
        /*0010*/ 	.short	0x0001
        /*0012*/ 	.short	0x0008
        /*0014*/ 	.byte	0x00, 0xf0, 0x61, 0x08


	//----- nvinfo : EIATTR_KPARAM_INFO
	.align		4
.L_209:
        /*0018*/ 	.byte	0x04, 0x17
        /*001a*/ 	.short	(.L_211 - .L_210)
.L_210:
        /*001c*/ 	.word	0x00000000
        /*0020*/ 	.short	0x0000
        /*0022*/ 	.short	0x0000
        /*0024*/ 	.byte	0x00, 0xf0, 0x11, 0x00


	//----- nvinfo : EIATTR_SPARSE_MMA_MASK
	.align		4
.L_211:
        /*0028*/ 	.byte	0x03, 0x50
        /*002a*/ 	.short	0x0000


	//----- nvinfo : EIATTR_MAXREG_COUNT
	.align		4
        /*002c*/ 	.byte	0x03, 0x1b
        /*002e*/ 	.short	0x0080


	//----- nvinfo : EIATTR_EXTERNS
	.align		4
        /*0030*/ 	.byte	0x04, 0x0f
        /*0032*/ 	.short	(.L_213 - .L_212)


	//   ....[0]....
	.align		4
.L_212:
        /*0034*/ 	.word	index@(__assertfail)


	//----- nvinfo : EIATTR_MERCURY_ISA_VERSION
	.align		4
.L_213:
        /*0038*/ 	.byte	0x03, 0x5f
        /*003a*/ 	.short	0x0101


	//----- nvinfo : EIATTR_SYSCALL_OFFSETS
	.align		4
        /*003c*/ 	.byte	0x04, 0x46
        /*003e*/ 	.short	(.L_215 - .L_214)


	//   ....[0]....
.L_214:
        /*0040*/ 	.word	0x000022f0


	//   ....[1]....
        /*0044*/ 	.word	0x000033b0


	//   ....[2]....
        /*0048*/ 	.word	0x000056e0


	//   ....[3]....
        /*004c*/ 	.word	0x000067a0


	//   ....[4]....
        /*0050*/ 	.word	0x00008ac0


	//   ....[5]....
        /*0054*/ 	.word	0x00009b80


	//   ....[6]....
        /*0058*/ 	.word	0x0000be90


	//   ....[7]....
        /*005c*/ 	.word	0x0000cf50


	//----- nvinfo : EIATTR_EXIT_INSTR_OFFSETS
	.align		4
.L_215:
        /*0060*/ 	.byte	0x04, 0x1c
        /*0062*/ 	.short	(.L_217 - .L_216)


	//   ....[0]....
.L_216:
        /*0064*/ 	.word	0x00009c50


	//   ....[1]....
        /*0068*/ 	.word	0x0000c180


	//   ....[2]....
        /*006c*/ 	.word	0x0000c1c0


	//   ....[3]....
        /*0070*/ 	.word	0x0000c260


	//   ....[4]....
        /*0074*/ 	.word	0x0000c2a0


	//   ....[5]....
        /*0078*/ 	.word	0x0000c2e0


	//   ....[6]....
        /*007c*/ 	.word	0x0000c370


	//   ....[7]....
        /*0080*/ 	.word	0x0000c3b0


	//   ....[8]....
        /*0084*/ 	.word	0x0000c450


	//   ....[9]....
        /*0088*/ 	.word	0x0000c4a0


	//   ....[10]....
        /*008c*/ 	.word	0x0000c4f0


	//   ....[11]....
        /*0090*/ 	.word	0x0000c5c0


	//   ....[12]....
        /*0094*/ 	.word	0x0000c620


	//   ....[13]....
        /*0098*/ 	.word	0x0000c7b0


	//   ....[14]....
        /*009c*/ 	.word	0x0000c910


	//   ....[15]....
        /*00a0*/ 	.word	0x0000c930


	//   ....[16]....
        /*00a4*/ 	.word	0x0000c9f0


	//   ....[17]....
        /*00a8*/ 	.word	0x0000cb70


	//   ....[18]....
        /*00ac*/ 	.word	0x0000ccf0


	//   ....[19]....
        /*00b0*/ 	.word	0x0000ce50


	//   ....[20]....
        /*00b4*/ 	.word	0x0000cf60


	//   ....[21]....
        /*00b8*/ 	.word	0x0000cfa0


	//   ....[22]....
        /*00bc*/ 	.word	0x0000cfe0


	//----- nvinfo : EIATTR_MAX_THREADS
	.align		4
.L_217:
        /*00c0*/ 	.byte	0x04, 0x05
        /*00c2*/ 	.short	(.L_219 - .L_218)
.L_218:
        /*00c4*/ 	.word	0x00000080
        /*00c8*/ 	.word	0x00000001
        /*00cc*/ 	.word	0x00000001


	//----- nvinfo : EIATTR_CRS_STACK_SIZE
	.align		4
.L_219:
        /*00d0*/ 	.byte	0x04, 0x1e
        /*00d2*/ 	.short	(.L_221 - .L_220)
.L_220:
        /*00d4*/ 	.word	0x00000000


	//----- nvinfo : EIATTR_CBANK_PARAM_SIZE
	.align		4
.L_221:
        /*00d8*/ 	.byte	0x03, 0x19
        /*00da*/ 	.short	0x0220


	//----- nvinfo : EIATTR_PARAM_CBANK
	.align		4
        /*00dc*/ 	.byte	0x04, 0x0a
        /*00de*/ 	.short	(.L_223 - .L_222)
	.align		4
.L_222:
        /*00e0*/ 	.word	index@(.nv.constant0._ZN2at6native18elementwise_kernelILi128ELi4EZNS0_15gpu_kernel_implIZZZNS0_16atan_kernel_cudaERNS_18TensorIteratorBaseEENKUlvE0_clEvENKUlvE2_clEvEUlN3c108BFloat16EE_EEvS4_RKT_EUliE_EEviT1_)
        /*00e4*/ 	.short	0x0210
        /*00e6*/ 	.short	0x0220


	//----- nvinfo : EIATTR_SW_WAR
	.align		4
.L_223:
        /*00e8*/ 	.byte	0x04, 0x36
        /*00ea*/ 	.short	(.L_225 - .L_224)
.L_224:
        /*00ec*/ 	.word	0x00000008
.L_225:


//--------------------- .nv.info._ZN2at6native27unrolled_elementwise_kernelIZZZNS0_16atan_kernel_cudaERNS_18TensorIteratorBaseEENKUlvE0_clEvENKUlvE2_clEvEUlN3c108BFloat16EE_St5arrayIPcLm2EELi4E23TrivialOffsetCalculatorILi1EjESD_NS0_6memory12LoadWithCastILi1EEENSE_13StoreWithCastILi1EEEEEviT_T0_T2_T3_T4_T5_ --------------------------
	.section	.nv.info._ZN2at6native27unrolled_elementwise_kernelIZZZNS0_16atan_kernel_cudaERNS_18TensorIteratorBaseEENKUlvE0_clEvENKUlvE2_clEvEUlN3c108BFloat16EE_St5arrayIPcLm2EELi4E23TrivialOffsetCalculatorILi1EjESD_NS0_6memory12LoadWithCastILi1EEENSE_13StoreWithCastILi1EEEEEviT_T0_T2_T3_T4_T5_,"",@"SHT_CUDA_INFO"
	.sectionflags	@""
	.align	4


	//----- nvinfo : EIATTR_CUDA_API_VERSION
	.align		4
        /*0000*/ 	.byte	0x04, 0x37
        /*0002*/ 	.short	(.L_227 - .L_226)
.L_226:
        /*0004*/ 	.word	0x00000082


	//----- nvinfo : EIATTR_KPARAM_INFO
	.align		4
.L_227:
        /*0008*/ 	.byte	0x04, 0x17
        /*000a*/ 	.short	(.L_229 - .L_228)
.L_228:
        /*000c*/ 	.word	0x00000000
        /*0010*/ 	.short	0x0006
        /*0012*/ 	.short	0x0024
        /*0014*/ 	.byte	0x00, 0xf0, 0x21, 0x00


	//----- nvinfo : EIATTR_KPARAM_INFO
	.align		4
.L_229:
        /*0018*/ 	.byte	0x04, 0x17
        /*001a*/ 	.short	(.L_231 - .L_230)
.L_230:
        /*001c*/ 	.word	0x00000000
        /*0020*/ 	.short	0x0005
        /*0022*/ 	.short	0x001c
        /*0024*/ 	.byte	0x00, 0xf0, 0x21, 0x00


	//----- nvinfo : EIATTR_KPARAM_INFO
	.align		4
.L_231:
        /*0028*/ 	.byte	0x04, 0x17
        /*002a*/ 	.short	(.L_233 - .L_232)
.L_232:
        /*002c*/ 	.word	0x00000000
        /*0030*/ 	.short	0x0004
        /*0032*/ 	.short	0x0019
        /*0034*/ 	.byte	0x00, 0xf0, 0x05, 0x00


	//----- nvinfo : EIATTR_KPARAM_INFO
	.align		4
.L_233:
        /*0038*/ 	.byte	0x04, 0x17
        /*003a*/ 	.short	(.L_235 - .L_234)
.L_234:
        /*003c*/ 	.word	0x00000000
        /*0040*/ 	.short	0x0003
        /*0042*/ 	.short	0x0018
        /*0044*/ 	.byte	0x00, 0xf0, 0x05, 0x00


	//----- nvinfo : EIATTR_KPARAM_INFO
	.align		4
.L_235:
        /*0048*/ 	.byte	0x04, 0x17
        /*004a*/ 	.short	(.L_237 - .L_236)
.L_236:
        /*004c*/ 	.word	0x00000000
        /*0050*/ 	.short	0x0002
        /*0052*/ 	.short	0x0008
        /*0054*/ 	.byte	0x00, 0xf0, 0x41, 0x00


	//----- nvinfo : EIATTR_KPARAM_INFO
	.align		4
.L_237:
        /*0058*/ 	.byte	0x04, 0x17
        /*005a*/ 	.short	(.L_239 - .L_238)
.L_238:
        /*005c*/ 	.word	0x00000000
        /*0060*/ 	.short	0x0001
        /*0062*/ 	.short	0x0004
        /*0064*/ 	.byte	0x00, 0xf0, 0x05, 0x00


	//----- nvinfo : EIATTR_KPARAM_INFO
	.align		4
.L_239:
        /*0068*/ 	.byte	0x04, 0x17
        /*006a*/ 	.short	(.L_241 - .L_240)
.L_240:
        /*006c*/ 	.word	0x00000000
        /*0070*/ 	.short	0x0000
        /*0072*/ 	.short	0x0000
        /*0074*/ 	.byte	0x00, 0xf0, 0x11, 0x00


	//----- nvinfo : EIATTR_SPARSE_MMA_MASK
	.align		4
.L_241:
        /*0078*/ 	.byte	0x03, 0x50
        /*007a*/ 	.short	0x0000


	//----- nvinfo : EIATTR_MAXREG_COUNT
	.align		4
        /*007c*/ 	.byte	0x03, 0x1b
        /*007e*/ 	.short	0x00ff


	//----- nvinfo : EIATTR_EXTERNS
	.align		4
        /*0080*/ 	.byte	0x04, 0x0f
        /*0082*/ 	.short	(.L_243 - .L_242)


	//   ....[0]....
	.align		4
.L_242:
        /*0084*/ 	.word	index@(__assertfail)


	//----- nvinfo : EIATTR_MERCURY_ISA_VERSION
	.align		4
.L_243:
        /*0088*/ 	.byte	0x03, 0x5f
        /*008a*/ 	.short	0x0101


	//----- nvinfo : EIATTR_SYSCALL_OFFSETS
	.align		4
        /*008c*/ 	.byte	0x04, 0x46
        /*008e*/ 	.short	(.L_245 - .L_244)


	//   ....[0]....
.L_244:
        /*0090*/ 	.word	0x000010e0


	//   ....[1]....
        /*0094*/ 	.word	0x00002220


	//   ....[2]....
        /*0098*/ 	.word	0x00003370


	//   ....[3]....
        /*009c*/ 	.word	0x00004490


	//   ....[4]....
        /*00a0*/ 	.word	0x00005c50


	//   ....[5]....
        /*00a4*/ 	.word	0x00006c70


	//   ....[6]....
        /*00a8*/ 	.word	0x00007c50


	//   ....[7]....
        /*00ac*/ 	.word	0x00008c30


	//----- nvinfo : EIATTR_EXIT_INSTR_OFFSETS
	.align		4
.L_245:
        /*00b0*/ 	.byte	0x04, 0x1c
        /*00b2*/ 	.short	(.L_247 - .L_246)


	//   ....[0]....
.L_246:
        /*00b4*/ 	.word	0x00007d10


	//   ....[1]....
        /*00b8*/ 	.word	0x00007e60


	//   ....[2]....
        /*00bc*/ 	.word	0x00007ea0


	//   ....[3]....
        /*00c0*/ 	.word	0x00007f40


	//   ....[4]....
        /*00c4*/ 	.word	0x00007f80


	//   ....[5]....
        /*00c8*/ 	.word	0x00007fc0


	//   ....[6]....
        /*00cc*/ 	.word	0x00008050


	//   ....[7]....
        /*00d0*/ 	.word	0x00008090


	//   ....[8]....
        /*00d4*/ 	.word	0x00008130


	//   ....[9]....
        /*00d8*/ 	.word	0x00008180


	//   ....[10]....
        /*00dc*/ 	.word	0x000081d0


	//   ....[11]....
        /*00e0*/ 	.word	0x000082a0


	//   ....[12]....
        /*00e4*/ 	.word	0x00008300


	//   ....[13]....
        /*00e8*/ 	.word	0x00008490


	//   ....[14]....
        /*00ec*/ 	.word	0x000085f0


	//   ....[15]....
        /*00f0*/ 	.word	0x00008610


	//   ....[16]....
        /*00f4*/ 	.word	0x000086d0


	//   ....[17]....
        /*00f8*/ 	.word	0x00008850


	//   ....[18]....
        /*00fc*/ 	.word	0x000089d0


	//   ....[19]....
        /*0100*/ 	.word	0x00008b30


	//   ....[20]....
        /*0104*/ 	.word	0x00008c40


	//   ....[21]....
        /*0108*/ 	.word	0x00008c80


	//   ....[22]....
        /*010c*/ 	.word	0x00008cc0


	//----- nvinfo : EIATTR_MAX_THREADS
	.align		4
.L_247:
        /*0110*/ 	.byte	0x04, 0x05
        /*0112*/ 	.short	(.L_249 - .L_248)
.L_248:
        /*0114*/ 	.word	0x00000080
        /*0118*/ 	.word	0x00000001
        /*011c*/ 	.word	0x00000001


	//----- nvinfo : EIATTR_CRS_STACK_SIZE
	.align		4
.L_249:
        /*0120*/ 	.byte	0x04, 0x1e
        /*0122*/ 	.short	(.L_251 - .L_250)
.L_250:
        /*0124*/ 	.word	0x00000000


	//----- nvinfo : EIATTR_CBANK_PARAM_SIZE
	.align		4
.L_251:
        /*0128*/ 	.byte	0x03, 0x19
        /*012a*/ 	.short	0x002c


	//----- nvinfo : EIATTR_PARAM_CBANK
	.align		4
        /*012c*/ 	.byte	0x04, 0x0a
        /*012e*/ 	.short	(.L_253 - .L_252)
	.align		4
.L_252:
        /*0130*/ 	.word	index@(.nv.constant0._ZN2at6native27unrolled_elementwise_kernelIZZZNS0_16atan_kernel_cudaERNS_18TensorIteratorBaseEENKUlvE0_clEvENKUlvE2_clEvEUlN3c108BFloat16EE_St5arrayIPcLm2EELi4E23TrivialOffsetCalculatorILi1EjESD_NS0_6memory12LoadWithCastILi1EEENSE_13StoreWithCastILi1EEEEEviT_T0_T2_T3_T4_T5_)
        /*0134*/ 	.short	0x0210
        /*0136*/ 	.short	0x002c


	//----- nvinfo : EIATTR_SW_WAR
	.align		4
.L_253:
        /*0138*/ 	.byte	0x04, 0x36
        /*013a*/ 	.short	(.L_255 - .L_254)
.L_254:
        /*013c*/ 	.word	0x00000008
.L_255:


//--------------------- .nv.info._ZN2at6native18elementwise_kernelILi128ELi4EZNS0_22gpu_kernel_impl_nocastIZZZNS0_16atan_kernel_cudaERNS_18TensorIteratorBaseEENKUlvE0_clEvENKUlvE2_clEvEUlN3c108BFloat16EE_EEvS4_RKT_EUliE_EEviT1_ --------------------------
	.section	.nv.info._ZN2at6native18elementwise_kernelILi128ELi4EZNS0_22gpu_kernel_impl_nocastIZZZNS0_16atan_kernel_cudaERNS_18TensorIteratorBaseEENKUlvE0_clEvENKUlvE2_clEvEUlN3c108BFloat16EE_EEvS4_RKT_EUliE_EEviT1_,"",@"SHT_CUDA_INFO"
	.sectionflags	@""
	.align	4


	//----- nvinfo : EIATTR_CUDA_API_VERSION
	.align		4
        /*0000*/ 	.byte	0x04, 0x37
        /*0002*/ 	.short	(.L_257 - .L_256)
.L_256:
        /*0004*/ 	.word	0x00000082


	//----- nvinfo : EIATTR_KPARAM_INFO
	.align		4
.L_257:
        /*0008*/ 	.byte	0x04, 0x17
        /*000a*/ 	.short	(.L_259 - .L_258)
.L_258:
        /*000c*/ 	.word	0x00000000
        /*0010*/ 	.short	0x0001
        /*0012*/ 	.short	0x0008
        /*0014*/ 	.byte	0x00, 0xf0, 0x61, 0x08


	//----- nvinfo : EIATTR_KPARAM_INFO
	.align		4
.L_259:
        /*0018*/ 	.byte	0x04, 0x17
        /*001a*/ 	.short	(.L_261 - .L_260)
.L_260:
        /*001c*/ 	.word	0x00000000
        /*0020*/ 	.short	0x0000
        /*0022*/ 	.short	0x0000
        /*0024*/ 	.byte	0x00, 0xf0, 0x11, 0x00


	//----- nvinfo : EIATTR_SPARSE_MMA_MASK
	.align		4
.L_261:
        /*0028*/ 	.byte	0x03, 0x50
        /*002a*/ 	.short	0x0000


	//----- nvinfo : EIATTR_MAXREG_COUNT
	.align		4
        /*002c*/ 	.byte	0x03, 0x1b
        /*002e*/ 	.short	0x0080


	//----- nvinfo : EIATTR_MERCURY_ISA_VERSION
	.align		4
        /*0030*/ 	.byte	0x03, 0x5f
        /*0032*/ 	.short	0x0101


	//----- nvinfo : EIATTR_EXIT_INSTR_OFFSETS
	.align		4
        /*0034*/ 	.byte	0x04, 0x1c
        /*0036*/ 	.short	(.L_263 - .L_262)


	//   ....[0]....
.L_262:
        /*0038*/ 	.word	0x00003f50


	//   ....[1]....
        /*003c*/ 	.word	0x00005410


	//----- nvinfo : EIATTR_MAX_THREADS
	.align		4
.L_263:
        /*0040*/ 	.byte	0x04, 0x05
        /*0042*/ 	.short	(.L_265 - .L_264)
.L_264:
        /*0044*/ 	.word	0x00000080
        /*0048*/ 	.word	0x00000001
        /*004c*/ 	.word	0x00000001


	//----- nvinfo : EIATTR_CRS_STACK_SIZE
	.align		4
.L_265:
        /*0050*/ 	.byte	0x04, 0x1e
        /*0052*/ 	.short	(.L_267 - .L_266)
.L_266:
        /*0054*/ 	.word	0x00000000


	//----- nvinfo : EIATTR_CBANK_PARAM_SIZE
	.align		4
.L_267:
        /*0058*/ 	.byte	0x03, 0x19
        /*005a*/ 	.short	0x0220


	//----- nvinfo : EIATTR_PARAM_CBANK
	.align		4
        /*005c*/ 	.byte	0x04, 0x0a
        /*005e*/ 	.short	(.L_269 - .L_268)
	.align		4
.L_268:
        /*0060*/ 	.word	index@(.nv.constant0._ZN2at6native18elementwise_kernelILi128ELi4EZNS0_22gpu_kernel_impl_nocastIZZZNS0_16atan_kernel_cudaERNS_18TensorIteratorBaseEENKUlvE0_clEvENKUlvE2_clEvEUlN3c108BFloat16EE_EEvS4_RKT_EUliE_EEviT1_)
        /*0064*/ 	.short	0x0210
        /*0066*/ 	.short	0x0220


	//----- nvinfo : EIATTR_SW_WAR
	.align		4
.L_269:
        /*0068*/ 	.byte	0x04, 0x36
        /*006a*/ 	.short	(.L_271 - .L_270)
.L_270:
        /*006c*/ 	.word	0x00000008
.L_271:


//--------------------- .nv.info._ZN2at6native27unrolled_elementwise_kernelIZZZNS0_16atan_kernel_cudaERNS_18TensorIteratorBaseEENKUlvE0_clEvENKUlvE2_clEvEUlN3c108BFloat16EE_St5arrayIPcLm2EELi4E23TrivialOffsetCalculatorILi1EjESD_NS0_6memory15LoadWithoutCastENSE_16StoreWithoutCastEEEviT_T0_T2_T3_T4_T5_ --------------------------
	.section	.nv.info._ZN2at6native27unrolled_elementwise_kernelIZZZNS0_16atan_kernel_cudaERNS_18TensorIteratorBaseEENKUlvE0_clEvENKUlvE2_clEvEUlN3c108BFloat16EE_St5arrayIPcLm2EELi4E23TrivialOffsetCalculatorILi1EjESD_NS0_6memory15LoadWithoutCastENSE_16StoreWithoutCastEEEviT_T0_T2_T3_T4_T5_,"",@"SHT_CUDA_INFO"
	.sectionflags	@""
	.align	4


	//----- nvinfo : EIATTR_CUDA_API_VERSION
	.align		4
        /*0000*/ 	.byte	0x04, 0x37
        /*0002*/ 	.short	(.L_273 - .L_272)
.L_272:
        /*0004*/ 	.word	0x00000082


	//----- nvinfo : EIATTR_KPARAM_INFO
	.align		4
.L_273:
        /*0008*/ 	.byte	0x04, 0x17
        /*000a*/ 	.short	(.L_275 - .L_274)
.L_274:
        /*000c*/ 	.word	0x00000000
        /*0010*/ 	.short	0x0006
        /*0012*/ 	.short	0x001b
        /*0014*/ 	.byte	0x00, 0xf0, 0x05, 0x00


	//----- nvinfo : EIATTR_KPARAM_INFO
	.align		4
.L_275:
        /*0018*/ 	.byte	0x04, 0x17
        /*001a*/ 	.short	(.L_277 - .L_276)
.L_276:
        /*001c*/ 	.word	0x00000000
        /*0020*/ 	.short	0x0005
        /*0022*/ 	.short	0x001a
        /*0024*/ 	.byte	0x00, 0xf0, 0x05, 0x00


	//----- nvinfo : EIATTR_KPARAM_INFO
	.align		4
.L_277:
        /*0028*/ 	.byte	0x04, 0x17
        /*002a*/ 	.short	(.L_279 - .L_278)
.L_278:
        /*002c*/ 	.word	0x00000000
        /*0030*/ 	.short	0x0004
        /*0032*/ 	.short	0x0019
        /*0034*/ 	.byte	0x00, 0xf0, 0x05, 0x00


	//----- nvinfo : EIATTR_KPARAM_INFO
	.align		4
.L_279:
        /*0038*/ 	.byte	0x04, 0x17
        /*003a*/ 	.short	(.L_281 - .L_280)
.L_280:
        /*003c*/ 	.word	0x00000000
        /*0040*/ 	.short	0x0003
        /*0042*/ 	.short	0x0018
        /*0044*/ 	.byte	0x00, 0xf0, 0x05, 0x00


	//----- nvinfo : EIATTR_KPARAM_INFO
	.align		4
.L_281:
        /*0048*/ 	.byte	0x04, 0x17
        /*004a*/ 	.short	(.L_283 - .L_282)
.L_282:
        /*004c*/ 	.word	0x00000000
        /*0050*/ 	.short	0x0002
        /*0052*/ 	.short	0x0008
        /*0054*/ 	.byte	0x00, 0xf0, 0x41, 0x00


	//----- nvinfo : EIATTR_KPARAM_INFO
	.align		4
.L_283:
        /*0058*/ 	.byte	0x04, 0x17
        /*005a*/ 	.short	(.L_285 - .L_284)
.L_284:
        /*005c*/ 	.word	0x00000000
        /*0060*/ 	.short	0x0001
        /*0062*/ 	.short	0x0004
        /*0064*/ 	.byte	0x00, 0xf0, 0x05, 0x00


	//----- nvinfo : EIATTR_KPARAM_INFO
	.align		4
.L_285:
        /*0068*/ 	.byte	0x04, 0x17
        /*006a*/ 	.short	(.L_287 - .L_286)
.L_286:
        /*006c*/ 	.word	0x00000000
        /*0070*/ 	.short	0x0000
        /*0072*/ 	.short	0x0000
        /*0074*/ 	.byte	0x00, 0xf0, 0x11, 0x00


	//----- nvinfo : EIATTR_SPARSE_MMA_MASK
	.align		4
.L_287:
        /*0078*/ 	.byte	0x03, 0x50
        /*007a*/ 	.short	0x0000


	//----- nvinfo : EIATTR_MAXREG_COUNT
	.align		4
        /*007c*/ 	.byte	0x03, 0x1b
        /*007e*/ 	.short	0x00ff


	//----- nvinfo : EIATTR_MERCURY_ISA_VERSION
	.align		4
        /*0080*/ 	.byte	0x03, 0x5f
        /*0082*/ 	.short	0x0101


	//----- nvinfo : EIATTR_EXIT_INSTR_OFFSETS
	.align		4
        /*0084*/ 	.byte	0x04, 0x1c
        /*0086*/ 	.short	(.L_289 - .L_288)


	//   ....[0]....
.L_288:
        /*0088*/ 	.word	0x00000a50


	//   ....[1]....
        /*008c*/ 	.word	0x00000aa0


	//----- nvinfo : EIATTR_MAX_THREADS
	.align		4
.L_289:
        /*0090*/ 	.byte	0x04, 0x05
        /*0092*/ 	.short	(.L_291 - .L_290)
.L_290:
        /*0094*/ 	.word	0x00000080
        /*0098*/ 	.word	0x00000001
        /*009c*/ 	.word	0x00000001


	//----- nvinfo : EIATTR_CRS_STACK_SIZE
	.align		4
.L_291:
        /*00a0*/ 	.byte	0x04, 0x1e
        /*00a2*/ 	.short	(.L_293 - .L_292)
.L_292:
        /*00a4*/ 	.word	0x00000000


	//----- nvinfo : EIATTR_CBANK_PARAM_SIZE
	.align		4
.L_293:
        /*00a8*/ 	.byte	0x03, 0x19
        /*00aa*/ 	.short	0x001c


	//----- nvinfo : EIATTR_PARAM_CBANK
	.align		4
        /*00ac*/ 	.byte	0x04, 0x0a
        /*00ae*/ 	.short	(.L_295 - .L_294)
	.align		4
.L_294:
        /*00b0*/ 	.word	index@(.nv.constant0._ZN2at6native27unrolled_elementwise_kernelIZZZNS0_16atan_kernel_cudaERNS_18TensorIteratorBaseEENKUlvE0_clEvENKUlvE2_clEvEUlN3c108BFloat16EE_St5arrayIPcLm2EELi4E23TrivialOffsetCalculatorILi1EjESD_NS0_6memory15LoadWithoutCastENSE_16StoreWithoutCastEEEviT_T0_T2_T3_T4_T5_)
        /*00b4*/ 	.short	0x0210
        /*00b6*/ 	.short	0x001c


	//----- nvinfo : EIATTR_SW_WAR
	.align		4
.L_295:
        /*00b8*/ 	.byte	0x04, 0x36
        /*00ba*/ 	.short	(.L_297 - .L_296)
.L_296:
        /*00bc*/ 	.word	0x00000008
.L_297:


//--------------------- .nv.info._ZN2at6native29vectorized_elementwise_kernelILi2EZZZNS0_16atan_kernel_cudaERNS_18TensorIteratorBaseEENKUlvE0_clEvENKUlvE2_clEvEUlN3c108BFloat16EE_St5arrayIPcLm2EEEEviT0_T1_ --------------------------
	.section	.nv.info._ZN2at6native29vectorized_elementwise_kernelILi2EZZZNS0_16atan_kernel_cudaERNS_18TensorIteratorBaseEENKUlvE0_clEvENKUlvE2_clEvEUlN3c108BFloat16EE_St5arrayIPcLm2EEEEviT0_T1_,"",@"SHT_CUDA_INFO"
	.sectionflags	@""
	.align	4


	//----- nvinfo : EIATTR_CUDA_API_VERSION
	.align		4
        /*0000*/ 	.byte	0x04, 0x37
        /*0002*/ 	.short	(.L_299 - .L_298)
.L_298:
        /*0004*/ 	.word	0x00000082


	//----- nvinfo : EIATTR_KPARAM_INFO
	.align		4
.L_299:
        /*0008*/ 	.byte	0x04, 0x17
        /*000a*/ 	.short	(.L_301 - .L_300)
.L_300:
        /*000c*/ 	.word	0x00000000
        /*0010*/ 	.short	0x0002
        /*0012*/ 	.short	0x0008
        /*0014*/ 	.byte	0x00, 0xf0, 0x41, 0x00


	//----- nvinfo : EIATTR_KPARAM_INFO
	.align		4
.L_301:
        /*0018*/ 	.byte	0x04, 0x17
        /*001a*/ 	.short	(.L_303 - .L_302)
.L_302:
        /*001c*/ 	.word	0x00000000
        /*0020*/ 	.short	0x0001
        /*0022*/ 	.short	0x0004
        /*0024*/ 	.byte	0x00, 0xf0, 0x05, 0x00


	//----- nvinfo : EIATTR_KPARAM_INFO
	.align		4
.L_303:
        /*0028*/ 	.byte	0x04, 0x17
        /*002a*/ 	.short	(.L_305 - .L_304)
.L_304:
        /*002c*/ 	.word	0x00000000
        /*0030*/ 	.short	0x0000
        /*0032*/ 	.short	0x0000
        /*0034*/ 	.byte	0x00, 0xf0, 0x11, 0x00


	//----- nvinfo : EIATTR_SPARSE_MMA_MASK
	.align		4
.L_305:
        /*0038*/ 	.byte	0x03, 0x50
        /*003a*/ 	.short	0x0000


	//----- nvinfo : EIATTR_MAXREG_COUNT
	.align		4
        /*003c*/ 	.byte	0x03, 0x1b
        /*003e*/ 	.short	0x00ff


	//----- nvinfo : EIATTR_MERCURY_ISA_VERSION
	.align		4
        /*0040*/ 	.byte	0x03, 0x5f
        /*0042*/ 	.short	0x0101


	//----- nvinfo : EIATTR_EXIT_INSTR_OFFSETS
	.align		4
        /*0044*/ 	.byte	0x04, 0x1c
        /*0046*/ 	.short	(.L_307 - .L_306)


	//   ....[0]....
.L_306:
        /*0048*/ 	.word	0x00000b80


	//   ....[1]....
        /*004c*/ 	.word	0x00001f50


	//   ....[2]....
        /*0050*/ 	.word	0x00001fa0


	//----- nvinfo : EIATTR_MAX_THREADS
	.align		4
.L_307:
        /*0054*/ 	.byte	0x04, 0x05
        /*0056*/ 	.short	(.L_309 - .L_308)
.L_308:
        /*0058*/ 	.word	0x00000080
        /*005c*/ 	.word	0x00000001
        /*0060*/ 	.word	0x00000001


	//----- nvinfo : EIATTR_CRS_STACK_SIZE
	.align		4
.L_309:
        /*0064*/ 	.byte	0x04, 0x1e
        /*0066*/ 	.short	(.L_311 - .L_310)
.L_310:
        /*0068*/ 	.word	0x00000000


	//----- nvinfo : EIATTR_CBANK_PARAM_SIZE
	.align		4
.L_311:
        /*006c*/ 	.byte	0x03, 0x19
        /*006e*/ 	.short	0x0018


	//----- nvinfo : EIATTR_PARAM_CBANK
	.align		4
        /*0070*/ 	.byte	0x04, 0x0a
        /*0072*/ 	.short	(.L_313 - .L_312)
	.align		4
.L_312:
        /*0074*/ 	.word	index@(.nv.constant0._ZN2at6native29vectorized_elementwise_kernelILi2EZZZNS0_16atan_kernel_cudaERNS_18TensorIteratorBaseEENKUlvE0_clEvENKUlvE2_clEvEUlN3c108BFloat16EE_St5arrayIPcLm2EEEEviT0_T1_)
        /*0078*/ 	.short	0x0210
        /*007a*/ 	.short	0x0018


	//----- nvinfo : EIATTR_SW_WAR
	.align		4
.L_313:
        /*007c*/ 	.byte	0x04, 0x36
        /*007e*/ 	.short	(.L_315 - .L_314)
.L_314:
        /*0080*/ 	.word	0x00000008
.L_315:


//--------------------- .nv.info._ZN2at6native29vectorized_elementwise_kernelILi4EZZZNS0_16atan_kernel_cudaERNS_18TensorIteratorBaseEENKUlvE0_clEvENKUlvE2_clEvEUlN3c108BFloat16EE_St5arrayIPcLm2EEEEviT0_T1_ --------------------------
	.section	.nv.info._ZN2at6native29vectorized_elementwise_kernelILi4EZZZNS0_16atan_kernel_cudaERNS_18TensorIteratorBaseEENKUlvE0_clEvENKUlvE2_clEvEUlN3c108BFloat16EE_St5arrayIPcLm2EEEEviT0_T1_,"",@"SHT_CUDA_INFO"
	.sectionflags	@""
	.align	4


	//----- nvinfo : EIATTR_CUDA_API_VERSION
	.align		4
        /*0000*/ 	.byte	0x04, 0x37
        /*0002*/ 	.short	(.L_317 - .L_316)
.L_316:
        /*0004*/ 	.word	0x00000082


	//----- nvinfo : EIATTR_KPARAM_INFO
	.align		4
.L_317:
        /*0008*/ 	.byte	0x04, 0x17
        /*000a*/ 	.short	(.L_319 - .L_318)
.L_318:
        /*000c*/ 	.word	0x00000000
        /*0010*/ 	.short	0x0002
        /*0012*/ 	.short	0x0008
        /*0014*/ 	.byte	0x00, 0xf0, 0x41, 0x00


	//----- nvinfo : EIATTR_KPARAM_INFO
	.align		4
.L_319:
        /*0018*/ 	.byte	0x04, 0x17
        /*001a*/ 	.short	(.L_321 - .L_320)
.L_320:
        /*001c*/ 	.word	0x00000000
        /*0020*/ 	.short	0x0001
        /*0022*/ 	.short	0x0004
        /*0024*/ 	.byte	0x00, 0xf0, 0x05, 0x00


	//----- nvinfo : EIATTR_KPARAM_INFO
	.align		4
.L_321:
        /*0028*/ 	.byte	0x04, 0x17
        /*002a*/ 	.short	(.L_323 - .L_322)
.L_322:
        /*002c*/ 	.word	0x00000000
        /*0030*/ 	.short	0x0000
        /*0032*/ 	.short	0x0000
        /*0034*/ 	.byte	0x00, 0xf0, 0x11, 0x00


	//----- nvinfo : EIATTR_SPARSE_MMA_MASK
	.align		4
.L_323:
        /*0038*/ 	.byte	0x03, 0x50
        /*003a*/ 	.short	0x0000


	//----- nvinfo : EIATTR_MAXREG_COUNT
	.align		4
        /*003c*/ 	.byte	0x03, 0x1b
        /*003e*/ 	.short	0x00ff


	//----- nvinfo : EIATTR_MERCURY_ISA_VERSION
	.align		4
        /*0040*/ 	.byte	0x03, 0x5f
        /*0042*/ 	.short	0x0101


	//----- nvinfo : EIATTR_EXIT_INSTR_OFFSETS
	.align		4
        /*0044*/ 	.byte	0x04, 0x1c
        /*0046*/ 	.short	(.L_325 - .L_324)


	//   ....[0]....
.L_324:
        /*0048*/ 	.word	0x00000b40


	//   ....[1]....
        /*004c*/ 	.word	0x00001f10


	//   ....[2]....
        /*0050*/ 	.word	0x00001f60


	//----- nvinfo : EIATTR_MAX_THREADS
	.align		4
.L_325:
        /*0054*/ 	.byte	0x04, 0x05
        /*0056*/ 	.short	(.L_327 - .L_326)
.L_326:
        /*0058*/ 	.word	0x00000080
        /*005c*/ 	.word	0x00000001
        /*0060*/ 	.word	0x00000001


	//----- nvinfo : EIATTR_CRS_STACK_SIZE
	.align		4
.L_327:
        /*0064*/ 	.byte	0x04, 0x1e
        /*0066*/ 	.short	(.L_329 - .L_328)
.L_328:
        /*0068*/ 	.word	0x00000000


	//----- nvinfo : EIATTR_CBANK_PARAM_SIZE
	.align		4
.L_329:
        /*006c*/ 	.byte	0x03, 0x19
        /*006e*/ 	.short	0x0018


	//----- nvinfo : EIATTR_PARAM_CBANK
	.align		4
        /*0070*/ 	.byte	0x04, 0x0a
        /*0072*/ 	.short	(.L_331 - .L_330)
	.align		4
.L_330:
        /*0074*/ 	.word	index@(.nv.constant0._ZN2at6native29vectorized_elementwise_kernelILi4EZZZNS0_16atan_kernel_cudaERNS_18TensorIteratorBaseEENKUlvE0_clEvENKUlvE2_clEvEUlN3c108BFloat16EE_St5arrayIPcLm2EEEEviT0_T1_)
        /*0078*/ 	.short	0x0210
        /*007a*/ 	.short	0x0018


	//----- nvinfo : EIATTR_SW_WAR
	.align		4
.L_331:
        /*007c*/ 	.byte	0x04, 0x36
        /*007e*/ 	.short	(.L_333 - .L_332)
.L_332:
        /*0080*/ 	.word	0x00000008
.L_333:


//--------------------- .nv.info._ZN2at6native29vectorized_elementwise_kernelILi8EZZZNS0_16atan_kernel_cudaERNS_18TensorIteratorBaseEENKUlvE0_clEvENKUlvE2_clEvEUlN3c108BFloat16EE_St5arrayIPcLm2EEEEviT0_T1_ --------------------------
	.section	.nv.info._ZN2at6native29vectorized_elementwise_kernelILi8EZZZNS0_16atan_kernel_cudaERNS_18TensorIteratorBaseEENKUlvE0_clEvENKUlvE2_clEvEUlN3c108BFloat16EE_St5arrayIPcLm2EEEEviT0_T1_,"",@"SHT_CUDA_INFO"
	.sectionflags	@""
	.align	4


	//----- nvinfo : EIATTR_CUDA_API_VERSION
	.align		4
        /*0000*/ 	.byte	0x04, 0x37
        /*0002*/ 	.short	(.L_335 - .L_334)
.L_334:
        /*0004*/ 	.word	0x00000082


	//----- nvinfo : EIATTR_KPARAM_INFO
	.align		4
.L_335:
        /*0008*/ 	.byte	0x04, 0x17
        /*000a*/ 	.short	(.L_337 - .L_336)
.L_336:
        /*000c*/ 	.word	0x00000000
        /*0010*/ 	.short	0x0002
        /*0012*/ 	.short	0x0008
        /*0014*/ 	.byte	0x00, 0xf0, 0x41, 0x00


	//----- nvinfo : EIATTR_KPARAM_INFO
	.align		4
.L_337:
        /*0018*/ 	.byte	0x04, 0x17
        /*001a*/ 	.short	(.L_339 - .L_338)
.L_338:
        /*001c*/ 	.word	0x00000000
        /*0020*/ 	.short	0x0001
        /*0022*/ 	.short	0x0004
        /*0024*/ 	.byte	0x00, 0xf0, 0x05, 0x00


	//----- nvinfo : EIATTR_KPARAM_INFO
	.align		4
.L_339:
        /*0028*/ 	.byte	0x04, 0x17
        /*002a*/ 	.short	(.L_341 - .L_340)
.L_340:
        /*002c*/ 	.word	0x00000000
        /*0030*/ 	.short	0x0000
        /*0032*/ 	.short	0x0000
        /*0034*/ 	.byte	0x00, 0xf0, 0x11, 0x00


	//----- nvinfo : EIATTR_SPARSE_MMA_MASK
	.align		4
.L_341:
        /*0038*/ 	.byte	0x03, 0x50
        /*003a*/ 	.short	0x0000


	//----- nvinfo : EIATTR_MAXREG_COUNT
	.align		4
        /*003c*/ 	.byte	0x03, 0x1b
        /*003e*/ 	.short	0x00ff


	//----- nvinfo : EIATTR_MERCURY_ISA_VERSION
	.align		4
        /*0040*/ 	.byte	0x03, 0x5f
        /*0042*/ 	.short	0x0101


	//----- nvinfo : EIATTR_EXIT_INSTR_OFFSETS
	.align		4
        /*0044*/ 	.byte	0x04, 0x1c
        /*0046*/ 	.short	(.L_343 - .L_342)


	//   ....[0]....
.L_342:
        /*0048*/ 	.word	0x00000b20


	//   ....[1]....
        /*004c*/ 	.word	0x00001ef0


	//   ....[2]....
        /*0050*/ 	.word	0x00001f40


	//----- nvinfo : EIATTR_MAX_THREADS
	.align		4
.L_343:
        /*0054*/ 	.byte	0x04, 0x05
        /*0056*/ 	.short	(.L_345 - .L_344)
.L_344:
        /*0058*/ 	.word	0x00000080
        /*005c*/ 	.word	0x00000001
        /*0060*/ 	.word	0x00000001


	//----- nvinfo : EIATTR_CRS_STACK_SIZE
	.align		4
.L_345:
        /*0064*/ 	.byte	0x04, 0x1e
        /*0066*/ 	.short	(.L_347 - .L_346)
.L_346:
        /*0068*/ 	.word	0x00000000


	//----- nvinfo : EIATTR_CBANK_PARAM_SIZE
	.align		4
.L_347:
        /*006c*/ 	.byte	0x03, 0x19
        /*006e*/ 	.short	0x0018


	//----- nvinfo : EIATTR_PARAM_CBANK
	.align		4
        /*0070*/ 	.byte	0x04, 0x0a
        /*0072*/ 	.short	(.L_349 - .L_348)
	.align		4
.L_348:
        /*0074*/ 	.word	index@(.nv.constant0._ZN2at6native29vectorized_elementwise_kernelILi8EZZZNS0_16atan_kernel_cudaERNS_18TensorIteratorBaseEENKUlvE0_clEvENKUlvE2_clEvEUlN3c108BFloat16EE_St5arrayIPcLm2EEEEviT0_T1_)
        /*0078*/ 	.short	0x0210
        /*007a*/ 	.short	0x0018


	//----- nvinfo : EIATTR_SW_WAR
	.align		4
.L_349:
        /*007c*/ 	.byte	0x04, 0x36
        /*007e*/ 	.short	(.L_351 - .L_350)
.L_350:
        /*0080*/ 	.word	0x00000008
.L_351:


//--------------------- .nv.info._ZN2at6native18elementwise_kernelILi128ELi4EZNS0_15gpu_kernel_implIZZZNS0_16atan_kernel_cudaERNS_18TensorIteratorBaseEENKUlvE0_clEvENKUlvE1_clEvEUlN3c104HalfEE_EEvS4_RKT_EUliE_EEviT1_ --------------------------
	.section	.nv.info._ZN2at6native18elementwise_kernelILi128ELi4EZNS0_15gpu_kernel_implIZZZNS0_16atan_kernel_cudaERNS_18TensorIteratorBaseEENKUlvE0_clEvENKUlvE1_clEvEUlN3c104HalfEE_EEvS4_RKT_EUliE_EEviT1_,"",@"SHT_CUDA_INFO"
	.sectionflags	@""
	.align	4


	//----- nvinfo : EIATTR_CUDA_API_VERSION
	.align		4
        /*0000*/ 	.byte	0x04, 0x37
        /*0002*/ 	.short	(.L_353 - .L_352)
.L_352:
        /*0004*/ 	.word	0x00000082


	//----- nvinfo : EIATTR_KPARAM_INFO
	.align		4
.L_353:
        /*0008*/ 	.byte	0x04, 0x17
        /*000a*/ 	.short	(.L_355 - .L_354)
.L_354:
        /*000c*/ 	.word	0x00000000
        /*0010*/ 	.short	0x0001
        /*0012*/ 	.short	0x0008
        /*0014*/ 	.byte	0x00, 0xf0, 0x61, 0x08


	//----- nvinfo : EIATTR_KPARAM_INFO
	.align		4
.L_355:
        /*0018*/ 	.byte	0x04, 0x17
        /*001a*/ 	.short	(.L_357 - .L_356)
.L_356:
        /*001c*/ 	.word	0x00000000
        /*0020*/ 	.short	0x0000
        /*0022*/ 	.short	0x0000
        /*0024*/ 	.byte	0x00, 0xf0, 0x11, 0x00


	//----- nvinfo : EIATTR_SPARSE_MMA_MASK
	.align		4
.L_357:
        /*0028*/ 	.byte	0x03, 0x50
        /*002a*/ 	.short	0x0000


	//----- nvinfo : EIATTR_MAXREG_COUNT
	.align		4
        /*002c*/ 	.byte	0x03, 0x1b
        /*002e*/ 	.short	0x0080


	//----- nvinfo : EIATTR_EXTERNS
	.align		4
        /*0030*/ 	.byte	0x04, 0x0f
        /*0032*/ 	.short	(.L_359 - .L_358)


	//   ....[0]....
	.align		4
.L_358:
        /*0034*/ 	.word	index@(__assertfail)


	//----- nvinfo : EIATTR_MERCURY_ISA_VERSION
	.align		4
.L_359:
        /*0038*/ 	.byte	0x03, 0x5f
        /*003a*/ 	.short	0x0101


	//----- nvinfo : EIATTR_SYSCALL_OFFSETS
	.align		4
        /*003c*/ 	.byte	0x04, 0x46
        /*003e*/ 	.short	(.L_361 - .L_360)


	//   ....[0]....
.L_360:
        /*0040*/ 	.word	0x000022d0


	//   ....[1]....
        /*0044*/ 	.word	0x00003380


	//   ....[2]....
        /*0048*/ 	.word	0x00005690


	//   ....[3]....
        /*004c*/ 	.word	0x00006740


	//   ....[4]....
        /*0050*/ 	.word	0x00008a40


	//   ....[5]....
        /*0054*/ 	.word	0x00009af0


	//   ....[6]....
        /*0058*/ 	.word	0x0000bde0


	//   ....[7]....
        /*005c*/ 	.word	0x0000ce90


	//----- nvinfo : EIATTR_EXIT_INSTR_OFFSETS
	.align		4
.L_361:
        /*0060*/ 	.byte	0x04, 0x1c
        /*0062*/ 	.short	(.L_363 - .L_362)


	//   ....[0]....
.L_362:
        /*0064*/ 	.word	0x00009bc0


	//   ....[1]....
        /*0068*/ 	.word	0x0000c0c0


	//   ....[2]....
        /*006c*/ 	.word	0x0000c100


	//   ....[3]....
        /*0070*/ 	.word	0x0000c1a0


	//   ....[4]....
        /*0074*/ 	.word	0x0000c1e0


	//   ....[5]....
        /*0078*/ 	.word	0x0000c220


	//   ....[6]....
        /*007c*/ 	.word	0x0000c2b0


	//   ....[7]....
        /*0080*/ 	.word	0x0000c2d0


	//   ....[8]....
        /*0084*/ 	.word	0x0000c370


	//   ....[9]....
        /*0088*/ 	.word	0x0000c3c0


	//   ....[10]....
        /*008c*/ 	.word	0x0000c410


	//   ....[11]....
        /*0090*/ 	.word	0x0000c4e0


	//   ....[12]....
        /*0094*/ 	.word	0x0000c540


	//   ....[13]....
        /*0098*/ 	.word	0x0000c6d0


	//   ....[14]....
        /*009c*/ 	.word	0x0000c830


	//   ....[15]....
        /*00a0*/ 	.word	0x0000c870


	//   ....[16]....
        /*00a4*/ 	.word	0x0000c930


	//   ....[17]....
        /*00a8*/ 	.word	0x0000cab0


	//   ....[18]....
        /*00ac*/ 	.word	0x0000cc30


	//   ....[19]....
        /*00b0*/ 	.word	0x0000cd90


	//   ....[20]....
        /*00b4*/ 	.word	0x0000cea0


	//   ....[21]....
        /*00b8*/ 	.word	0x0000cee0


	//   ....[22]....
        /*00bc*/ 	.word	0x0000cf20


	//----- nvinfo : EIATTR_MAX_THREADS
	.align		4
.L_363:
        /*00c0*/ 	.byte	0x04, 0x05
        /*00c2*/ 	.short	(.L_365 - .L_364)
.L_364:
        /*00c4*/ 	.word	0x00000080
        /*00c8*/ 	.word	0x00000001
        /*00cc*/ 	.word	0x00000001


	//----- nvinfo : EIATTR_CRS_STACK_SIZE
	.align		4
.L_365:
        /*00d0*/ 	.byte	0x04, 0x1e
        /*00d2*/ 	.short	(.L_367 - .L_366)
.L_366:
        /*00d4*/ 	.word	0x00000000


	//----- nvinfo : EIATTR_CBANK_PARAM_SIZE
	.align		4
.L_367:
        /*00d8*/ 	.byte	0x03, 0x19
        /*00da*/ 	.short	0x0220


	//----- nvinfo : EIATTR_PARAM_CBANK
	.align		4
        /*00dc*/ 	.byte	0x04, 0x0a
        /*00de*/ 	.short	(.L_369 - .L_368)
	.align		4
.L_368:
        /*00e0*/ 	.word	index@(.nv.constant0._ZN2at6native18elementwise_kernelILi128ELi4EZNS0_15gpu_kernel_implIZZZNS0_16atan_kernel_cudaERNS_18TensorIteratorBaseEENKUlvE0_clEvENKUlvE1_clEvEUlN3c104HalfEE_EEvS4_RKT_EUliE_EEviT1_)
        /*00e4*/ 	.short	0x0210
        /*00e6*/ 	.short	0x0220


	//----- nvinfo : EIATTR_SW_WAR
	.align		4
.L_369:
        /*00e8*/ 	.byte	0x04, 0x36
        /*00ea*/ 	.short	(.L_371 - .L_370)
.L_370:
        /*00ec*/ 	.word	0x00000008
.L_371:


//--------------------- .nv.info._ZN2at6native27unrolled_elementwise_kernelIZZZNS0_16atan_kernel_cudaERNS_18TensorIteratorBaseEENKUlvE0_clEvENKUlvE1_clEvEUlN3c104HalfEE_St5arrayIPcLm2EELi4E23TrivialOffsetCalculatorILi1EjESD_NS0_6memory12LoadWithCastILi1EEENSE_13StoreWithCastILi1EEEEEviT_T0_T2_T3_T4_T5_ --------------------------
	.section	.nv.info._ZN2at6native27unrolled_elementwise_kernelIZZZNS0_16atan_kernel_cudaERNS_18TensorIteratorBaseEENKUlvE0_clEvENKUlvE1_clEvEUlN3c104HalfEE_St5arrayIPcLm2EELi4E23TrivialOffsetCalculatorILi1EjESD_NS0_6memory12LoadWithCastILi1EEENSE_13StoreWithCastILi1EEEEEviT_T0_T2_T3_T4_T5_,"",@"SHT_CUDA_INFO"
	.sectionflags	@""
	.align	4


	//----- nvinfo : EIATTR_CUDA_API_VERSION
	.align		4
        /*0000*/ 	.byte	0x04, 0x37
        /*0002*/ 	.short	(.L_373 - .L_372)
.L_372:
        /*0004*/ 	.word	0x00000082


	//----- nvinfo : EIATTR_KPARAM_INFO
	.align		4
.L_373:
        /*0008*/ 	.byte	0x04, 0x17
        /*000a*/ 	.short	(.L_375 - .L_374)
.L_374:
        /*000c*/ 	.word	0x00000000
        /*0010*/ 	.short	0x0006
        /*0012*/ 	.short	0x0024
        /*0014*/ 	.byte	0x00, 0xf0, 0x21, 0x00


	//----- nvinfo : EIATTR_KPARAM_INFO
	.align		4
.L_375:
        /*0018*/ 	.byte	0x04, 0x17
        /*001a*/ 	.short	(.L_377 - .L_376)
.L_376:
        /*001c*/ 	.word	0x00000000
        /*0020*/ 	.short	0x0005
        /*0022*/ 	.short	0x001c
        /*0024*/ 	.byte	0x00, 0xf0, 0x21, 0x00


	//----- nvinfo : EIATTR_KPARAM_INFO
	.align		4
.L_377:
        /*0028*/ 	.byte	0x04, 0x17
        /*002a*/ 	.short	(.L_379 - .L_378)
.L_378:
        /*002c*/ 	.word	0x00000000
        /*0030*/ 	.short	0x0004
        /*0032*/ 	.short	0x0019
        /*0034*/ 	.byte	0x00, 0xf0, 0x05, 0x00


	//----- nvinfo : EIATTR_KPARAM_INFO
	.align		4
.L_379:
        /*0038*/ 	.byte	0x04, 0x17
        /*003a*/ 	.short	(.L_381 - .L_380)
.L_380:
        /*003c*/ 	.word	0x00000000
        /*0040*/ 	.short	0x0003
        /*0042*/ 	.short	0x0018
        /*0044*/ 	.byte	0x00, 0xf0, 0x05, 0x00


	//----- nvinfo : EIATTR_KPARAM_INFO
	.align		4
.L_381:
        /*0048*/ 	.byte	0x04, 0x17
        /*004a*/ 	.short	(.L_383 - .L_382)
.L_382:
        /*004c*/ 	.word	0x00000000
        /*0050*/ 	.short	0x0002
        /*0052*/ 	.short	0x0008
        /*0054*/ 	.byte	0x00, 0xf0, 0x41, 0x00


	//----- nvinfo : EIATTR_KPARAM_INFO
	.align		4
.L_383:
        /*0058*/ 	.byte	0x04, 0x17
        /*005a*/ 	.short	(.L_385 - .L_384)
.L_384:
        /*005c*/ 	.word	0x00000000
        /*0060*/ 	.short	0x0001
        /*0062*/ 	.short	0x0004
        /*0064*/ 	.byte	0x00, 0xf0, 0x05, 0x00


	//----- nvinfo : EIATTR_KPARAM_INFO
	.align		4
.L_385:
        /*0068*/ 	.byte	0x04, 0x17
        /*006a*/ 	.short	(.L_387 - .L_386)
.L_386:
        /*006c*/ 	.word	0x00000000
        /*0070*/ 	.short	0x0000
        /*0072*/ 	.short	0x0000
        /*0074*/ 	.byte	0x00, 0xf0, 0x11, 0x00


	//----- nvinfo : EIATTR_SPARSE_MMA_MASK
	.align		4
.L_387:
        /*0078*/ 	.byte	0x03, 0x50
        /*007a*/ 	.short	0x0000


	//----- nvinfo : EIATTR_MAXREG_COUNT
	.align		4
        /*007c*/ 	.byte	0x03, 0x1b
        /*007e*/ 	.short	0x00ff


	//----- nvinfo : EIATTR_EXTERNS
	.align		4
        /*0080*/ 	.byte	0x04, 0x0f
        /*0082*/ 	.short	(.L_389 - .L_388)


	//   ....[0]....
	.align		4
.L_388:
        /*0084*/ 	.word	index@(__assertfail)


	//----- nvinfo : EIATTR_MERCURY_ISA_VERSION
	.align		4
.L_389:
        /*0088*/ 	.byte	0x03, 0x5f
        /*008a*/ 	.short	0x0101


	//----- nvinfo : EIATTR_SYSCALL_OFFSETS
	.align		4
        /*008c*/ 	.byte	0x04, 0x46
        /*008e*/ 	.short	(.L_391 - .L_390)


	//   ....[0]....
.L_390:
        /*0090*/ 	.word	0x000010b0


	//   ....[1]....
        /*0094*/ 	.word	0x000021c0


	//   ....[2]....
        /*0098*/ 	.word	0x000032d0


	//   ....[3]....
        /*009c*/ 	.word	0x000043c0


	//   ....[4]....
        /*00a0*/ 	.word	0x00005b80


	//   ....[5]....
        /*00a4*/ 	.word	0x00006ba0


	//   ....[6]....
        /*00a8*/ 	.word	0x00007b80


	//   ....[7]....
        /*00ac*/ 	.word	0x00008b60


	//----- nvinfo : EIATTR_EXIT_INSTR_OFFSETS
	.align		4
.L_391:
        /*00b0*/ 	.byte	0x04, 0x1c
        /*00b2*/ 	.short	(.L_393 - .L_392)


	//   ....[0]....
.L_392:
        /*00b4*/ 	.word	0x00007c40


	//   ....[1]....
        /*00b8*/ 	.word	0x00007d90


	//   ....[2]....
        /*00bc*/ 	.word	0x00007dd0


	//   ....[3]....
        /*00c0*/ 	.word	0x00007e70


	//   ....[4]....
        /*00c4*/ 	.word	0x00007eb0


	//   ....[5]....
        /*00c8*/ 	.word	0x00007ef0


	//   ....[6]....
        /*00cc*/ 	.word	0x00007f80


	//   ....[7]....
        /*00d0*/ 	.word	0x00007fa0


	//   ....[8]....
        /*00d4*/ 	.word	0x00008040


	//   ....[9]....
        /*00d8*/ 	.word	0x00008090


	//   ....[10]....
        /*00dc*/ 	.word	0x000080e0


	//   ....[11]....
        /*00e0*/ 	.word	0x000081b0


	//   ....[12]....
        /*00e4*/ 	.word	0x00008210


	//   ....[13]....
        /*00e8*/ 	.word	0x000083a0


	//   ....[14]....
        /*00ec*/ 	.word	0x00008500


	//   ....[15]....
        /*00f0*/ 	.word	0x00008540


	//   ....[16]....
        /*00f4*/ 	.word	0x00008600


	//   ....[17]....
        /*00f8*/ 	.word	0x00008780


	//   ....[18]....
        /*00fc*/ 	.word	0x00008900


	//   ....[19]....
        /*0100*/ 	.word	0x00008a60


	//   ....[20]....
        /*0104*/ 	.word	0x00008b70


	//   ....[21]....
        /*0108*/ 	.word	0x00008bb0


	//   ....[22]....
        /*010c*/ 	.word	0x00008bf0


	//----- nvinfo : EIATTR_MAX_THREADS
	.align		4
.L_393:
        /*0110*/ 	.byte	0x04, 0x05
        /*0112*/ 	.short	(.L_395 - .L_394)
.L_394:
        /*0114*/ 	.word	0x00000080
        /*0118*/ 	.word	0x00000001
        /*011c*/ 	.word	0x00000001


	//----- nvinfo : EIATTR_CRS_STACK_SIZE
	.align		4
.L_395:
        /*0120*/ 	.byte	0x04, 0x1e
        /*0122*/ 	.short	(.L_397 - .L_396)
.L_396:
        /*0124*/ 	.word	0x00000000


	//----- nvinfo : EIATTR_CBANK_PARAM_SIZE
	.align		4
.L_397:
        /*0128*/ 	.byte	0x03, 0x19
        /*012a*/ 	.short	0x002c


	//----- nvinfo : EIATTR_PARAM_CBANK
	.align		4
        /*012c*/ 	.byte	0x04, 0x0a
        /*012e*/ 	.short	(.L_399 - .L_398)
	.align		4
.L_398:
        /*0130*/ 	.word	index@(.nv.constant0._ZN2at6native27unrolled_elementwise_kernelIZZZNS0_16atan_kernel_cudaERNS_18TensorIteratorBaseEENKUlvE0_clEvENKUlvE1_clEvEUlN3c104HalfEE_St5arrayIPcLm2EELi4E23TrivialOffsetCalculatorILi1EjESD_NS0_6memory12LoadWithCastILi1EEENSE_13StoreWithCastILi1EEEEEviT_T0_T2_T3_T4_T5_)
        /*0134*/ 	.short	0x0210
        /*0136*/ 	.short	0x002c


	//----- nvinfo : EIATTR_SW_WAR
	.align		4
.L_399:
        /*0138*/ 	.byte	0x04, 0x36
        /*013a*/ 	.short	(.L_401 - .L_400)
.L_400:
        /*013c*/ 	.word	0x00000008
.L_401:


//--------------------- .nv.info._ZN2at6native18elementwise_kernelILi128ELi4EZNS0_22gpu_kernel_impl_nocastIZZZNS0_16atan_kernel_cudaERNS_18TensorIteratorBaseEENKUlvE0_clEvENKUlvE1_clEvEUlN3c104HalfEE_EEvS4_RKT_EUliE_EEviT1_ --------------------------
	.section	.nv.info._ZN2at6native18elementwise_kernelILi128ELi4EZNS0_22gpu_kernel_impl_nocastIZZZNS0_16atan_kernel_cudaERNS_18TensorIteratorBaseEENKUlvE0_clEvENKUlvE1_clEvEUlN3c104HalfEE_EEvS4_RKT_EUliE_EEviT1_,"",@"SHT_CUDA_INFO"
	.sectionflags	@""
	.align	4


	//----- nvinfo : EIATTR_CUDA_API_VERSION
	.align		4
        /*0000*/ 	.byte	0x04, 0x37
        /*0002*/ 	.short	(.L_403 - .L_402)
.L_402:
        /*0004*/ 	.word	0x00000082


	//----- nvinfo : EIATTR_KPARAM_INFO
	.align		4
.L_403:
        /*0008*/ 	.byte	0x04, 0x17
        /*000a*/ 	.short	(.L_405 - .L_404)
.L_404:
        /*000c*/ 	.word	0x00000000
        /*0010*/ 	.short	0x0001
        /*0012*/ 	.short	0x0008
        /*0014*/ 	.byte	0x00, 0xf0, 0x61, 0x08


	//----- nvinfo : EIATTR_KPARAM_INFO
	.align		4
.L_405:
        /*0018*/ 	.byte	0x04, 0x17
        /*001a*/ 	.short	(.L_407 - .L_406)
.L_406:
        /*001c*/ 	.word	0x00000000
        /*0020*/ 	.short	0x0000
        /*0022*/ 	.short	0x0000
        /*0024*/ 	.byte	0x00, 0xf0, 0x11, 0x00


	//----- nvinfo : EIATTR_SPARSE_MMA_MASK
	.align		4
.L_407:
        /*0028*/ 	.byte	0x03, 0x50
        /*002a*/ 	.short	0x0000


	//----- nvinfo : EIATTR_MAXREG_COUNT
	.align		4
        /*002c*/ 	.byte	0x03, 0x1b
        /*002e*/ 	.short	0x0080


	//----- nvinfo : EIATTR_MERCURY_ISA_VERSION
	.align		4
        /*0030*/ 	.byte	0x03, 0x5f
        /*0032*/ 	.short	0x0101


	//----- nvinfo : EIATTR_EXIT_INSTR_OFFSETS
	.align		4
        /*0034*/ 	.byte	0x04, 0x1c
        /*0036*/ 	.short	(.L_409 - .L_408)


	//   ....[0]....
.L_408:
        /*0038*/ 	.word	0x00003f50


	//   ....[1]....
        /*003c*/ 	.word	0x00005410


	//----- nvinfo : EIATTR_MAX_THREADS
	.align		4
.L_409:
        /*0040*/ 	.byte	0x04, 0x05
        /*0042*/ 	.short	(.L_411 - .L_410)
.L_410:
        /*0044*/ 	.word	0x00000080
        /*0048*/ 	.word	0x00000001
        /*004c*/ 	.word	0x00000001


	//----- nvinfo : EIATTR_CRS_STACK_SIZE
	.align		4
.L_411:
        /*0050*/ 	.byte	0x04, 0x1e
        /*0052*/ 	.short	(.L_413 - .L_412)
.L_412:
        /*0054*/ 	.word	0x00000000


	//----- nvinfo : EIATTR_CBANK_PARAM_SIZE
	.align		4
.L_413:
        /*0058*/ 	.byte	0x03, 0x19
        /*005a*/ 	.short	0x0220


	//----- nvinfo : EIATTR_PARAM_CBANK
	.align		4
        /*005c*/ 	.byte	0x04, 0x0a
        /*005e*/ 	.short	(.L_415 - .L_414)
	.align		4
.L_414:
        /*0060*/ 	.word	index@(.nv.constant0._ZN2at6native18elementwise_kernelILi128ELi4EZNS0_22gpu_kernel_impl_nocastIZZZNS0_16atan_kernel_cudaERNS_18TensorIteratorBaseEENKUlvE0_clEvENKUlvE1_clEvEUlN3c104HalfEE_EEvS4_RKT_EUliE_EEviT1_)
        /*0064*/ 	.short	0x0210
        /*0066*/ 	.short	0x0220


	//----- nvinfo : EIATTR_SW_WAR
	.align		4
.L_415:
        /*0068*/ 	.byte	0x04, 0x36
        /*006a*/ 	.short	(.L_417 - .L_416)
.L_416:
        /*006c*/ 	.word	0x00000008
.L_417:


//--------------------- .nv.info._ZN2at6native27unrolled_elementwise_kernelIZZZNS0_16atan_kernel_cudaERNS_18TensorIteratorBaseEENKUlvE0_clEvENKUlvE1_clEvEUlN3c104HalfEE_St5arrayIPcLm2EELi4E23TrivialOffsetCalculatorILi1EjESD_NS0_6memory15LoadWithoutCastENSE_16StoreWithoutCastEEEviT_T0_T2_T3_T4_T5_ --------------------------
	.section	.nv.info._ZN2at6native27unrolled_elementwise_kernelIZZZNS0_16atan_kernel_cudaERNS_18TensorIteratorBaseEENKUlvE0_clEvENKUlvE1_clEvEUlN3c104HalfEE_St5arrayIPcLm2EELi4E23TrivialOffsetCalculatorILi1EjESD_NS0_6memory15LoadWithoutCastENSE_16StoreWithoutCastEEEviT_T0_T2_T3_T4_T5_,"",@"SHT_CUDA_INFO"
	.sectionflags	@""
	.align	4


	//----- nvinfo : EIATTR_CUDA_API_VERSION
	.align		4
        /*0000*/ 	.byte	0x04, 0x37
        /*0002*/ 	.short	(.L_419 - .L_418)
.L_418:
        /*0004*/ 	.word	0x00000082


	//----- nvinfo : EIATTR_KPARAM_INFO
	.align		4
.L_419:
        /*0008*/ 	.byte	0x04, 0x17
        /*000a*/ 	.short	(.L_421 - .L_420)
.L_420:
        /*000c*/ 	.word	0x00000000
        /*0010*/ 	.short	0x0006
        /*0012*/ 	.short	0x001b
        /*0014*/ 	.byte	0x00, 0xf0, 0x05, 0x00


	//----- nvinfo : EIATTR_KPARAM_INFO
	.align		4
.L_421:
        /*0018*/ 	.byte	0x04, 0x17
        /*001a*/ 	.short	(.L_423 - .L_422)
.L_422:
        /*001c*/ 	.word	0x00000000
        /*0020*/ 	.short	0x0005
        /*0022*/ 	.short	0x001a
        /*0024*/ 	.byte	0x00, 0xf0, 0x05, 0x00


	//----- nvinfo : EIATTR_KPARAM_INFO
	.align		4
.L_423:
        /*0028*/ 	.byte	0x04, 0x17
        /*002a*/ 	.short	(.L_425 - .L_424)
.L_424:
        /*002c*/ 	.word	0x00000000
        /*0030*/ 	.short	0x0004
        /*0032*/ 	.short	0x0019
        /*0034*/ 	.byte	0x00, 0xf0, 0x05, 0x00


	//----- nvinfo : EIATTR_KPARAM_INFO
	.align		4
.L_425:
        /*0038*/ 	.byte	0x04, 0x17
        /*003a*/ 	.short	(.L_427 - .L_426)
.L_426:
        /*003c*/ 	.word	0x00000000
        /*0040*/ 	.short	0x0003
        /*0042*/ 	.short	0x0018
        /*0044*/ 	.byte	0x00, 0xf0, 0x05, 0x00


	//----- nvinfo : EIATTR_KPARAM_INFO
	.align		4
.L_427:
        /*0048*/ 	.byte	0x04, 0x17
        /*004a*/ 	.short	(.L_429 - .L_428)
.L_428:
        /*004c*/ 	.word	0x00000000
        /*0050*/ 	.short	0x0002
        /*0052*/ 	.short	0x0008
        /*0054*/ 	.byte	0x00, 0xf0, 0x41, 0x00


	//----- nvinfo : EIATTR_KPARAM_INFO
	.align		4
.L_429:
        /*0058*/ 	.byte	0x04, 0x17
        /*005a*/ 	.short	(.L_431 - .L_430)
.L_430:
        /*005c*/ 	.word	0x00000000
        /*0060*/ 	.short	0x0001
        /*0062*/ 	.short	0x0004
        /*0064*/ 	.byte	0x00, 0xf0, 0x05, 0x00


	//----- nvinfo : EIATTR_KPARAM_INFO
	.align		4
.L_431:
        /*0068*/ 	.byte	0x04, 0x17
        /*006a*/ 	.short	(.L_433 - .L_432)
.L_432:
        /*006c*/ 	.word	0x00000000
        /*0070*/ 	.short	0x0000
        /*0072*/ 	.short	0x0000
        /*0074*/ 	.byte	0x00, 0xf0, 0x11, 0x00


	//----- nvinfo : EIATTR_SPARSE_MMA_MASK
	.align		4
.L_433:
        /*0078*/ 	.byte	0x03, 0x50
        /*007a*/ 	.short	0x0000


	//----- nvinfo : EIATTR_MAXREG_COUNT
	.align		4
        /*007c*/ 	.byte	0x03, 0x1b
        /*007e*/ 	.short	0x00ff


	//----- nvinfo : EIATTR_MERCURY_ISA_VERSION
	.align		4
        /*0080*/ 	.byte	0x03, 0x5f
        /*0082*/ 	.short	0x0101


	//----- nvinfo : EIATTR_EXIT_INSTR_OFFSETS
	.align		4
        /*0084*/ 	.byte	0x04, 0x1c
        /*0086*/ 	.short	(.L_435 - .L_434)


	//   ....[0]....
.L_434:
        /*0088*/ 	.word	0x00000a50


	//   ....[1]....
        /*008c*/ 	.word	0x00000aa0


	//----- nvinfo : EIATTR_MAX_THREADS
	.align		4
.L_435:
        /*0090*/ 	.byte	0x04, 0x05
        /*0092*/ 	.short	(.L_437 - .L_436)
.L_436:
        /*0094*/ 	.word	0x00000080
        /*0098*/ 	.word	0x00000001
        /*009c*/ 	.word	0x00000001


	//----- nvinfo : EIATTR_CRS_STACK_SIZE
	.align		4
.L_437:
        /*00a0*/ 	.byte	0x04, 0x1e
        /*00a2*/ 	.short	(.L_439 - .L_438)
.L_438:
        /*00a4*/ 	.word	0x00000000


	//----- nvinfo : EIATTR_CBANK_PARAM_SIZE
	.align		4
.L_439:
        /*00a8*/ 	.byte	0x03, 0x19
        /*00aa*/ 	.short	0x001c


	//----- nvinfo : EIATTR_PARAM_CBANK
	.align		4
        /*00ac*/ 	.byte	0x04, 0x0a
        /*00ae*/ 	.short	(.L_441 - .L_440)
	.align		4
.L_440:
        /*00b0*/ 	.word	index@(.nv.constant0._ZN2at6native27unrolled_elementwise_kernelIZZZNS0_16atan_kernel_cudaERNS_18TensorIteratorBaseEENKUlvE0_clEvENKUlvE1_clEvEUlN3c104HalfEE_St5arrayIPcLm2EELi4E23TrivialOffsetCalculatorILi1EjESD_NS0_6memory15LoadWithoutCastENSE_16StoreWithoutCastEEEviT_T0_T2_T3_T4_T5_)
        /*00b4*/ 	.short	0x0210
        /*00b6*/ 	.short	0x001c


	//----- nvinfo : EIATTR_SW_WAR
	.align		4
.L_441:
        /*00b8*/ 	.byte	0x04, 0x36
        /*00ba*/ 	.short	(.L_443 - .L_442)
.L_442:
        /*00bc*/ 	.word	0x00000008
.L_443:


//--------------------- .nv.info._ZN2at6native29vectorized_elementwise_kernelILi2EZZZNS0_16atan_kernel_cudaERNS_18TensorIteratorBaseEENKUlvE0_clEvENKUlvE1_clEvEUlN3c104HalfEE_St5arrayIPcLm2EEEEviT0_T1_ --------------------------
	.section	.nv.info._ZN2at6native29vectorized_elementwise_kernelILi2EZZZNS0_16atan_kernel_cudaERNS_18TensorIteratorBaseEENKUlvE0_clEvENKUlvE1_clEvEUlN3c104HalfEE_St5arrayIPcLm2EEEEviT0_T1_,"",@"SHT_CUDA_INFO"
	.sectionflags	@""
	.align	4


	//----- nvinfo : EIATTR_CUDA_API_VERSION
	.align		4
        /*0000*/ 	.byte	0x04, 0x37
        /*0002*/ 	.short	(.L_445 - .L_444)
.L_444:
        /*0004*/ 	.word	0x00000082


	//----- nvinfo : EIATTR_KPARAM_INFO
	.align		4
.L_445:
        /*0008*/ 	.byte	0x04, 0x17
        /*000a*/ 	.short	(.L_447 - .L_446)
.L_446:
        /*000c*/ 	.word	0x00000000
        /*0010*/ 	.short	0x0002
        /*0012*/ 	.short	0x0008
        /*0014*/ 	.byte	0x00, 0xf0, 0x41, 0x00


	//----- nvinfo : EIATTR_KPARAM_INFO
	.align		4
.L_447:
        /*0018*/ 	.byte	0x04, 0x17
        /*001a*/ 	.short	(.L_449 - .L_448)
.L_448:
        /*001c*/ 	.word	0x00000000
        /*0020*/ 	.short	0x0001
        /*0022*/ 	.short	0x0004
        /*0024*/ 	.byte	0x00, 0xf0, 0x05, 0x00


	//----- nvinfo : EIATTR_KPARAM_INFO
	.align		4
.L_449:
        /*0028*/ 	.byte	0x04, 0x17
        /*002a*/ 	.short	(.L_451 - .L_450)
.L_450:
        /*002c*/ 	.word	0x00000000
        /*0030*/ 	.short	0x0000
        /*0032*/ 	.short	0x0000
        /*0034*/ 	.byte	0x00, 0xf0, 0x11, 0x00


	//----- nvinfo : EIATTR_SPARSE_MMA_MASK
	.align		4
.L_451:
        /*0038*/ 	.byte	0x03, 0x50
        /*003a*/ 	.short	0x0000


	//----- nvinfo : EIATTR_MAXREG_COUNT
	.align		4
        /*003c*/ 	.byte	0x03, 0x1b
        /*003e*/ 	.short	0x00ff


	//----- nvinfo : EIATTR_MERCURY_ISA_VERSION
	.align		4
        /*0040*/ 	.byte	0x03, 0x5f
        /*0042*/ 	.short	0x0101


	//----- nvinfo : EIATTR_EXIT_INSTR_OFFSETS
	.align		4
        /*0044*/ 	.byte	0x04, 0x1c
        /*0046*/ 	.short	(.L_453 - .L_452)


	//   ....[0]....
.L_452:
        /*0048*/ 	.word	0x00000b40


	//   ....[1]....
        /*004c*/ 	.word	0x00001f10


	//   ....[2]....
        /*0050*/ 	.word	0x00001f60


	//----- nvinfo : EIATTR_MAX_THREADS
	.align		4
.L_453:
        /*0054*/ 	.byte	0x04, 0x05
        /*0056*/ 	.short	(.L_455 - .L_454)
.L_454:
        /*0058*/ 	.word	0x00000080
        /*005c*/ 	.word	0x00000001
        /*0060*/ 	.word	0x00000001


	//----- nvinfo : EIATTR_CRS_STACK_SIZE
	.align		4
.L_455:
        /*0064*/ 	.byte	0x04, 0x1e
        /*0066*/ 	.short	(.L_457 - .L_456)
.L_456:
        /*0068*/ 	.word	0x00000000


	//----- nvinfo : EIATTR_CBANK_PARAM_SIZE
	.align		4
.L_457:
        /*006c*/ 	.byte	0x03, 0x19
        /*006e*/ 	.short	0x0018


	//----- nvinfo : EIATTR_PARAM_CBANK
	.align		4
        /*0070*/ 	.byte	0x04, 0x0a
        /*0072*/ 	.short	(.L_459 - .L_458)
	.align		4
.L_458:
        /*0074*/ 	.word	index@(.nv.constant0._ZN2at6native29vectorized_elementwise_kernelILi2EZZZNS0_16atan_kernel_cudaERNS_18TensorIteratorBaseEENKUlvE0_clEvENKUlvE1_clEvEUlN3c104HalfEE_St5arrayIPcLm2EEEEviT0_T1_)
        /*0078*/ 	.short	0x0210
        /*007a*/ 	.short	0x0018


	//----- nvinfo : EIATTR_SW_WAR
	.align		4
.L_459:
        /*007c*/ 	.byte	0x04, 0x36
        /*007e*/ 	.short	(.L_461 - .L_460)
.L_460:
        /*0080*/ 	.word	0x00000008
.L_461:


//--------------------- .nv.info._ZN2at6native29vectorized_elementwise_kernelILi4EZZZNS0_16atan_kernel_cudaERNS_18TensorIteratorBaseEENKUlvE0_clEvENKUlvE1_clEvEUlN3c104HalfEE_St5arrayIPcLm2EEEEviT0_T1_ --------------------------
	.section	.nv.info._ZN2at6native29vectorized_elementwise_kernelILi4EZZZNS0_16atan_kernel_cudaERNS_18TensorIteratorBaseEENKUlvE0_clEvENKUlvE1_clEvEUlN3c104HalfEE_St5arrayIPcLm2EEEEviT0_T1_,"",@"SHT_CUDA_INFO"
	.sectionflags	@""
	.align	4


	//----- nvinfo : EIATTR_CUDA_API_VERSION
	.align		4
        /*0000*/ 	.byte	0x04, 0x37
        /*0002*/ 	.short	(.L_463 - .L_462)
.L_462:
        /*0004*/ 	.word	0x00000082


	//----- nvinfo : EIATTR_KPARAM_INFO
	.align		4
.L_463:
        /*0008*/ 	.byte	0x04, 0x17
        /*000a*/ 	.short	(.L_465 - .L_464)
.L_464:
        /*000c*/ 	.word	0x00000000
        /*0010*/ 	.short	0x0002
        /*0012*/ 	.short	0x0008
        /*0014*/ 	.byte	0x00, 0xf0, 0x41, 0x00


	//----- nvinfo : EIATTR_KPARAM_INFO
	.align		4
.L_465:
        /*0018*/ 	.byte	0x04, 0x17
        /*001a*/ 	.short	(.L_467 - .L_466)
.L_466:
        /*001c*/ 	.word	0x00000000
        /*0020*/ 	.short	0x0001
        /*0022*/ 	.short	0x0004
        /*0024*/ 	.byte	0x00, 0xf0, 0x05, 0x00


	//----- nvinfo : EIATTR_KPARAM_INFO
	.align		4
.L_467:
        /*0028*/ 	.byte	0x04, 0x17
        /*002a*/ 	.short	(.L_469 - .L_468)
.L_468:
        /*002c*/ 	.word	0x00000000
        /*0030*/ 	.short	0x0000
        /*0032*/ 	.short	0x0000
        /*0034*/ 	.byte	0x00, 0xf0, 0x11, 0x00


	//----- nvinfo : EIATTR_SPARSE_MMA_MASK
	.align		4
.L_469:
        /*0038*/ 	.byte	0x03, 0x50
        /*003a*/ 	.short	0x0000


	//----- nvinfo : EIATTR_MAXREG_COUNT
	.align		4
        /*003c*/ 	.byte	0x03, 0x1b
        /*003e*/ 	.short	0x00ff


	//----- nvinfo : EIATTR_MERCURY_ISA_VERSION
	.align		4
        /*0040*/ 	.byte	0x03, 0x5f
        /*0042*/ 	.short	0x0101


	//----- nvinfo : EIATTR_EXIT_INSTR_OFFSETS
	.align		4
        /*0044*/ 	.byte	0x04, 0x1c
        /*0046*/ 	.short	(.L_471 - .L_470)


	//   ....[0]....
.L_470:
        /*0048*/ 	.word	0x00000b00


	//   ....[1]....
        /*004c*/ 	.word	0x00001ed0


	//   ....[2]....
        /*0050*/ 	.word	0x00001f20


	//----- nvinfo : EIATTR_MAX_THREADS
	.align		4
.L_471:
        /*0054*/ 	.byte	0x04, 0x05
        /*0056*/ 	.short	(.L_473 - .L_472)
.L_472:
        /*0058*/ 	.word	0x00000080
        /*005c*/ 	.word	0x00000001
        /*0060*/ 	.word	0x00000001


	//----- nvinfo : EIATTR_CRS_STACK_SIZE
	.align		4
.L_473:
        /*0064*/ 	.byte	0x04, 0x1e
        /*0066*/ 	.short	(.L_475 - .L_474)
.L_474:
        /*0068*/ 	.word	0x00000000


	//----- nvinfo : EIATTR_CBANK_PARAM_SIZE
	.align		4
.L_475:
        /*006c*/ 	.byte	0x03, 0x19
        /*006e*/ 	.short	0x0018


	//----- nvinfo : EIATTR_PARAM_CBANK
	.align		4
        /*0070*/ 	.byte	0x04, 0x0a
        /*0072*/ 	.short	(.L_477 - .L_476)
	.align		4
.L_476:
        /*0074*/ 	.word	index@(.nv.constant0._ZN2at6native29vectorized_elementwise_kernelILi4EZZZNS0_16atan_kernel_cudaERNS_18TensorIteratorBaseEENKUlvE0_clEvENKUlvE1_clEvEUlN3c104HalfEE_St5arrayIPcLm2EEEEviT0_T1_)
        /*0078*/ 	.short	0x0210
        /*007a*/ 	.short	0x0018


	//----- nvinfo : EIATTR_SW_WAR
	.align		4
.L_477:
        /*007c*/ 	.byte	0x04, 0x36
        /*007e*/ 	.short	(.L_479 - .L_478)
.L_478:
        /*0080*/ 	.word	0x00000008
.L_479:


//--------------------- .nv.info._ZN2at6native29vectorized_elementwise_kernelILi8EZZZNS0_16atan_kernel_cudaERNS_18TensorIteratorBaseEENKUlvE0_clEvENKUlvE1_clEvEUlN3c104HalfEE_St5arrayIPcLm2EEEEviT0_T1_ --------------------------
	.section	.nv.info._ZN2at6native29vectorized_elementwise_kernelILi8EZZZNS0_16atan_kernel_cudaERNS_18TensorIteratorBaseEENKUlvE0_clEvENKUlvE1_clEvEUlN3c104HalfEE_St5arrayIPcLm2EEEEviT0_T1_,"",@"SHT_CUDA_INFO"
	.sectionflags	@""
	.align	4


	//----- nvinfo : EIATTR_CUDA_API_VERSION
	.align		4
        /*0000*/ 	.byte	0x04, 0x37
        /*0002*/ 	.short	(.L_481 - .L_480)
.L_480:
        /*0004*/ 	.word	0x00000082


	//----- nvinfo : EIATTR_KPARAM_INFO
	.align		4
.L_481:
        /*0008*/ 	.byte	0x04, 0x17
        /*000a*/ 	.short	(.L_483 - .L_482)
.L_482:
        /*000c*/ 	.word	0x00000000
        /*0010*/ 	.short	0x0002
        /*0012*/ 	.short	0x0008
        /*0014*/ 	.byte	0x00, 0xf0, 0x41, 0x00


	//----- nvinfo : EIATTR_KPARAM_INFO
	.align		4
.L_483:
        /*0018*/ 	.byte	0x04, 0x17
        /*001a*/ 	.short	(.L_485 - .L_484)
.L_484:
        /*001c*/ 	.word	0x00000000
        /*0020*/ 	.short	0x0001
        /*0022*/ 	.short	0x0004
        /*0024*/ 	.byte	0x00, 0xf0, 0x05, 0x00


	//----- nvinfo : EIATTR_KPARAM_INFO
	.align		4
.L_485:
        /*0028*/ 	.byte	0x04, 0x17
        /*002a*/ 	.short	(.L_487 - .L_486)
.L_486:
        /*002c*/ 	.word	0x00000000
        /*0030*/ 	.short	0x0000
        /*0032*/ 	.short	0x0000
        /*0034*/ 	.byte	0x00, 0xf0, 0x11, 0x00


	//----- nvinfo : EIATTR_SPARSE_MMA_MASK
	.align		4
.L_487:
        /*0038*/ 	.byte	0x03, 0x50
        /*003a*/ 	.short	0x0000


	//----- nvinfo : EIATTR_MAXREG_COUNT
	.align		4
        /*003c*/ 	.byte	0x03, 0x1b
        /*003e*/ 	.short	0x00ff


	//----- nvinfo : EIATTR_MERCURY_ISA_VERSION
	.align		4
        /*0040*/ 	.byte	0x03, 0x5f
        /*0042*/ 	.short	0x0101


	//----- nvinfo : EIATTR_EXIT_INSTR_OFFSETS
	.align		4
        /*0044*/ 	.byte	0x04, 0x1c
        /*0046*/ 	.short	(.L_489 - .L_488)


	//   ....[0]....
.L_488:
        /*0048*/ 	.word	0x00000ae0


	//   ....[1]....
        /*004c*/ 	.word	0x00001eb0


	//   ....[2]....
        /*0050*/ 	.word	0x00001f00


	//----- nvinfo : EIATTR_MAX_THREADS
	.align		4
.L_489:
        /*0054*/ 	.byte	0x04, 0x05
        /*0056*/ 	.short	(.L_491 - .L_490)
.L_490:
        /*0058*/ 	.word	0x00000080
        /*005c*/ 	.word	0x00000001
        /*0060*/ 	.word	0x00000001


	//----- nvinfo : EIATTR_CRS_STACK_SIZE
	.align		4
.L_491:
        /*0064*/ 	.byte	0x04, 0x1e
        /*0066*/ 	.short	(.L_493 - .L_492)
.L_492:
        /*0068*/ 	.word	0x00000000


	//----- nvinfo : EIATTR_CBANK_PARAM_SIZE
	.align		4
.L_493:
        /*006c*/ 	.byte	0x03, 0x19
        /*006e*/ 	.short	0x0018


	//----- nvinfo : EIATTR_PARAM_CBANK
	.align		4
        /*0070*/ 	.byte	0x04, 0x0a
        /*0072*/ 	.short	(.L_495 - .L_494)
	.align		4
.L_494:
        /*0074*/ 	.word	index@(.nv.constant0._ZN2at6native29vectorized_elementwise_kernelILi8EZZZNS0_16atan_kernel_cudaERNS_18TensorIteratorBaseEENKUlvE0_clEvENKUlvE1_clEvEUlN3c104HalfEE_St5arrayIPcLm2EEEEviT0_T1_)
        /*0078*/ 	.short	0x0210
        /*007a*/ 	.short	0x0018


	//----- nvinfo : EIATTR_SW_WAR
	.align		4
.L_495:
        /*007c*/ 	.byte	0x04, 0x36
        /*007e*/ 	.short	(.L_497 - .L_496)
.L_496:
        /*0080*/ 	.word	0x00000008
.L_497:


//--------------------- .nv.info._ZN2at6native18elementwise_kernelILi128ELi4EZNS0_15gpu_kernel_implIZZZNS0_16atan_kernel_cudaERNS_18TensorIteratorBaseEENKUlvE0_clEvENKUlvE0_clEvEUlfE_EEvS4_RKT_EUliE_EEviT1_ --------------------------
	.section	.nv.info._ZN2at6native18elementwise_kernelILi128ELi4EZNS0_15gpu_kernel_implIZZZNS0_16atan_kernel_cudaERNS_18TensorIteratorBaseEENKUlvE0_clEvENKUlvE0_clEvEUlfE_EEvS4_RKT_EUliE_EEviT1_,"",@"SHT_CUDA_INFO"
	.sectionflags	@""
	.align	4


	//----- nvinfo : EIATTR_CUDA_API_VERSION
	.align		4
        /*0000*/ 	.byte	0x04, 0x37
        /*0002*/ 	.short	(.L_499 - .L_498)
.L_498:
        /*0004*/ 	.word	0x00000082


	//----- nvinfo : EIATTR_KPARAM_INFO
	.align		4
.L_499:
        /*0008*/ 	.byte	0x04, 0x17
        /*000a*/ 	.short	(.L_501 - .L_500)
.L_500:
        /*000c*/ 	.word	0x00000000
        /*0010*/ 	.short	0x0001
        /*0012*/ 	.short	0x0008
        /*0014*/ 	.byte	0x00, 0xf0, 0x61, 0x08


	//----- nvinfo : EIATTR_KPARAM_INFO
	.align		4
.L_501:
        /*0018*/ 	.byte	0x04, 0x17
        /*001a*/ 	.short	(.L_503 - .L_502)
.L_502:
        /*001c*/ 	.word	0x00000000
        /*0020*/ 	.short	0x0000
        /*0022*/ 	.short	0x0000
        /*0024*/ 	.byte	0x00, 0xf0, 0x11, 0x00


	//----- nvinfo : EIATTR_SPARSE_MMA_MASK
	.align		4
.L_503:
        /*0028*/ 	.byte	0x03, 0x50
        /*002a*/ 	.short	0x0000


	//----- nvinfo : EIATTR_MAXREG_COUNT
	.align		4
        /*002c*/ 	.byte	0x03, 0x1b
        /*002e*/ 	.short	0x0080


	//----- nvinfo : EIATTR_EXTERNS
	.align		4
        /*0030*/ 	.byte	0x04, 0x0f
        /*0032*/ 	.short	(.L_505 - .L_504)


	//   ....[0]....
	.align		4
.L_504:
        /*0034*/ 	.word	index@(__assertfail)


	//----- nvinfo : EIATTR_MERCURY_ISA_VERSION
	.align		4
.L_505:
        /*0038*/ 	.byte	0x03, 0x5f
        /*003a*/ 	.short	0x0101


	//----- nvinfo : EIATTR_SYSCALL_OFFSETS
	.align		4
        /*003c*/ 	.byte	0x04, 0x46
        /*003e*/ 	.short	(.L_507 - .L_506)


	//   ....[0]....
.L_506:
        /*0040*/ 	.word	0x00002170


	//   ....[1]....
        /*0044*/ 	.word	0x000030f0


	//   ....[2]....
        /*0048*/ 	.word	0x00005280


	//   ....[3]....
        /*004c*/ 	.word	0x00006200


	//   ....[4]....
        /*0050*/ 	.word	0x00008380


	//   ....[5]....
        /*0054*/ 	.word	0x00009300


	//   ....[6]....
        /*0058*/ 	.word	0x0000b470


	//   ....[7]....
        /*005c*/ 	.word	0x0000c3f0


	//----- nvinfo : EIATTR_EXIT_INSTR_OFFSETS
	.align		4
.L_507:
        /*0060*/ 	.byte	0x04, 0x1c
        /*0062*/ 	.short	(.L_509 - .L_508)


	//   ....[0]....
.L_508:
        /*0064*/ 	.word	0x000093b0


	//   ....[1]....
        /*0068*/ 	.word	0x0000b710


	//   ....[2]....
        /*006c*/ 	.word	0x0000b750


	//   ....[3]....
        /*0070*/ 	.word	0x0000b7e0


	//   ....[4]....
        /*0074*/ 	.word	0x0000b810


	//   ....[5]....
        /*0078*/ 	.word	0x0000b840


	//   ....[6]....
        /*007c*/ 	.word	0x0000b8c0


	//   ....[7]....
        /*0080*/ 	.word	0x0000b8f0


	//   ....[8]....
        /*0084*/ 	.word	0x0000b980


	//   ....[9]....
        /*0088*/ 	.word	0x0000b9c0


	//   ....[10]....
        /*008c*/ 	.word	0x0000ba00


	//   ....[11]....
        /*0090*/ 	.word	0x0000bac0


	//   ....[12]....
        /*0094*/ 	.word	0x0000bb10


	//   ....[13]....
        /*0098*/ 	.word	0x0000bc90


	//   ....[14]....
        /*009c*/ 	.word	0x0000bde0


	//   ....[15]....
        /*00a0*/ 	.word	0x0000be10


	//   ....[16]....
        /*00a4*/ 	.word	0x0000bec0


	//   ....[17]....
        /*00a8*/ 	.word	0x0000c030


	//   ....[18]....
        /*00ac*/ 	.word	0x0000c1a0


	//   ....[19]....
        /*00b0*/ 	.word	0x0000c2f0


	//   ....[20]....
        /*00b4*/ 	.word	0x0000c400


	//   ....[21]....
        /*00b8*/ 	.word	0x0000c430


	//   ....[22]....
        /*00bc*/ 	.word	0x0000c460


	//----- nvinfo : EIATTR_MAX_THREADS
	.align		4
.L_509:
        /*00c0*/ 	.byte	0x04, 0x05
        /*00c2*/ 	.short	(.L_511 - .L_510)
.L_510:
        /*00c4*/ 	.word	0x00000080
        /*00c8*/ 	.word	0x00000001
        /*00cc*/ 	.word	0x00000001


	//----- nvinfo : EIATTR_CRS_STACK_SIZE
	.align		4
.L_511:
        /*00d0*/ 	.byte	0x04, 0x1e
        /*00d2*/ 	.short	(.L_513 - .L_512)
.L_512:
        /*00d4*/ 	.word	0x00000000


	//----- nvinfo : EIATTR_CBANK_PARAM_SIZE
	.align		4
.L_513:
        /*00d8*/ 	.byte	0x03, 0x19
        /*00da*/ 	.short	0x0220


	//----- nvinfo : EIATTR_PARAM_CBANK
	.align		4
        /*00dc*/ 	.byte	0x04, 0x0a
        /*00de*/ 	.short	(.L_515 - .L_514)
	.align		4
.L_514:
        /*00e0*/ 	.word	index@(.nv.constant0._ZN2at6native18elementwise_kernelILi128ELi4EZNS0_15gpu_kernel_implIZZZNS0_16atan_kernel_cudaERNS_18TensorIteratorBaseEENKUlvE0_clEvENKUlvE0_clEvEUlfE_EEvS4_RKT_EUliE_EEviT1_)
        /*00e4*/ 	.short	0x0210
        /*00e6*/ 	.short	0x0220


	//----- nvinfo : EIATTR_SW_WAR
	.align		4
.L_515:
        /*00e8*/ 	.byte	0x04, 0x36
        /*00ea*/ 	.short	(.L_517 - .L_516)
.L_516:
        /*00ec*/ 	.word	0x00000008
.L_517:


//--------------------- .nv.info._ZN2at6native27unrolled_elementwise_kernelIZZZNS0_16atan_kernel_cudaERNS_18TensorIteratorBaseEENKUlvE0_clEvENKUlvE0_clEvEUlfE_St5arrayIPcLm2EELi4E23TrivialOffsetCalculatorILi1EjESB_NS0_6memory12LoadWithCastILi1EEENSC_13StoreWithCastILi1EEEEEviT_T0_T2_T3_T4_T5_ --------------------------
	.section	.nv.info._ZN2at6native27unrolled_elementwise_kernelIZZZNS0_16atan_kernel_cudaERNS_18TensorIteratorBaseEENKUlvE0_clEvENKUlvE0_clEvEUlfE_St5arrayIPcLm2EELi4E23TrivialOffsetCalculatorILi1EjESB_NS0_6memory12LoadWithCastILi1EEENSC_13StoreWithCastILi1EEEEEviT_T0_T2_T3_T4_T5_,"",@"SHT_CUDA_INFO"
	.sectionflags	@""
	.align	4


	//----- nvinfo : EIATTR_CUDA_API_VERSION
	.align		4
        /*0000*/ 	.byte	0x04, 0x37
        /*0002*/ 	.short	(.L_519 - .L_518)
.L_518:
        /*0004*/ 	.word	0x00000082


	//----- nvinfo : EIATTR_KPARAM_INFO
	.align		4
.L_519:
        /*0008*/ 	.byte	0x04, 0x17
        /*000a*/ 	.short	(.L_521 - .L_520)
.L_520:
        /*000c*/ 	.word	0x00000000
        /*0010*/ 	.short	0x0006
        /*0012*/ 	.short	0x0024
        /*0014*/ 	.byte	0x00, 0xf0, 0x21, 0x00


	//----- nvinfo : EIATTR_KPARAM_INFO
	.align		4
.L_521:
        /*0018*/ 	.byte	0x04, 0x17
        /*001a*/ 	.short	(.L_523 - .L_522)
.L_522:
        /*001c*/ 	.word	0x00000000
        /*0020*/ 	.short	0x0005
        /*0022*/ 	.short	0x001c
        /*0024*/ 	.byte	0x00, 0xf0, 0x21, 0x00


	//----- nvinfo : EIATTR_KPARAM_INFO
	.align		4
.L_523:
        /*0028*/ 	.byte	0x04, 0x17
        /*002a*/ 	.short	(.L_525 - .L_524)
.L_524:
        /*002c*/ 	.word	0x00000000
        /*0030*/ 	.short	0x0004
        /*0032*/ 	.short	0x0019
        /*0034*/ 	.byte	0x00, 0xf0, 0x05, 0x00


	//----- nvinfo : EIATTR_KPARAM_INFO
	.align		4
.L_525:
        /*0038*/ 	.byte	0x04, 0x17
        /*003a*/ 	.short	(.L_527 - .L_526)
.L_526:
        /*003c*/ 	.word	0x00000000
        /*0040*/ 	.short	0x0003
        /*0042*/ 	.short	0x0018
        /*0044*/ 	.byte	0x00, 0xf0, 0x05, 0x00


	//----- nvinfo : EIATTR_KPARAM_INFO
	.align		4
.L_527:
        /*0048*/ 	.byte	0x04, 0x17
        /*004a*/ 	.short	(.L_529 - .L_528)
.L_528:
        /*004c*/ 	.word	0x00000000
        /*0050*/ 	.short	0x0002
        /*0052*/ 	.short	0x0008
        /*0054*/ 	.byte	0x00, 0xf0, 0x41, 0x00


	//----- nvinfo : EIATTR_KPARAM_INFO
	.align		4
.L_529:
        /*0058*/ 	.byte	0x04, 0x17
        /*005a*/ 	.short	(.L_531 - .L_530)
.L_530:
        /*005c*/ 	.word	0x00000000
        /*0060*/ 	.short	0x0001
        /*0062*/ 	.short	0x0004
        /*0064*/ 	.byte	0x00, 0xf0, 0x05, 0x00


	//----- nvinfo : EIATTR_KPARAM_INFO
	.align		4
.L_531:
        /*0068*/ 	.byte	0x04, 0x17
        /*006a*/ 	.short	(.L_533 - .L_532)
.L_532:
        /*006c*/ 	.word	0x00000000
        /*0070*/ 	.short	0x0000
        /*0072*/ 	.short	0x0000
        /*0074*/ 	.byte	0x00, 0xf0, 0x11, 0x00


	//----- nvinfo : EIATTR_SPARSE_MMA_MASK
	.align		4
.L_533:
        /*0078*/ 	.byte	0x03, 0x50
        /*007a*/ 	.short	0x0000


	//----- nvinfo : EIATTR_MAXREG_COUNT
	.align		4
        /*007c*/ 	.byte	0x03, 0x1b
        /*007e*/ 	.short	0x00ff


	//----- nvinfo : EIATTR_EXTERNS
	.align		4
        /*0080*/ 	.byte	0x04, 0x0f
        /*0082*/ 	.short	(.L_535 - .L_534)


	//   ....[0]....
	.align		4
.L_534:
        /*0084*/ 	.word	index@(__assertfail)


	//----- nvinfo : EIATTR_MERCURY_ISA_VERSION
	.align		4
.L_535:
        /*0088*/ 	.byte	0x03, 0x5f
        /*008a*/ 	.short	0x0101


	//----- nvinfo : EIATTR_SYSCALL_OFFSETS
	.align		4
        /*008c*/ 	.byte	0x04, 0x46
        /*008e*/ 	.short	(.L_537 - .L_536)


	//   ....[0]....
.L_536:
        /*0090*/ 	.word	0x00000e80


	//   ....[1]....
        /*0094*/ 	.word	0x00001d30


	//   ....[2]....
        /*0098*/ 	.word	0x00002bf0


	//   ....[3]....
        /*009c*/ 	.word	0x00003a50


	//   ....[4]....
        /*00a0*/ 	.word	0x00005040


	//   ....[5]....
        /*00a4*/ 	.word	0x00005f40


	//   ....[6]....
        /*00a8*/ 	.word	0x00006e00


	//   ....[7]....
        /*00ac*/ 	.word	0x00007cc0


	//----- nvinfo : EIATTR_EXIT_INSTR_OFFSETS
	.align		4
.L_537:
        /*00b0*/ 	.byte	0x04, 0x1c
        /*00b2*/ 	.short	(.L_539 - .L_538)


	//   ....[0]....
.L_538:
        /*00b4*/ 	.word	0x00006ea0


	//   ....[1]....
        /*00b8*/ 	.word	0x00006fe0


	//   ....[2]....
        /*00bc*/ 	.word	0x00007020


	//   ....[3]....
        /*00c0*/ 	.word	0x000070b0


	//   ....[4]....
        /*00c4*/ 	.word	0x000070e0


	//   ....[5]....
        /*00c8*/ 	.word	0x00007110


	//   ....[6]....
        /*00cc*/ 	.word	0x00007190


	//   ....[7]....
        /*00d0*/ 	.word	0x000071c0


	//   ....[8]....
        /*00d4*/ 	.word	0x00007250


	//   ....[9]....
        /*00d8*/ 	.word	0x00007290


	//   ....[10]....
        /*00dc*/ 	.word	0x000072d0


	//   ....[11]....
        /*00e0*/ 	.word	0x00007390


	//   ....[12]....
        /*00e4*/ 	.word	0x000073e0


	//   ....[13]....
        /*00e8*/ 	.word	0x00007560


	//   ....[14]....
        /*00ec*/ 	.word	0x000076b0


	//   ....[15]....
        /*00f0*/ 	.word	0x000076e0


	//   ....[16]....
        /*00f4*/ 	.word	0x00007790


	//   ....[17]....
        /*00f8*/ 	.word	0x00007900


	//   ....[18]....
        /*00fc*/ 	.word	0x00007a70


	//   ....[19]....
        /*0100*/ 	.word	0x00007bc0


	//   ....[20]....
        /*0104*/ 	.word	0x00007cd0


	//   ....[21]....
        /*0108*/ 	.word	0x00007d00


	//   ....[22]....
        /*010c*/ 	.word	0x00007d30


	//----- nvinfo : EIATTR_MAX_THREADS
	.align		4
.L_539:
        /*0110*/ 	.byte	0x04, 0x05
        /*0112*/ 	.short	(.L_541 - .L_540)
.L_540:
        /*0114*/ 	.word	0x00000080
        /*0118*/ 	.word	0x00000001
        /*011c*/ 	.word	0x00000001


	//----- nvinfo : EIATTR_CRS_STACK_SIZE
	.align		4
.L_541:
        /*0120*/ 	.byte	0x04, 0x1e
        /*0122*/ 	.short	(.L_543 - .L_542)
.L_542:
        /*0124*/ 	.word	0x00000000


	//----- nvinfo : EIATTR_CBANK_PARAM_SIZE
	.align		4
.L_543:
        /*0128*/ 	.byte	0x03, 0x19
        /*012a*/ 	.short	0x002c


	//----- nvinfo : EIATTR_PARAM_CBANK
	.align		4
        /*012c*/ 	.byte	0x04, 0x0a
        /*012e*/ 	.short	(.L_545 - .L_544)
	.align		4
.L_544:
        /*0130*/ 	.word	index@(.nv.constant0._ZN2at6native27unrolled_elementwise_kernelIZZZNS0_16atan_kernel_cudaERNS_18TensorIteratorBaseEENKUlvE0_clEvENKUlvE0_clEvEUlfE_St5arrayIPcLm2EELi4E23TrivialOffsetCalculatorILi1EjESB_NS0_6memory12LoadWithCastILi1EEENSC_13StoreWithCastILi1EEEEEviT_T0_T2_T3_T4_T5_)
        /*0134*/ 	.short	0x0210
        /*0136*/ 	.short	0x002c


	//----- nvinfo : EIATTR_SW_WAR
	.align		4
.L_545:
        /*0138*/ 	.byte	0x04, 0x36
        /*013a*/ 	.short	(.L_547 - .L_546)
.L_546:
        /*013c*/ 	.word	0x00000008
.L_547:


//--------------------- .nv.info._ZN2at6native18elementwise_kernelILi128ELi2EZNS0_22gpu_kernel_impl_nocastIZZZNS0_16atan_kernel_cudaERNS_18TensorIteratorBaseEENKUlvE0_clEvENKUlvE0_clEvEUlfE_EEvS4_RKT_EUliE_EEviT1_ --------------------------
	.section	.nv.info._ZN2at6native18elementwise_kernelILi128ELi2EZNS0_22gpu_kernel_impl_nocastIZZZNS0_16atan_kernel_cudaERNS_18TensorIteratorBaseEENKUlvE0_clEvENKUlvE0_clEvEUlfE_EEvS4_RKT_EUliE_EEviT1_,"",@"SHT_CUDA_INFO"
	.sectionflags	@""
	.align	4


	//----- nvinfo : EIATTR_CUDA_API_VERSION
	.align		4
        /*0000*/ 	.byte	0x04, 0x37
        /*0002*/ 	.short	(.L_549 - .L_548)
.L_548:
        /*0004*/ 	.word	0x00000082


	//----- nvinfo : EIATTR_KPARAM_INFO
	.align		4
.L_549:
        /*0008*/ 	.byte	0x04, 0x17
        /*000a*/ 	.short	(.L_551 - .L_550)
.L_550:
        /*000c*/ 	.word	0x00000000
        /*0010*/ 	.short	0x0001
        /*0012*/ 	.short	0x0008
        /*0014*/ 	.byte	0x00, 0xf0, 0x61, 0x08


	//----- nvinfo : EIATTR_KPARAM_INFO
	.align		4
.L_551:
        /*0018*/ 	.byte	0x04, 0x17
        /*001a*/ 	.short	(.L_553 - .L_552)
.L_552:
        /*001c*/ 	.word	0x00000000
        /*0020*/ 	.short	0x0000
        /*0022*/ 	.short	0x0000
        /*0024*/ 	.byte	0x00, 0xf0, 0x11, 0x00


	//----- nvinfo : EIATTR_SPARSE_MMA_MASK
	.align		4
.L_553:
        /*0028*/ 	.byte	0x03, 0x50
        /*002a*/ 	.short	0x0000


	//----- nvinfo : EIATTR_MAXREG_COUNT
	.align		4
        /*002c*/ 	.byte	0x03, 0x1b
        /*002e*/ 	.short	0x0080


	//----- nvinfo : EIATTR_MERCURY_ISA_VERSION
	.align		4
        /*0030*/ 	.byte	0x03, 0x5f
        /*0032*/ 	.short	0x0101


	//----- nvinfo : EIATTR_EXIT_INSTR_OFFSETS
	.align		4
        /*0034*/ 	.byte	0x04, 0x1c
        /*0036*/ 	.short	(.L_555 - .L_554)


	//   ....[0]....
.L_554:
        /*0038*/ 	.word	0x00001580


	//   ....[1]....
        /*003c*/ 	.word	0x00002a30


	//----- nvinfo : EIATTR_MAX_THREADS
	.align		4
.L_555:
        /*0040*/ 	.byte	0x04, 0x05
        /*0042*/ 	.short	(.L_557 - .L_556)
.L_556:
        /*0044*/ 	.word	0x00000080
        /*0048*/ 	.word	0x00000001
        /*004c*/ 	.word	0x00000001


	//----- nvinfo : EIATTR_CRS_STACK_SIZE
	.align		4
.L_557:
        /*0050*/ 	.byte	0x04, 0x1e
        /*0052*/ 	.short	(.L_559 - .L_558)
.L_558:
        /*0054*/ 	.word	0x00000000


	//----- nvinfo : EIATTR_CBANK_PARAM_SIZE
	.align		4
.L_559:
        /*0058*/ 	.byte	0x03, 0x19
        /*005a*/ 	.short	0x0220


	//----- nvinfo : EIATTR_PARAM_CBANK
	.align		4
        /*005c*/ 	.byte	0x04, 0x0a
        /*005e*/ 	.short	(.L_561 - .L_560)
	.align		4
.L_560:
        /*0060*/ 	.word	index@(.nv.constant0._ZN2at6native18elementwise_kernelILi128ELi2EZNS0_22gpu_kernel_impl_nocastIZZZNS0_16atan_kernel_cudaERNS_18TensorIteratorBaseEENKUlvE0_clEvENKUlvE0_clEvEUlfE_EEvS4_RKT_EUliE_EEviT1_)
        /*0064*/ 	.short	0x0210
        /*0066*/ 	.short	0x0220


	//----- nvinfo : EIATTR_SW_WAR
	.align		4
.L_561:
        /*0068*/ 	.byte	0x04, 0x36
        /*006a*/ 	.short	(.L_563 - .L_562)
.L_562:
        /*006c*/ 	.word	0x00000008
.L_563:


//--------------------- .nv.info._ZN2at6native27unrolled_elementwise_kernelIZZZNS0_16atan_kernel_cudaERNS_18TensorIteratorBaseEENKUlvE0_clEvENKUlvE0_clEvEUlfE_St5arrayIPcLm2EELi4E23TrivialOffsetCalculatorILi1EjESB_NS0_6memory15LoadWithoutCastENSC_16StoreWithoutCastEEEviT_T0_T2_T3_T4_T5_ --------------------------
	.section	.nv.info._ZN2at6native27unrolled_elementwise_kernelIZZZNS0_16atan_kernel_cudaERNS_18TensorIteratorBaseEENKUlvE0_clEvENKUlvE0_clEvEUlfE_St5arrayIPcLm2EELi4E23TrivialOffsetCalculatorILi1EjESB_NS0_6memory15LoadWithoutCastENSC_16StoreWithoutCastEEEviT_T0_T2_T3_T4_T5_,"",@"SHT_CUDA_INFO"
	.sectionflags	@""
	.align	4


	//----- nvinfo : EIATTR_CUDA_API_VERSION
	.align		4
        /*0000*/ 	.byte	0x04, 0x37
        /*0002*/ 	.short	(.L_565 - .L_564)
.L_564:
        /*0004*/ 	.word	0x00000082


	//----- nvinfo : EIATTR_KPARAM_INFO
	.align		4
.L_565:
        /*0008*/ 	.byte	0x04, 0x17
        /*000a*/ 	.short	(.L_567 - .L_566)
.L_566:
        /*000c*/ 	.word	0x00000000
        /*0010*/ 	.short	0x0006
        /*0012*/ 	.short	0x001b
        /*0014*/ 	.byte	0x00, 0xf0, 0x05, 0x00


	//----- nvinfo : EIATTR_KPARAM_INFO
	.align		4
.L_567:
        /*0018*/ 	.byte	0x04, 0x17
        /*001a*/ 	.short	(.L_569 - .L_568)
.L_568:
        /*001c*/ 	.word	0x00000000
        /*0020*/ 	.short	0x0005
        /*0022*/ 	.short	0x001a
        /*0024*/ 	.byte	0x00, 0xf0, 0x05, 0x00


	//----- nvinfo : EIATTR_KPARAM_INFO
	.align		4
.L_569:
        /*0028*/ 	.byte	0x04, 0x17
        /*002a*/ 	.short	(.L_571 - .L_570)
.L_570:
        /*002c*/ 	.word	0x00000000
        /*0030*/ 	.short	0x0004
        /*0032*/ 	.short	0x0019
        /*0034*/ 	.byte	0x00, 0xf0, 0x05, 0x00


	//----- nvinfo : EIATTR_KPARAM_INFO
	.align		4
.L_571:
        /*0038*/ 	.byte	0x04, 0x17
        /*003a*/ 	.short	(.L_573 - .L_572)
.L_572:
        /*003c*/ 	.word	0x00000000
        /*0040*/ 	.short	0x0003
        /*0042*/ 	.short	0x0018
        /*0044*/ 	.byte	0x00, 0xf0, 0x05, 0x00


	//----- nvinfo : EIATTR_KPARAM_INFO
	.align		4
.L_573:
        /*0048*/ 	.byte	0x04, 0x17
        /*004a*/ 	.short	(.L_575 - .L_574)
.L_574:
        /*004c*/ 	.word	0x00000000
        /*0050*/ 	.short	0x0002
        /*0052*/ 	.short	0x0008
        /*0054*/ 	.byte	0x00, 0xf0, 0x41, 0x00


	//----- nvinfo : EIATTR_KPARAM_INFO
	.align		4
.L_575:
        /*0058*/ 	.byte	0x04, 0x17
        /*005a*/ 	.short	(.L_577 - .L_576)
.L_576:
        /*005c*/ 	.word	0x00000000
        /*0060*/ 	.short	0x0001
        /*0062*/ 	.short	0x0004
        /*0064*/ 	.byte	0x00, 0xf0, 0x05, 0x00


	//----- nvinfo : EIATTR_KPARAM_INFO
	.align		4
.L_577:
        /*0068*/ 	.byte	0x04, 0x17
        /*006a*/ 	.short	(.L_579 - .L_578)
.L_578:
        /*006c*/ 	.word	0x00000000
        /*0070*/ 	.short	0x0000
        /*0072*/ 	.short	0x0000
        /*0074*/ 	.byte	0x00, 0xf0, 0x11, 0x00


	//----- nvinfo : EIATTR_SPARSE_MMA_MASK
	.align		4
.L_579:
        /*0078*/ 	.byte	0x03, 0x50
        /*007a*/ 	.short	0x0000


	//----- nvinfo : EIATTR_MAXREG_COUNT
	.align		4
        /*007c*/ 	.byte	0x03, 0x1b
        /*007e*/ 	.short	0x00ff


	//----- nvinfo : EIATTR_MERCURY_ISA_VERSION
	.align		4
        /*0080*/ 	.byte	0x03, 0x5f
        /*0082*/ 	.short	0x0101


	//----- nvinfo : EIATTR_EXIT_INSTR_OFFSETS
	.align		4
        /*0084*/ 	.byte	0x04, 0x1c
        /*0086*/ 	.short	(.L_581 - .L_580)


	//   ....[0]....
.L_580:
        /*0088*/ 	.word	0x000009a0


	//   ....[1]....
        /*008c*/ 	.word	0x000009f0


	//----- nvinfo : EIATTR_MAX_THREADS
	.align		4
.L_581:
        /*0090*/ 	.byte	0x04, 0x05
        /*0092*/ 	.short	(.L_583 - .L_582)
.L_582:
        /*0094*/ 	.word	0x00000080
        /*0098*/ 	.word	0x00000001
        /*009c*/ 	.word	0x00000001


	//----- nvinfo : EIATTR_CRS_STACK_SIZE
	.align		4
.L_583:
        /*00a0*/ 	.byte	0x04, 0x1e
        /*00a2*/ 	.short	(.L_585 - .L_584)
.L_584:
        /*00a4*/ 	.word	0x00000000


	//----- nvinfo : EIATTR_CBANK_PARAM_SIZE
	.align		4
.L_585:
        /*00a8*/ 	.byte	0x03, 0x19
        /*00aa*/ 	.short	0x001c


	//----- nvinfo : EIATTR_PARAM_CBANK
	.align		4
        /*00ac*/ 	.byte	0x04, 0x0a
        /*00ae*/ 	.short	(.L_587 - .L_586)
	.align		4
.L_586:
        /*00b0*/ 	.word	index@(.nv.constant0._ZN2at6native27unrolled_elementwise_kernelIZZZNS0_16atan_kernel_cudaERNS_18TensorIteratorBaseEENKUlvE0_clEvENKUlvE0_clEvEUlfE_St5arrayIPcLm2EELi4E23TrivialOffsetCalculatorILi1EjESB_NS0_6memory15LoadWithoutCastENSC_16StoreWithoutCastEEEviT_T0_T2_T3_T4_T5_)
        /*00b4*/ 	.short	0x0210
        /*00b6*/ 	.short	0x001c


	//----- nvinfo : EIATTR_SW_WAR
	.align		4
.L_587:
        /*00b8*/ 	.byte	0x04, 0x36
        /*00ba*/ 	.short	(.L_589 - .L_588)
.L_588:
        /*00bc*/ 	.word	0x00000008
.L_589:


//--------------------- .nv.info._ZN2at6native29vectorized_elementwise_kernelILi2EZZZNS0_16atan_kernel_cudaERNS_18TensorIteratorBaseEENKUlvE0_clEvENKUlvE0_clEvEUlfE_St5arrayIPcLm2EEEEviT0_T1_ --------------------------
	.section	.nv.info._ZN2at6native29vectorized_elementwise_kernelILi2EZZZNS0_16atan_kernel_cudaERNS_18TensorIteratorBaseEENKUlvE0_clEvENKUlvE0_clEvEUlfE_St5arrayIPcLm2EEEEviT0_T1_,"",@"SHT_CUDA_INFO"
	.sectionflags	@""
	.align	4


	//----- nvinfo : EIATTR_CUDA_API_VERSION
	.align		4
        /*0000*/ 	.byte	0x04, 0x37
        /*0002*/ 	.short	(.L_591 - .L_590)
.L_590:
        /*0004*/ 	.word	0x00000082


	//----- nvinfo : EIATTR_KPARAM_INFO
	.align		4
.L_591:
        /*0008*/ 	.byte	0x04, 0x17
        /*000a*/ 	.short	(.L_593 - .L_592)
.L_592:
        /*000c*/ 	.word	0x00000000
        /*0010*/ 	.short	0x0002
        /*0012*/ 	.short	0x0008
        /*0014*/ 	.byte	0x00, 0xf0, 0x41, 0x00


	//----- nvinfo : EIATTR_KPARAM_INFO
	.align		4
.L_593:
        /*0018*/ 	.byte	0x04, 0x17
        /*001a*/ 	.short	(.L_595 - .L_594)
.L_594:
        /*001c*/ 	.word	0x00000000
        /*0020*/ 	.short	0x0001
        /*0022*/ 	.short	0x0004
        /*0024*/ 	.byte	0x00, 0xf0, 0x05, 0x00


	//----- nvinfo : EIATTR_KPARAM_INFO
	.align		4
.L_595:
        /*0028*/ 	.byte	0x04, 0x17
        /*002a*/ 	.short	(.L_597 - .L_596)
.L_596:
        /*002c*/ 	.word	0x00000000
        /*0030*/ 	.short	0x0000
        /*0032*/ 	.short	0x0000
        /*0034*/ 	.byte	0x00, 0xf0, 0x11, 0x00


	//----- nvinfo : EIATTR_SPARSE_MMA_MASK
	.align		4
.L_597:
        /*0038*/ 	.byte	0x03, 0x50
        /*003a*/ 	.short	0x0000


	//----- nvinfo : EIATTR_MAXREG_COUNT
	.align		4
        /*003c*/ 	.byte	0x03, 0x1b
        /*003e*/ 	.short	0x00ff


	//----- nvinfo : EIATTR_MERCURY_ISA_VERSION
	.align		4
        /*0040*/ 	.byte	0x03, 0x5f
        /*0042*/ 	.short	0x0101


	//----- nvinfo : EIATTR_EXIT_INSTR_OFFSETS
	.align		4
        /*0044*/ 	.byte	0x04, 0x1c
        /*0046*/ 	.short	(.L_599 - .L_598)


	//   ....[0]....
.L_598:
        /*0048*/ 	.word	0x00000a80


	//   ....[1]....
        /*004c*/ 	.word	0x00001d20


	//   ....[2]....
        /*0050*/ 	.word	0x00001d70


	//----- nvinfo : EIATTR_MAX_THREADS
	.align		4
.L_599:
        /*0054*/ 	.byte	0x04, 0x05
        /*0056*/ 	.short	(.L_601 - .L_600)
.L_600:
        /*0058*/ 	.word	0x00000080
        /*005c*/ 	.word	0x00000001
        /*0060*/ 	.word	0x00000001


	//----- nvinfo : EIATTR_CRS_STACK_SIZE
	.align		4
.L_601:
        /*0064*/ 	.byte	0x04, 0x1e
        /*0066*/ 	.short	(.L_603 - .L_602)
.L_602:
        /*0068*/ 	.word	0x00000000


	//----- nvinfo : EIATTR_CBANK_PARAM_SIZE
	.align		4
.L_603:
        /*006c*/ 	.byte	0x03, 0x19
        /*006e*/ 	.short	0x0018


	//----- nvinfo : EIATTR_PARAM_CBANK
	.align		4
        /*0070*/ 	.byte	0x04, 0x0a
        /*0072*/ 	.short	(.L_605 - .L_604)
	.align		4
.L_604:
        /*0074*/ 	.word	index@(.nv.constant0._ZN2at6native29vectorized_elementwise_kernelILi2EZZZNS0_16atan_kernel_cudaERNS_18TensorIteratorBaseEENKUlvE0_clEvENKUlvE0_clEvEUlfE_St5arrayIPcLm2EEEEviT0_T1_)
        /*0078*/ 	.short	0x0210
        /*007a*/ 	.short	0x0018


	//----- nvinfo : EIATTR_SW_WAR
	.align		4
.L_605:
        /*007c*/ 	.byte	0x04, 0x36
        /*007e*/ 	.short	(.L_607 - .L_606)
.L_606:
        /*0080*/ 	.word	0x00000008
.L_607:


//--------------------- .nv.info._ZN2at6native29vectorized_elementwise_kernelILi4EZZZNS0_16atan_kernel_cudaERNS_18TensorIteratorBaseEENKUlvE0_clEvENKUlvE0_clEvEUlfE_St5arrayIPcLm2EEEEviT0_T1_ --------------------------
	.section	.nv.info._ZN2at6native29vectorized_elementwise_kernelILi4EZZZNS0_16atan_kernel_cudaERNS_18TensorIteratorBaseEENKUlvE0_clEvENKUlvE0_clEvEUlfE_St5arrayIPcLm2EEEEviT0_T1_,"",@"SHT_CUDA_INFO"
	.sectionflags	@""
	.align	4


	//----- nvinfo : EIATTR_CUDA_API_VERSION
	.align		4
        /*0000*/ 	.byte	0x04, 0x37
        /*0002*/ 	.short	(.L_609 - .L_608)
.L_608:
        /*0004*/ 	.word	0x00000082


	//----- nvinfo : EIATTR_KPARAM_INFO
	.align		4
.L_609:
        /*0008*/ 	.byte	0x04, 0x17
        /*000a*/ 	.short	(.L_611 - .L_610)
.L_610:
        /*000c*/ 	.word	0x00000000
        /*0010*/ 	.short	0x0002
        /*0012*/ 	.short	0x0008
        /*0014*/ 	.byte	0x00, 0xf0, 0x41, 0x00


	//----- nvinfo : EIATTR_KPARAM_INFO
	.align		4
.L_611:
        /*0018*/ 	.byte	0x04, 0x17
        /*001a*/ 	.short	(.L_613 - .L_612)
.L_612:
        /*001c*/ 	.word	0x00000000
        /*0020*/ 	.short	0x0001
        /*0022*/ 	.short	0x0004
        /*0024*/ 	.byte	0x00, 0xf0, 0x05, 0x00


	//----- nvinfo : EIATTR_KPARAM_INFO
	.align		4
.L_613:
        /*0028*/ 	.byte	0x04, 0x17
        /*002a*/ 	.short	(.L_615 - .L_614)
.L_614:
        /*002c*/ 	.word	0x00000000
        /*0030*/ 	.short	0x0000
        /*0032*/ 	.short	0x0000
        /*0034*/ 	.byte	0x00, 0xf0, 0x11, 0x00


	//----- nvinfo : EIATTR_SPARSE_MMA_MASK
	.align		4
.L_615:
        /*0038*/ 	.byte	0x03, 0x50
        /*003a*/ 	.short	0x0000


	//----- nvinfo : EIATTR_MAXREG_COUNT
	.align		4
        /*003c*/ 	.byte	0x03, 0x1b
        /*003e*/ 	.short	0x00ff


	//----- nvinfo : EIATTR_MERCURY_ISA_VERSION
	.align		4
        /*0040*/ 	.byte	0x03, 0x5f
        /*0042*/ 	.short	0x0101


	//----- nvinfo : EIATTR_EXIT_INSTR_OFFSETS
	.align		4
        /*0044*/ 	.byte	0x04, 0x1c
        /*0046*/ 	.short	(.L_617 - .L_616)


	//   ....[0]....
.L_616:
        /*0048*/ 	.word	0x00000a40


	//   ....[1]....
        /*004c*/ 	.word	0x00001cf0


	//   ....[2]....
        /*0050*/ 	.word	0x00001d40


	//----- nvinfo : EIATTR_MAX_THREADS
	.align		4
.L_617:
        /*0054*/ 	.byte	0x04, 0x05
        /*0056*/ 	.short	(.L_619 - .L_618)
.L_618:
        /*0058*/ 	.word	0x00000080
        /*005c*/ 	.word	0x00000001
        /*0060*/ 	.word	0x00000001


	//----- nvinfo : EIATTR_CRS_STACK_SIZE
	.align		4
.L_619:
        /*0064*/ 	.byte	0x04, 0x1e
        /*0066*/ 	.short	(.L_621 - .L_620)
.L_620:
        /*0068*/ 	.word	0x00000000


	//----- nvinfo : EIATTR_CBANK_PARAM_SIZE
	.align		4
.L_621:
        /*006c*/ 	.byte	0x03, 0x19
        /*006e*/ 	.short	0x0018


	//----- nvinfo : EIATTR_PARAM_CBANK
	.align		4
        /*0070*/ 	.byte	0x04, 0x0a
        /*0072*/ 	.short	(.L_623 - .L_622)
	.align		4
.L_622:
        /*0074*/ 	.word	index@(.nv.constant0._ZN2at6native29vectorized_elementwise_kernelILi4EZZZNS0_16atan_kernel_cudaERNS_18TensorIteratorBaseEENKUlvE0_clEvENKUlvE0_clEvEUlfE_St5arrayIPcLm2EEEEviT0_T1_)
        /*0078*/ 	.short	0x0210
        /*007a*/ 	.short	0x0018


	//----- nvinfo : EIATTR_SW_WAR
	.align		4
.L_623:
        /*007c*/ 	.byte	0x04, 0x36
        /*007e*/ 	.short	(.L_625 - .L_624)
.L_624:
        /*0080*/ 	.word	0x00000008
.L_625:


//--------------------- .nv.info._ZN2at6native29vectorized_elementwise_kernelILi8EZZZNS0_16atan_kernel_cudaERNS_18TensorIteratorBaseEENKUlvE0_clEvENKUlvE0_clEvEUlfE_St5arrayIPcLm2EEEEviT0_T1_ --------------------------
	.section	.nv.info._ZN2at6native29vectorized_elementwise_kernelILi8EZZZNS0_16atan_kernel_cudaERNS_18TensorIteratorBaseEENKUlvE0_clEvENKUlvE0_clEvEUlfE_St5arrayIPcLm2EEEEviT0_T1_,"",@"SHT_CUDA_INFO"
	.sectionflags	@""
	.align	4


	//----- nvinfo : EIATTR_CUDA_API_VERSION
	.align		4
        /*0000*/ 	.byte	0x04, 0x37
        /*0002*/ 	.short	(.L_627 - .L_626)
.L_626:
        /*0004*/ 	.word	0x00000082


	//----- nvinfo : EIATTR_KPARAM_INFO
	.align		4
.L_627:
        /*0008*/ 	.byte	0x04, 0x17
        /*000a*/ 	.short	(.L_629 - .L_628)
.L_628:
        /*000c*/ 	.word	0x00000000
        /*0010*/ 	.short	0x0002
        /*0012*/ 	.short	0x0008
        /*0014*/ 	.byte	0x00, 0xf0, 0x41, 0x00


	//----- nvinfo : EIATTR_KPARAM_INFO
	.align		4
.L_629:
        /*0018*/ 	.byte	0x04, 0x17
        /*001a*/ 	.short	(.L_631 - .L_630)
.L_630:
        /*001c*/ 	.word	0x00000000
        /*0020*/ 	.short	0x0001
        /*0022*/ 	.short	0x0004
        /*0024*/ 	.byte	0x00, 0xf0, 0x05, 0x00


	//----- nvinfo : EIATTR_KPARAM_INFO
	.align		4
.L_631:
        /*0028*/ 	.byte	0x04, 0x17
        /*002a*/ 	.short	(.L_633 - .L_632)
.L_632:
        /*002c*/ 	.word	0x00000000
        /*0030*/ 	.short	0x0000
        /*0032*/ 	.short	0x0000
        /*0034*/ 	.byte	0x00, 0xf0, 0x11, 0x00


	//----- nvinfo : EIATTR_SPARSE_MMA_MASK
	.align		4
.L_633:
        /*0038*/ 	.byte	0x03, 0x50
        /*003a*/ 	.short	0x0000


	//----- nvinfo : EIATTR_MAXREG_COUNT
	.align		4
        /*003c*/ 	.byte	0x03, 0x1b
        /*003e*/ 	.short	0x00ff


	//----- nvinfo : EIATTR_MERCURY_ISA_VERSION
	.align		4
        /*0040*/ 	.byte	0x03, 0x5f
        /*0042*/ 	.short	0x0101


	//----- nvinfo : EIATTR_EXIT_INSTR_OFFSETS
	.align		4
        /*0044*/ 	.byte	0x04, 0x1c
        /*0046*/ 	.short	(.L_635 - .L_634)


	//   ....[0]....
.L_634:
        /*0048*/ 	.word	0x00000a40


	//   ....[1]....
        /*004c*/ 	.word	0x00001cf0


	//   ....[2]....
        /*0050*/ 	.word	0x00001d40


	//----- nvinfo : EIATTR_MAX_THREADS
	.align		4
.L_635:
        /*0054*/ 	.byte	0x04, 0x05
        /*0056*/ 	.short	(.L_637 - .L_636)
.L_636:
        /*0058*/ 	.word	0x00000080
        /*005c*/ 	.word	0x00000001
        /*0060*/ 	.word	0x00000001


	//----- nvinfo : EIATTR_CRS_STACK_SIZE
	.align		4
.L_637:
        /*0064*/ 	.byte	0x04, 0x1e
        /*0066*/ 	.short	(.L_639 - .L_638)
.L_638:
        /*0068*/ 	.word	0x00000000


	//----- nvinfo : EIATTR_CBANK_PARAM_SIZE
	.align		4
.L_639:
        /*006c*/ 	.byte	0x03, 0x19
        /*006e*/ 	.short	0x0018


	//----- nvinfo : EIATTR_PARAM_CBANK
	.align		4
        /*0070*/ 	.byte	0x04, 0x0a
        /*0072*/ 	.short	(.L_641 - .L_640)
	.align		4
.L_640:
        /*0074*/ 	.word	index@(.nv.constant0._ZN2at6native29vectorized_elementwise_kernelILi8EZZZNS0_16atan_kernel_cudaERNS_18TensorIteratorBaseEENKUlvE0_clEvENKUlvE0_clEvEUlfE_St5arrayIPcLm2EEEEviT0_T1_)
        /*0078*/ 	.short	0x0210
        /*007a*/ 	.short	0x0018


	//----- nvinfo : EIATTR_SW_WAR
	.align		4
.L_641:
        /*007c*/ 	.byte	0x04, 0x36
        /*007e*/ 	.short	(.L_643 - .L_642)
.L_642:
        /*0080*/ 	.word	0x00000008
.L_643:


//--------------------- .nv.info._ZN2at6native18elementwise_kernelILi128ELi4EZNS0_15gpu_kernel_implIZZZNS0_16atan_kernel_cudaERNS_18TensorIteratorBaseEENKUlvE0_clEvENKUlvE_clEvEUldE_EEvS4_RKT_EUliE_EEviT1_ --------------------------
	.section	.nv.info._ZN2at6native18elementwise_kernelILi128ELi4EZNS0_15gpu_kernel_implIZZZNS0_16atan_kernel_cudaERNS_18TensorIteratorBaseEENKUlvE0_clEvENKUlvE_clEvEUldE_EEvS4_RKT_EUliE_EEviT1_,"",@"SHT_CUDA_INFO"
	.sectionflags	@""
	.align	4


	//----- nvinfo : EIATTR_CUDA_API_VERSION
	.align		4
        /*0000*/ 	.byte	0x04, 0x37
        /*0002*/ 	.short	(.L_645 - .L_644)
.L_644:
        /*0004*/ 	.word	0x00000082


	//----- nvinfo : EIATTR_KPARAM_INFO
	.align		4
.L_645:
        /*0008*/ 	.byte	0x04, 0x17
        /*000a*/ 	.short	(.L_647 - .L_646)
.L_646:
        /*000c*/ 	.word	0x00000000
        /*0010*/ 	.short	0x0001
        /*0012*/ 	.short	0x0008
        /*0014*/ 	.byte	0x00, 0xf0, 0x61, 0x08


	//----- nvinfo : EIATTR_KPARAM_INFO
	.align		4
.L_647:
        /*0018*/ 	.byte	0x04, 0x17
        /*001a*/ 	.short	(.L_649 - .L_648)
.L_648:
        /*001c*/ 	.word	0x00000000
        /*0020*/ 	.short	0x0000
        /*0022*/ 	.short	0x0000
        /*0024*/ 	.byte	0x00, 0xf0, 0x11, 0x00


	//----- nvinfo : EIATTR_SPARSE_MMA_MASK
	.align		4
.L_649:
        /*0028*/ 	.byte	0x03, 0x50
        /*002a*/ 	.short	0x0000


	//----- nvinfo : EIATTR_MAXREG_COUNT
	.align		4
        /*002c*/ 	.byte	0x03, 0x1b
        /*002e*/ 	.short	0x0080


	//----- nvinfo : EIATTR_EXTERNS
	.align		4
        /*0030*/ 	.byte	0x04, 0x0f
        /*0032*/ 	.short	(.L_651 - .L_650)


	//   ....[0]....
	.align		4
.L_650:
        /*0034*/ 	.word	index@(__assertfail)


	//----- nvinfo : EIATTR_MERCURY_ISA_VERSION
	.align		4
.L_651:
        /*0038*/ 	.byte	0x03, 0x5f
        /*003a*/ 	.short	0x0101


	//----- nvinfo : EIATTR_SYSCALL_OFFSETS
	.align		4
        /*003c*/ 	.byte	0x04, 0x46
        /*003e*/ 	.short	(.L_653 - .L_652)


	//   ....[0]....
.L_652:
        /*0040*/ 	.word	0x00002260


	//   ....[1]....
        /*0044*/ 	.word	0x00003880


	//   ....[2]....
        /*0048*/ 	.word	0x00005b10


	//   ....[3]....
        /*004c*/ 	.word	0x00007130


	//   ....[4]....
        /*0050*/ 	.word	0x000093b0


	//   ....[5]....
        /*0054*/ 	.word	0x0000a9d0


	//   ....[6]....
        /*0058*/ 	.word	0x0000cc40


	//   ....[7]....
        /*005c*/ 	.word	0x0000e260


	//----- nvinfo : EIATTR_EXIT_INSTR_OFFSETS
	.align		4
.L_653:
        /*0060*/ 	.byte	0x04, 0x1c
        /*0062*/ 	.short	(.L_655 - .L_654)


	//   ....[0]....
.L_654:
        /*0064*/ 	.word	0x0000aa80


	//   ....[1]....
        /*0068*/ 	.word	0x0000d2a0


	//   ....[2]....
        /*006c*/ 	.word	0x0000d2e0


	//   ....[3]....
        /*0070*/ 	.word	0x0000d370


	//   ....[4]....
        /*0074*/ 	.word	0x0000d3a0


	//   ....[5]....
        /*0078*/ 	.word	0x0000d3d0


	//   ....[6]....
        /*007c*/ 	.word	0x0000d4a0


	//   ....[7]....
        /*0080*/ 	.word	0x0000d520


	//   ....[8]....
        /*0084*/ 	.word	0x0000d600


	//   ....[9]....
        /*0088*/ 	.word	0x0000d690


	//   ....[10]....
        /*008c*/ 	.word	0x0000d6b0


	//   ....[11]....
        /*0090*/ 	.word	0x0000d770


	//   ....[12]....
        /*0094*/ 	.word	0x0000d7a0


	//   ....[13]....
        /*0098*/ 	.word	0x0000d970


	//   ....[14]....
        /*009c*/ 	.word	0x0000db10


	//   ....[15]....
        /*00a0*/ 	.word	0x0000db90


	//   ....[16]....
        /*00a4*/ 	.word	0x0000dc40


	//   ....[17]....
        /*00a8*/ 	.word	0x0000de00


	//   ....[18]....
        /*00ac*/ 	.word	0x0000dfc0


	//   ....[19]....
        /*00b0*/ 	.word	0x0000e160


	//   ....[20]....
        /*00b4*/ 	.word	0x0000e270


	//   ....[21]....
        /*00b8*/ 	.word	0x0000e2a0


	//   ....[22]....
        /*00bc*/ 	.word	0x0000e2d0


	//----- nvinfo : EIATTR_MAX_THREADS
	.align		4
.L_655:
        /*00c0*/ 	.byte	0x04, 0x05
        /*00c2*/ 	.short	(.L_657 - .L_656)
.L_656:
        /*00c4*/ 	.word	0x00000080
        /*00c8*/ 	.word	0x00000001
        /*00cc*/ 	.word	0x00000001


	//----- nvinfo : EIATTR_CRS_STACK_SIZE
	.align		4
.L_657:
        /*00d0*/ 	.byte	0x04, 0x1e
        /*00d2*/ 	.short	(.L_659 - .L_658)
.L_658:
        /*00d4*/ 	.word	0x00000000


	//----- nvinfo : EIATTR_CBANK_PARAM_SIZE
	.align		4
.L_659:
        /*00d8*/ 	.byte	0x03, 0x19
        /*00da*/ 	.short	0x0220


	//----- nvinfo : EIATTR_PARAM_CBANK
	.align		4
        /*00dc*/ 	.byte	0x04, 0x0a
        /*00de*/ 	.short	(.L_661 - .L_660)
	.align		4
.L_660:
        /*00e0*/ 	.word	index@(.nv.constant0._ZN2at6native18elementwise_kernelILi128ELi4EZNS0_15gpu_kernel_implIZZZNS0_16atan_kernel_cudaERNS_18TensorIteratorBaseEENKUlvE0_clEvENKUlvE_clEvEUldE_EEvS4_RKT_EUliE_EEviT1_)
        /*00e4*/ 	.short	0x0210
        /*00e6*/ 	.short	0x0220


	//----- nvinfo : EIATTR_SW_WAR
	.align		4
.L_661:
        /*00e8*/ 	.byte	0x04, 0x36
        /*00ea*/ 	.short	(.L_663 - .L_662)
.L_662:
        /*00ec*/ 	.word	0x00000008
.L_663:


//--------------------- .nv.info._ZN2at6native27unrolled_elementwise_kernelIZZZNS0_16atan_kernel_cudaERNS_18TensorIteratorBaseEENKUlvE0_clEvENKUlvE_clEvEUldE_St5arrayIPcLm2EELi4E23TrivialOffsetCalculatorILi1EjESB_NS0_6memory12LoadWithCastILi1EEENSC_13StoreWithCastILi1EEEEEviT_T0_T2_T3_T4_T5_ --------------------------
	.section	.nv.info._ZN2at6native27unrolled_elementwise_kernelIZZZNS0_16atan_kernel_cudaERNS_18TensorIteratorBaseEENKUlvE0_clEvENKUlvE_clEvEUldE_St5arrayIPcLm2EELi4E23TrivialOffsetCalculatorILi1EjESB_NS0_6memory12LoadWithCastILi1EEENSC_13StoreWithCastILi1EEEEEviT_T0_T2_T3_T4_T5_,"",@"SHT_CUDA_INFO"
	.sectionflags	@""
	.align	4


	//----- nvinfo : EIATTR_CUDA_API_VERSION
	.align		4
        /*0000*/ 	.byte	0x04, 0x37
        /*0002*/ 	.short	(.L_665 - .L_664)
.L_664:
        /*0004*/ 	.word	0x00000082


	//----- nvinfo : EIATTR_KPARAM_INFO
	.align		4
.L_665:
        /*0008*/ 	.byte	0x04, 0x17
        /*000a*/ 	.short	(.L_667 - .L_666)
.L_666:
        /*000c*/ 	.word	0x00000000
        /*0010*/ 	.short	0x0006
        /*0012*/ 	.short	0x0024
        /*0014*/ 	.byte	0x00, 0xf0, 0x21, 0x00


	//----- nvinfo : EIATTR_KPARAM_INFO
	.align		4
.L_667:
        /*0018*/ 	.byte	0x04, 0x17
        /*001a*/ 	.short	(.L_669 - .L_668)
.L_668:
        /*001c*/ 	.word	0x00000000
        /*0020*/ 	.short	0x0005
        /*0022*/ 	.short	0x001c
        /*0024*/ 	.byte	0x00, 0xf0, 0x21, 0x00


	//----- nvinfo : EIATTR_KPARAM_INFO
	.align		4
.L_669:
        /*0028*/ 	.byte	0x04, 0x17
        /*002a*/ 	.short	(.L_671 - .L_670)
.L_670:
        /*002c*/ 	.word	0x00000000
        /*0030*/ 	.short	0x0004
        /*0032*/ 	.short	0x0019
        /*0034*/ 	.byte	0x00, 0xf0, 0x05, 0x00


	//----- nvinfo : EIATTR_KPARAM_INFO
	.align		4
.L_671:
        /*0038*/ 	.byte	0x04, 0x17
        /*003a*/ 	.short	(.L_673 - .L_672)
.L_672:
        /*003c*/ 	.word	0x00000000
        /*0040*/ 	.short	0x0003
        /*0042*/ 	.short	0x0018
        /*0044*/ 	.byte	0x00, 0xf0, 0x05, 0x00


	//----- nvinfo : EIATTR_KPARAM_INFO
	.align		4
.L_673:
        /*0048*/ 	.byte	0x04, 0x17
        /*004a*/ 	.short	(.L_675 - .L_674)
.L_674:
        /*004c*/ 	.word	0x00000000
        /*0050*/ 	.short	0x0002
        /*0052*/ 	.short	0x0008
        /*0054*/ 	.byte	0x00, 0xf0, 0x41, 0x00


	//----- nvinfo : EIATTR_KPARAM_INFO
	.align		4
.L_675:
        /*0058*/ 	.byte	0x04, 0x17
        /*005a*/ 	.short	(.L_677 - .L_676)
.L_676:
        /*005c*/ 	.word	0x00000000
        /*0060*/ 	.short	0x0001
        /*0062*/ 	.short	0x0004
        /*0064*/ 	.byte	0x00, 0xf0, 0x05, 0x00


	//----- nvinfo : EIATTR_KPARAM_INFO
	.align		4
.L_677:
        /*0068*/ 	.byte	0x04, 0x17
        /*006a*/ 	.short	(.L_679 - .L_678)
.L_678:
        /*006c*/ 	.word	0x00000000
        /*0070*/ 	.short	0x0000
        /*0072*/ 	.short	0x0000
        /*0074*/ 	.byte	0x00, 0xf0, 0x11, 0x00


	//----- nvinfo : EIATTR_SPARSE_MMA_MASK
	.align		4
.L_679:
        /*0078*/ 	.byte	0x03, 0x50
        /*007a*/ 	.short	0x0000


	//----- nvinfo : EIATTR_MAXREG_COUNT
	.align		4
        /*007c*/ 	.byte	0x03, 0x1b
        /*007e*/ 	.short	0x00ff


	//----- nvinfo : EIATTR_EXTERNS
	.align		4
        /*0080*/ 	.byte	0x04, 0x0f
        /*0082*/ 	.short	(.L_681 - .L_680)


	//   ....[0]....
	.align		4
.L_680:
        /*0084*/ 	.word	index@(__assertfail)


	//----- nvinfo : EIATTR_MERCURY_ISA_VERSION
	.align		4
.L_681:
        /*0088*/ 	.byte	0x03, 0x5f
        /*008a*/ 	.short	0x0101


	//----- nvinfo : EIATTR_SYSCALL_OFFSETS
	.align		4
        /*008c*/ 	.byte	0x04, 0x46
        /*008e*/ 	.short	(.L_683 - .L_682)


	//   ....[0]....
.L_682:
        /*0090*/ 	.word	0x00000f80


	//   ....[1]....
        /*0094*/ 	.word	0x00001f20


	//   ....[2]....
        /*0098*/ 	.word	0x00002ed0


	//   ....[3]....
        /*009c*/ 	.word	0x00003e50


	//   ....[4]....
        /*00a0*/ 	.word	0x00006640


	//   ....[5]....
        /*00a4*/ 	.word	0x00007800


	//   ....[6]....
        /*00a8*/ 	.word	0x00008980


	//   ....[7]....
        /*00ac*/ 	.word	0x00009b20


	//----- nvinfo : EIATTR_EXIT_INSTR_OFFSETS
	.align		4
.L_683:
        /*00b0*/ 	.byte	0x04, 0x1c
        /*00b2*/ 	.short	(.L_685 - .L_684)


	//   ....[0]....
.L_684:
        /*00b4*/ 	.word	0x00008a20


	//   ....[1]....
        /*00b8*/ 	.word	0x00008b60


	//   ....[2]....
        /*00bc*/ 	.word	0x00008ba0


	//   ....[3]....
        /*00c0*/ 	.word	0x00008c30


	//   ....[4]....
        /*00c4*/ 	.word	0x00008c60


	//   ....[5]....
        /*00c8*/ 	.word	0x00008c90


	//   ....[6]....
        /*00cc*/ 	.word	0x00008d60


	//   ....[7]....
        /*00d0*/ 	.word	0x00008de0


	//   ....[8]....
        /*00d4*/ 	.word	0x00008ec0


	//   ....[9]....
        /*00d8*/ 	.word	0x00008f50


	//   ....[10]....
        /*00dc*/ 	.word	0x00008f70


	//   ....[11]....
        /*00e0*/ 	.word	0x00009030


	//   ....[12]....
        /*00e4*/ 	.word	0x00009060


	//   ....[13]....
        /*00e8*/ 	.word	0x00009230


	//   ....[14]....
        /*00ec*/ 	.word	0x000093d0


	//   ....[15]....
        /*00f0*/ 	.word	0x00009450


	//   ....[16]....
        /*00f4*/ 	.word	0x00009500


	//   ....[17]....
        /*00f8*/ 	.word	0x000096c0


	//   ....[18]....
        /*00fc*/ 	.word	0x00009880


	//   ....[19]....
        /*0100*/ 	.word	0x00009a20


	//   ....[20]....
        /*0104*/ 	.word	0x00009b30


	//   ....[21]....
        /*0108*/ 	.word	0x00009b60


	//   ....[22]....
        /*010c*/ 	.word	0x00009b90


	//----- nvinfo : EIATTR_MAX_THREADS
	.align		4
.L_685:
        /*0110*/ 	.byte	0x04, 0x05
        /*0112*/ 	.short	(.L_687 - .L_686)
.L_686:
        /*0114*/ 	.word	0x00000080
        /*0118*/ 	.word	0x00000001
        /*011c*/ 	.word	0x00000001


	//----- nvinfo : EIATTR_CRS_STACK_SIZE
	.align		4
.L_687:
        /*0120*/ 	.byte	0x04, 0x1e
        /*0122*/ 	.short	(.L_689 - .L_688)
.L_688:
        /*0124*/ 	.word	0x00000000


	//----- nvinfo : EIATTR_CBANK_PARAM_SIZE
	.align		4
.L_689:
        /*0128*/ 	.byte	0x03, 0x19
        /*012a*/ 	.short	0x002c


	//----- nvinfo : EIATTR_PARAM_CBANK
	.align		4
        /*012c*/ 	.byte	0x04, 0x0a
        /*012e*/ 	.short	(.L_691 - .L_690)
	.align		4
.L_690:
        /*0130*/ 	.word	index@(.nv.constant0._ZN2at6native27unrolled_elementwise_kernelIZZZNS0_16atan_kernel_cudaERNS_18TensorIteratorBaseEENKUlvE0_clEvENKUlvE_clEvEUldE_St5arrayIPcLm2EELi4E23TrivialOffsetCalculatorILi1EjESB_NS0_6memory12LoadWithCastILi1EEENSC_13StoreWithCastILi1EEEEEviT_T0_T2_T3_T4_T5_)
        /*0134*/ 	.short	0x0210
        /*0136*/ 	.short	0x002c


	//----- nvinfo : EIATTR_SW_WAR
	.align		4
.L_691:
        /*0138*/ 	.byte	0x04, 0x36
        /*013a*/ 	.short	(.L_693 - .L_692)
.L_692:
        /*013c*/ 	.word	0x00000008
.L_693:


//--------------------- .nv.info._ZN2at6native18elementwise_kernelILi128ELi2EZNS0_22gpu_kernel_impl_nocastIZZZNS0_16atan_kernel_cudaERNS_18TensorIteratorBaseEENKUlvE0_clEvENKUlvE_clEvEUldE_EEvS4_RKT_EUliE_EEviT1_ --------------------------
	.section	.nv.info._ZN2at6native18elementwise_kernelILi128ELi2EZNS0_22gpu_kernel_impl_nocastIZZZNS0_16atan_kernel_cudaERNS_18TensorIteratorBaseEENKUlvE0_clEvENKUlvE_clEvEUldE_EEvS4_RKT_EUliE_EEviT1_,"",@"SHT_CUDA_INFO"
	.sectionflags	@""
	.align	4


	//----- nvinfo : EIATTR_CUDA_API_VERSION
	.align		4
        /*0000*/ 	.byte	0x04, 0x37
        /*0002*/ 	.short	(.L_695 - .L_694)
.L_694:
        /*0004*/ 	.word	0x00000082


	//----- nvinfo : EIATTR_KPARAM_INFO
	.align		4
.L_695:
        /*0008*/ 	.byte	0x04, 0x17
        /*000a*/ 	.short	(.L_697 - .L_696)
.L_696:
        /*000c*/ 	.word	0x00000000
        /*0010*/ 	.short	0x0001
        /*0012*/ 	.short	0x0008
        /*0014*/ 	.byte	0x00, 0xf0, 0x61, 0x08


	//----- nvinfo : EIATTR_KPARAM_INFO
	.align		4
.L_697:
        /*0018*/ 	.byte	0x04, 0x17
        /*001a*/ 	.short	(.L_699 - .L_698)
.L_698:
        /*001c*/ 	.word	0x00000000
        /*0020*/ 	.short	0x0000
        /*0022*/ 	.short	0x0000
        /*0024*/ 	.byte	0x00, 0xf0, 0x11, 0x00


	//----- nvinfo : EIATTR_SPARSE_MMA_MASK
	.align		4
.L_699:
        /*0028*/ 	.byte	0x03, 0x50
        /*002a*/ 	.short	0x0000


	//----- nvinfo : EIATTR_MAXREG_COUNT
	.align		4
        /*002c*/ 	.byte	0x03, 0x1b
        /*002e*/ 	.short	0x0080


	//----- nvinfo : EIATTR_MERCURY_ISA_VERSION
	.align		4
        /*0030*/ 	.byte	0x03, 0x5f
        /*0032*/ 	.short	0x0101


	//----- nvinfo : EIATTR_EXIT_INSTR_OFFSETS
	.align		4
        /*0034*/ 	.byte	0x04, 0x1c
        /*0036*/ 	.short	(.L_701 - .L_700)


	//   ....[0]....
.L_700:
        /*0038*/ 	.word	0x00001920


	//   ....[1]....
        /*003c*/ 	.word	0x00003190


	//----- nvinfo : EIATTR_MAX_THREADS
	.align		4
.L_701:
        /*0040*/ 	.byte	0x04, 0x05
        /*0042*/ 	.short	(.L_703 - .L_702)
.L_702:
        /*0044*/ 	.word	0x00000080
        /*0048*/ 	.word	0x00000001
        /*004c*/ 	.word	0x00000001


	//----- nvinfo : EIATTR_CRS_STACK_SIZE
	.align		4
.L_703:
        /*0050*/ 	.byte	0x04, 0x1e
        /*0052*/ 	.short	(.L_705 - .L_704)
.L_704:
        /*0054*/ 	.word	0x00000000


	//----- nvinfo : EIATTR_CBANK_PARAM_SIZE
	.align		4
.L_705:
        /*0058*/ 	.byte	0x03, 0x19
        /*005a*/ 	.short	0x0220


	//----- nvinfo : EIATTR_PARAM_CBANK
	.align		4
        /*005c*/ 	.byte	0x04, 0x0a
        /*005e*/ 	.short	(.L_707 - .L_706)
	.align		4
.L_706:
        /*0060*/ 	.word	index@(.nv.constant0._ZN2at6native18elementwise_kernelILi128ELi2EZNS0_22gpu_kernel_impl_nocastIZZZNS0_16atan_kernel_cudaERNS_18TensorIteratorBaseEENKUlvE0_clEvENKUlvE_clEvEUldE_EEvS4_RKT_EUliE_EEviT1_)
        /*0064*/ 	.short	0x0210
        /*0066*/ 	.short	0x0220


	//----- nvinfo : EIATTR_SW_WAR
	.align		4
.L_707:
        /*0068*/ 	.byte	0x04, 0x36
        /*006a*/ 	.short	(.L_709 - .L_708)
.L_708:
        /*006c*/ 	.word	0x00000008
.L_709:


//--------------------- .nv.info._ZN2at6native27unrolled_elementwise_kernelIZZZNS0_16atan_kernel_cudaERNS_18TensorIteratorBaseEENKUlvE0_clEvENKUlvE_clEvEUldE_St5arrayIPcLm2EELi4E23TrivialOffsetCalculatorILi1EjESB_NS0_6memory15LoadWithoutCastENSC_16StoreWithoutCastEEEviT_T0_T2_T3_T4_T5_ --------------------------
	.section	.nv.info._ZN2at6native27unrolled_elementwise_kernelIZZZNS0_16atan_kernel_cudaERNS_18TensorIteratorBaseEENKUlvE0_clEvENKUlvE_clEvEUldE_St5arrayIPcLm2EELi4E23TrivialOffsetCalculatorILi1EjESB_NS0_6memory15LoadWithoutCastENSC_16StoreWithoutCastEEEviT_T0_T2_T3_T4_T5_,"",@"SHT_CUDA_INFO"
	.sectionflags	@""
	.align	4


	//----- nvinfo : EIATTR_CUDA_API_VERSION
	.align		4
        /*0000*/ 	.byte	0x04, 0x37
        /*0002*/ 	.short	(.L_711 - .L_710)
.L_710:
        /*0004*/ 	.word	0x00000082


	//----- nvinfo : EIATTR_KPARAM_INFO
	.align		4
.L_711:
        /*0008*/ 	.byte	0x04, 0x17
        /*000a*/ 	.short	(.L_713 - .L_712)
.L_712:
        /*000c*/ 	.word	0x00000000
        /*0010*/ 	.short	0x0006
        /*0012*/ 	.short	0x001b
        /*0014*/ 	.byte	0x00, 0xf0, 0x05, 0x00


	//----- nvinfo : EIATTR_KPARAM_INFO
	.align		4
.L_713:
        /*0018*/ 	.byte	0x04, 0x17
        /*001a*/ 	.short	(.L_715 - .L_714)
.L_714:
        /*001c*/ 	.word	0x00000000
        /*0020*/ 	.short	0x0005
        /*0022*/ 	.short	0x001a
        /*0024*/ 	.byte	0x00, 0xf0, 0x05, 0x00


	//----- nvinfo : EIATTR_KPARAM_INFO
	.align		4
.L_715:
        /*0028*/ 	.byte	0x04, 0x17
        /*002a*/ 	.short	(.L_717 - .L_716)
.L_716:
        /*002c*/ 	.word	0x00000000
        /*0030*/ 	.short	0x0004
        /*0032*/ 	.short	0x0019
        /*0034*/ 	.byte	0x00, 0xf0, 0x05, 0x00


	//----- nvinfo : EIATTR_KPARAM_INFO
	.align		4
.L_717:
        /*0038*/ 	.byte	0x04, 0x17
        /*003a*/ 	.short	(.L_719 - .L_718)
.L_718:
        /*003c*/ 	.word	0x00000000
        /*0040*/ 	.short	0x0003
        /*0042*/ 	.short	0x0018
        /*0044*/ 	.byte	0x00, 0xf0, 0x05, 0x00


	//----- nvinfo : EIATTR_KPARAM_INFO
	.align		4
.L_719:
        /*0048*/ 	.byte	0x04, 0x17
        /*004a*/ 	.short	(.L_721 - .L_720)
.L_720:
        /*004c*/ 	.word	0x00000000
        /*0050*/ 	.short	0x0002
        /*0052*/ 	.short	0x0008
        /*0054*/ 	.byte	0x00, 0xf0, 0x41, 0x00


	//----- nvinfo : EIATTR_KPARAM_INFO
	.align		4
.L_721:
        /*0058*/ 	.byte	0x04, 0x17
        /*005a*/ 	.short	(.L_723 - .L_722)
.L_722:
        /*005c*/ 	.word	0x00000000
        /*0060*/ 	.short	0x0001
        /*0062*/ 	.short	0x0004
        /*0064*/ 	.byte	0x00, 0xf0, 0x05, 0x00


	//----- nvinfo : EIATTR_KPARAM_INFO
	.align		4
.L_723:
        /*0068*/ 	.byte	0x04, 0x17
        /*006a*/ 	.short	(.L_725 - .L_724)
.L_724:
        /*006c*/ 	.word	0x00000000
        /*0070*/ 	.short	0x0000
        /*0072*/ 	.short	0x0000
        /*0074*/ 	.byte	0x00, 0xf0, 0x11, 0x00


	//----- nvinfo : EIATTR_SPARSE_MMA_MASK
	.align		4
.L_725:
        /*0078*/ 	.byte	0x03, 0x50
        /*007a*/ 	.short	0x0000


	//----- nvinfo : EIATTR_MAXREG_COUNT
	.align		4
        /*007c*/ 	.byte	0x03, 0x1b
        /*007e*/ 	.short	0x00ff


	//----- nvinfo : EIATTR_MERCURY_ISA_VERSION
	.align		4
        /*0080*/ 	.byte	0x03, 0x5f
        /*0082*/ 	.short	0x0101


	//----- nvinfo : EIATTR_EXIT_INSTR_OFFSETS
	.align		4
        /*0084*/ 	.byte	0x04, 0x1c
        /*0086*/ 	.short	(.L_727 - .L_726)


	//   ....[0]....
.L_726:
        /*0088*/ 	.word	0x00001890


	//   ....[1]....
        /*008c*/ 	.word	0x000018e0


	//----- nvinfo : EIATTR_MAX_THREADS
	.align		4
.L_727:
        /*0090*/ 	.byte	0x04, 0x05
        /*0092*/ 	.short	(.L_729 - .L_728)
.L_728:
        /*0094*/ 	.word	0x00000080
        /*0098*/ 	.word	0x00000001
        /*009c*/ 	.word	0x00000001


	//----- nvinfo : EIATTR_CRS_STACK_SIZE
	.align		4
.L_729:
        /*00a0*/ 	.byte	0x04, 0x1e
        /*00a2*/ 	.short	(.L_731 - .L_730)
.L_730:
        /*00a4*/ 	.word	0x00000000


	//----- nvinfo : EIATTR_CBANK_PARAM_SIZE
	.align		4
.L_731:
        /*00a8*/ 	.byte	0x03, 0x19
        /*00aa*/ 	.short	0x001c


	//----- nvinfo : EIATTR_PARAM_CBANK
	.align		4
        /*00ac*/ 	.byte	0x04, 0x0a
        /*00ae*/ 	.short	(.L_733 - .L_732)
	.align		4
.L_732:
        /*00b0*/ 	.word	index@(.nv.constant0._ZN2at6native27unrolled_elementwise_kernelIZZZNS0_16atan_kernel_cudaERNS_18TensorIteratorBaseEENKUlvE0_clEvENKUlvE_clEvEUldE_St5arrayIPcLm2EELi4E23TrivialOffsetCalculatorILi1EjESB_NS0_6memory15LoadWithoutCastENSC_16StoreWithoutCastEEEviT_T0_T2_T3_T4_T5_)
        /*00b4*/ 	.short	0x0210
        /*00b6*/ 	.short	0x001c


	//----- nvinfo : EIATTR_SW_WAR
	.align		4
.L_733:
        /*00b8*/ 	.byte	0x04, 0x36
        /*00ba*/ 	.short	(.L_735 - .L_734)
.L_734:
        /*00bc*/ 	.word	0x00000008
.L_735:


//--------------------- .nv.info._ZN2at6native29vectorized_elementwise_kernelILi2EZZZNS0_16atan_kernel_cudaERNS_18TensorIteratorBaseEENKUlvE0_clEvENKUlvE_clEvEUldE_St5arrayIPcLm2EEEEviT0_T1_ --------------------------
	.section	.nv.info._ZN2at6native29vectorized_elementwise_kernelILi2EZZZNS0_16atan_kernel_cudaERNS_18TensorIteratorBaseEENKUlvE0_clEvENKUlvE_clEvEUldE_St5arrayIPcLm2EEEEviT0_T1_,"",@"SHT_CUDA_INFO"
	.sectionflags	@""
	.align	4


	//----- nvinfo : EIATTR_CUDA_API_VERSION
	.align		4
        /*0000*/ 	.byte	0x04, 0x37
        /*0002*/ 	.short	(.L_737 - .L_736)
.L_736:
        /*0004*/ 	.word	0x00000082


	//----- nvinfo : EIATTR_KPARAM_INFO
	.align		4
.L_737:
        /*0008*/ 	.byte	0x04, 0x17
        /*000a*/ 	.short	(.L_739 - .L_738)
.L_738:
        /*000c*/ 	.word	0x00000000
        /*0010*/ 	.short	0x0002
        /*0012*/ 	.short	0x0008
        /*0014*/ 	.byte	0x00, 0xf0, 0x41, 0x00


	//----- nvinfo : EIATTR_KPARAM_INFO
	.align		4
.L_739:
        /*0018*/ 	.byte	0x04, 0x17
        /*001a*/ 	.short	(.L_741 - .L_740)
.L_740:
        /*001c*/ 	.word	0x00000000
        /*0020*/ 	.short	0x0001
        /*0022*/ 	.short	0x0004
        /*0024*/ 	.byte	0x00, 0xf0, 0x05, 0x00


	//----- nvinfo : EIATTR_KPARAM_INFO
	.align		4
.L_741:
        /*0028*/ 	.byte	0x04, 0x17
        /*002a*/ 	.short	(.L_743 - .L_742)
.L_742:
        /*002c*/ 	.word	0x00000000
        /*0030*/ 	.short	0x0000
        /*0032*/ 	.short	0x0000
        /*0034*/ 	.byte	0x00, 0xf0, 0x11, 0x00


	//----- nvinfo : EIATTR_SPARSE_MMA_MASK
	.align		4
.L_743:
        /*0038*/ 	.byte	0x03, 0x50
        /*003a*/ 	.short	0x0000


	//----- nvinfo : EIATTR_MAXREG_COUNT
	.align		4
        /*003c*/ 	.byte	0x03, 0x1b
        /*003e*/ 	.short	0x00ff


	//----- nvinfo : EIATTR_MERCURY_ISA_VERSION
	.align		4
        /*0040*/ 	.byte	0x03, 0x5f
        /*0042*/ 	.short	0x0101


	//----- nvinfo : EIATTR_EXIT_INSTR_OFFSETS
	.align		4
        /*0044*/ 	.byte	0x04, 0x1c
        /*0046*/ 	.short	(.L_745 - .L_744)


	//   ....[0]....
.L_744:
        /*0048*/ 	.word	0x00001e40


	//   ....[1]....
        /*004c*/ 	.word	0x00004f90


	//   ....[2]....
        /*0050*/ 	.word	0x00004fe0


	//----- nvinfo : EIATTR_MAX_THREADS
	.align		4
.L_745:
        /*0054*/ 	.byte	0x04, 0x05
        /*0056*/ 	.short	(.L_747 - .L_746)
.L_746:
        /*0058*/ 	.word	0x00000080
        /*005c*/ 	.word	0x00000001
        /*0060*/ 	.word	0x00000001


	//----- nvinfo : EIATTR_CRS_STACK_SIZE
	.align		4
.L_747:
        /*0064*/ 	.byte	0x04, 0x1e
        /*0066*/ 	.short	(.L_749 - .L_748)
.L_748:
        /*0068*/ 	.word	0x00000000


	//----- nvinfo : EIATTR_CBANK_PARAM_SIZE
	.align		4
.L_749:
        /*006c*/ 	.byte	0x03, 0x19
        /*006e*/ 	.short	0x0018


	//----- nvinfo : EIATTR_PARAM_CBANK
	.align		4
        /*0070*/ 	.byte	0x04, 0x0a
        /*0072*/ 	.short	(.L_751 - .L_750)
	.align		4
.L_750:
        /*0074*/ 	.word	index@(.nv.constant0._ZN2at6native29vectorized_elementwise_kernelILi2EZZZNS0_16atan_kernel_cudaERNS_18TensorIteratorBaseEENKUlvE0_clEvENKUlvE_clEvEUldE_St5arrayIPcLm2EEEEviT0_T1_)
        /*0078*/ 	.short	0x0210
        /*007a*/ 	.short	0x0018


	//----- nvinfo : EIATTR_SW_WAR
	.align		4
.L_751:
        /*007c*/ 	.byte	0x04, 0x36
        /*007e*/ 	.short	(.L_753 - .L_752)
.L_752:
        /*0080*/ 	.word	0x00000008
.L_753:


//--------------------- .nv.info._ZN2at6native29vectorized_elementwise_kernelILi4EZZZNS0_16atan_kernel_cudaERNS_18TensorIteratorBaseEENKUlvE0_clEvENKUlvE_clEvEUldE_St5arrayIPcLm2EEEEviT0_T1_ --------------------------
	.section	.nv.info._ZN2at6native29vectorized_elementwise_kernelILi4EZZZNS0_16atan_kernel_cudaERNS_18TensorIteratorBaseEENKUlvE0_clEvENKUlvE_clEvEUldE_St5arrayIPcLm2EEEEviT0_T1_,"",@"SHT_CUDA_INFO"
	.sectionflags	@""
	.align	4


	//----- nvinfo : EIATTR_CUDA_API_VERSION
	.align		4
        /*0000*/ 	.byte	0x04, 0x37
        /*0002*/ 	.short	(.L_755 - .L_754)
.L_754:
        /*0004*/ 	.word	0x00000082


	//----- nvinfo : EIATTR_KPARAM_INFO
	.align		4
.L_755:
        /*0008*/ 	.byte	0x04, 0x17
        /*000a*/ 	.short	(.L_757 - .L_756)
.L_756:
        /*000c*/ 	.word	0x00000000
        /*0010*/ 	.short	0x0002
        /*0012*/ 	.short	0x0008
        /*0014*/ 	.byte	0x00, 0xf0, 0x41, 0x00


	//----- nvinfo : EIATTR_KPARAM_INFO
	.align		4
.L_757:
        /*0018*/ 	.byte	0x04, 0x17
        /*001a*/ 	.short	(.L_759 - .L_758)
.L_758:
        /*001c*/ 	.word	0x00000000
        /*0020*/ 	.short	0x0001
        /*0022*/ 	.short	0x0004
        /*0024*/ 	.byte	0x00, 0xf0, 0x05, 0x00


	//----- nvinfo : EIATTR_KPARAM_INFO
	.align		4
.L_759:
        /*0028*/ 	.byte	0x04, 0x17
        /*002a*/ 	.short	(.L_761 - .L_760)
.L_760:
        /*002c*/ 	.word	0x00000000
        /*0030*/ 	.short	0x0000
        /*0032*/ 	.short	0x0000
        /*0034*/ 	.byte	0x00, 0xf0, 0x11, 0x00


	//----- nvinfo : EIATTR_SPARSE_MMA_MASK
	.align		4
.L_761:
        /*0038*/ 	.byte	0x03, 0x50
        /*003a*/ 	.short	0x0000


	//----- nvinfo : EIATTR_MAXREG_COUNT
	.align		4
        /*003c*/ 	.byte	0x03, 0x1b
        /*003e*/ 	.short	0x00ff


	//----- nvinfo : EIATTR_MERCURY_ISA_VERSION
	.align		4
        /*0040*/ 	.byte	0x03, 0x5f
        /*0042*/ 	.short	0x0101


	//----- nvinfo : EIATTR_EXIT_INSTR_OFFSETS
	.align		4
        /*0044*/ 	.byte	0x04, 0x1c
        /*0046*/ 	.short	(.L_763 - .L_762)


	//   ....[0]....
.L_762:
        /*0048*/ 	.word	0x00001e40


	//   ....[1]....
        /*004c*/ 	.word	0x00004f90


	//   ....[2]....
        /*0050*/ 	.word	0x00004fe0


	//----- nvinfo : EIATTR_MAX_THREADS
	.align		4
.L_763:
        /*0054*/ 	.byte	0x04, 0x05
        /*0056*/ 	.short	(.L_765 - .L_764)
.L_764:
        /*0058*/ 	.word	0x00000080
        /*005c*/ 	.word	0x00000001
        /*0060*/ 	.word	0x00000001


	//----- nvinfo : EIATTR_CRS_STACK_SIZE
	.align		4
.L_765:
        /*0064*/ 	.byte	0x04, 0x1e
        /*0066*/ 	.short	(.L_767 - .L_766)
.L_766:
        /*0068*/ 	.word	0x00000000


	//----- nvinfo : EIATTR_CBANK_PARAM_SIZE
	.align		4
.L_767:
        /*006c*/ 	.byte	0x03, 0x19
        /*006e*/ 	.short	0x0018


	//----- nvinfo : EIATTR_PARAM_CBANK
	.align		4
        /*0070*/ 	.byte	0x04, 0x0a
        /*0072*/ 	.short	(.L_769 - .L_768)
	.align		4
.L_768:
        /*0074*/ 	.word	index@(.nv.constant0._ZN2at6native29vectorized_elementwise_kernelILi4EZZZNS0_16atan_kernel_cudaERNS_18TensorIteratorBaseEENKUlvE0_clEvENKUlvE_clEvEUldE_St5arrayIPcLm2EEEEviT0_T1_)
        /*0078*/ 	.short	0x0210
        /*007a*/ 	.short	0x0018


	//----- nvinfo : EIATTR_SW_WAR
	.align		4
.L_769:
        /*007c*/ 	.byte	0x04, 0x36
        /*007e*/ 	.short	(.L_771 - .L_770)
.L_770:
        /*0080*/ 	.word	0x00000008
.L_771:


//--------------------- .nv.info._ZN2at6native29vectorized_elementwise_kernelILi8EZZZNS0_16atan_kernel_cudaERNS_18TensorIteratorBaseEENKUlvE0_clEvENKUlvE_clEvEUldE_St5arrayIPcLm2EEEEviT0_T1_ --------------------------
	.section	.nv.info._ZN2at6native29vectorized_elementwise_kernelILi8EZZZNS0_16atan_kernel_cudaERNS_18TensorIteratorBaseEENKUlvE0_clEvENKUlvE_clEvEUldE_St5arrayIPcLm2EEEEviT0_T1_,"",@"SHT_CUDA_INFO"
	.sectionflags	@""
	.align	4


	//----- nvinfo : EIATTR_CUDA_API_VERSION
	.align		4
        /*0000*/ 	.byte	0x04, 0x37
        /*0002*/ 	.short	(.L_773 - .L_772)
.L_772:
        /*0004*/ 	.word	0x00000082


	//----- nvinfo : EIATTR_KPARAM_INFO
	.align		4
.L_773:
        /*0008*/ 	.byte	0x04, 0x17
        /*000a*/ 	.short	(.L_775 - .L_774)
.L_774:
        /*000c*/ 	.word	0x00000000
        /*0010*/ 	.short	0x0002
        /*0012*/ 	.short	0x0008
        /*0014*/ 	.byte	0x00, 0xf0, 0x41, 0x00


	//----- nvinfo : EIATTR_KPARAM_INFO
	.align		4
.L_775:
        /*0018*/ 	.byte	0x04, 0x17
        /*001a*/ 	.short	(.L_777 - .L_776)
.L_776:
        /*001c*/ 	.word	0x00000000
        /*0020*/ 	.short	0x0001
        /*0022*/ 	.short	0x0004
        /*0024*/ 	.byte	0x00, 0xf0, 0x05, 0x00


	//----- nvinfo : EIATTR_KPARAM_INFO
	.align		4
.L_777:
        /*0028*/ 	.byte	0x04, 0x17
        /*002a*/ 	.short	(.L_779 - .L_778)
.L_778:
        /*002c*/ 	.word	0x00000000
        /*0030*/ 	.short	0x0000
        /*0032*/ 	.short	0x0000
        /*0034*/ 	.byte	0x00, 0xf0, 0x11, 0x00


	//----- nvinfo : EIATTR_SPARSE_MMA_MASK
	.align		4
.L_779:
        /*0038*/ 	.byte	0x03, 0x50
        /*003a*/ 	.short	0x0000


	//----- nvinfo : EIATTR_MAXREG_COUNT
	.align		4
        /*003c*/ 	.byte	0x03, 0x1b
        /*003e*/ 	.short	0x00ff


	//----- nvinfo : EIATTR_MERCURY_ISA_VERSION
	.align		4
        /*0040*/ 	.byte	0x03, 0x5f
        /*0042*/ 	.short	0x0101


	//----- nvinfo : EIATTR_EXIT_INSTR_OFFSETS
	.align		4
        /*0044*/ 	.byte	0x04, 0x1c
        /*0046*/ 	.short	(.L_781 - .L_780)


	//   ....[0]....
.L_780:
        /*0048*/ 	.word	0x00001e40


	//   ....[1]....
        /*004c*/ 	.word	0x00004f90


	//   ....[2]....
        /*0050*/ 	.word	0x00004fe0


	//----- nvinfo : EIATTR_MAX_THREADS
	.align		4
.L_781:
        /*0054*/ 	.byte	0x04, 0x05
        /*0056*/ 	.short	(.L_783 - .L_782)
.L_782:
        /*0058*/ 	.word	0x00000080
        /*005c*/ 	.word	0x00000001
        /*0060*/ 	.word	0x00000001


	//----- nvinfo : EIATTR_CRS_STACK_SIZE
	.align		4
.L_783:
        /*0064*/ 	.byte	0x04, 0x1e
        /*0066*/ 	.short	(.L_785 - .L_784)
.L_784:
        /*0068*/ 	.word	0x00000000


	//----- nvinfo : EIATTR_CBANK_PARAM_SIZE
	.align		4
.L_785:
        /*006c*/ 	.byte	0x03, 0x19
        /*006e*/ 	.short	0x0018


	//----- nvinfo : EIATTR_PARAM_CBANK
	.align		4
        /*0070*/ 	.byte	0x04, 0x0a
        /*0072*/ 	.short	(.L_787 - .L_786)
	.align		4
.L_786:
        /*0074*/ 	.word	index@(.nv.constant0._ZN2at6native29vectorized_elementwise_kernelILi8EZZZNS0_16atan_kernel_cudaERNS_18TensorIteratorBaseEENKUlvE0_clEvENKUlvE_clEvEUldE_St5arrayIPcLm2EEEEviT0_T1_)
        /*0078*/ 	.short	0x0210
        /*007a*/ 	.short	0x0018


	//----- nvinfo : EIATTR_SW_WAR
	.align		4
.L_787:
        /*007c*/ 	.byte	0x04, 0x36
        /*007e*/ 	.short	(.L_789 - .L_788)
.L_788:
        /*0080*/ 	.word	0x00000008
.L_789:


//--------------------- .nv.callgraph             --------------------------
	.section	.nv.callgraph,"",@"SHT_CUDA_CALLGRAPH"
	.align	4
	.sectionentsize	8
	.align		4
        /*0000*/ 	.word	0x00000000
	.align		4
        /*0004*/ 	.word	0xffffffff
	.align		4
        /*0008*/ 	.word	index@(_ZN2at6native18elementwise_kernelILi128ELi4EZNS0_15gpu_kernel_implIZZZNS0_16atan_kernel_cudaERNS_18TensorIteratorBaseEENKUlvE0_clEvENKUlvE2_clEvEUlN3c108BFloat16EE_EEvS4_RKT_EUliE_EEviT1_)
	.align		4
        /*000c*/ 	.word	index@(__assertfail)
	.align		4
        /*0010*/ 	.word	index@(_ZN2at6native27unrolled_elementwise_kernelIZZZNS0_16atan_kernel_cudaERNS_18TensorIteratorBaseEENKUlvE0_clEvENKUlvE2_clEvEUlN3c108BFloat16EE_St5arrayIPcLm2EELi4E23TrivialOffsetCalculatorILi1EjESD_NS0_6memory12LoadWithCastILi1EEENSE_13StoreWithCastILi1EEEEEviT_T0_T2_T3_T4_T5_)
	.align		4
        /*0014*/ 	.word	index@(__assertfail)
	.align		4
        /*0018*/ 	.word	index@(_ZN2at6native18elementwise_kernelILi128ELi4EZNS0_15gpu_kernel_implIZZZNS0_16atan_kernel_cudaERNS_18TensorIteratorBaseEENKUlvE0_clEvENKUlvE1_clEvEUlN3c104HalfEE_EEvS4_RKT_EUliE_EEviT1_)
	.align		4
        /*001c*/ 	.word	index@(__assertfail)
	.align		4
        /*0020*/ 	.word	index@(_ZN2at6native27unrolled_elementwise_kernelIZZZNS0_16atan_kernel_cudaERNS_18TensorIteratorBaseEENKUlvE0_clEvENKUlvE1_clEvEUlN3c104HalfEE_St5arrayIPcLm2EELi4E23TrivialOffsetCalculatorILi1EjESD_NS0_6memory12LoadWithCastILi1EEENSE_13StoreWithCastILi1EEEEEviT_T0_T2_T3_T4_T5_)
	.align		4
        /*0024*/ 	.word	index@(__assertfail)
	.align		4
        /*0028*/ 	.word	index@(_ZN2at6native18elementwise_kernelILi128ELi4EZNS0_15gpu_kernel_implIZZZNS0_16atan_kernel_cudaERNS_18TensorIteratorBaseEENKUlvE0_clEvENKUlvE0_clEvEUlfE_EEvS4_RKT_EUliE_EEviT1_)
	.align		4
        /*002c*/ 	.word	index@(__assertfail)
	.align		4
        /*0030*/ 	.word	index@(_ZN2at6native27unrolled_elementwise_kernelIZZZNS0_16atan_kernel_cudaERNS_18TensorIteratorBaseEENKUlvE0_clEvENKUlvE0_clEvEUlfE_St5arrayIPcLm2EELi4E23TrivialOffsetCalculatorILi1EjESB_NS0_6memory12LoadWithCastILi1EEENSC_13StoreWithCastILi1EEEEEviT_T0_T2_T3_T4_T5_)
	.align		4
        /*0034*/ 	.word	index@(__assertfail)
	.align		4
        /*0038*/ 	.word	index@(_ZN2at6native18elementwise_kernelILi128ELi4EZNS0_15gpu_kernel_implIZZZNS0_16atan_kernel_cudaERNS_18TensorIteratorBaseEENKUlvE0_clEvENKUlvE_clEvEUldE_EEvS4_RKT_EUliE_EEviT1_)
	.align		4
        /*003c*/ 	.word	index@(__assertfail)
	.align		4
        /*0040*/ 	.word	index@(_ZN2at6native27unrolled_elementwise_kernelIZZZNS0_16atan_kernel_cudaERNS_18TensorIteratorBaseEENKUlvE0_clEvENKUlvE_clEvEUldE_St5arrayIPcLm2EELi4E23TrivialOffsetCalculatorILi1EjESB_NS0_6memory12LoadWithCastILi1EEENSC_13StoreWithCastILi1EEEEEviT_T0_T2_T3_T4_T5_)
	.align		4
        /*0044*/ 	.word	index@(__assertfail)
	.align		4
        /*0048*/ 	.word	0x00000000
	.align		4
        /*004c*/ 	.word	0xfffffffe
	.align		4
        /*0050*/ 	.word	0x00000000
	.align		4
        /*0054*/ 	.word	0xfffffffd
	.align		4
        /*0058*/ 	.word	0x00000000
	.align		4
        /*005c*/ 	.word	0xfffffffc


//--------------------- .nv.constant4             --------------------------
	.section	.nv.constant4,"a",@progbits
	.align	8
	.align		8
.nv.constant4:
        /*0000*/ 	.dword	__assertfail
	.align		8
        /*0008*/ 	.dword	__unnamed_1
	.align		8
        /*0010*/ 	.dword	__unnamed_2
	.align		8
        /*0018*/ 	.dword	__unnamed_3
	.align		8
        /*0020*/ 	.dword	__unnamed_4
	.align		8
        /*0028*/ 	.dword	__unnamed_5
	.align		8
        /*0030*/ 	.dword	__unnamed_6
	.align		8
        /*0038*/ 	.dword	__unnamed_7
	.align		8
        /*0040*/ 	.dword	__unnamed_8
	.align		8
        /*0048*/ 	.dword	_ZN58_INTERNAL_66ba2b59_27_UnaryGeometricAtanKernel_cu_58c500494cuda3std3__45__cpo5beginE
	.align		8
        /*0050*/ 	.dword	_ZN58_INTERNAL_66ba2b59_27_UnaryGeometricAtanKernel_cu_58c500494cuda3std3__45__cpo3endE
	.align		8
        /*0058*/ 	.dword	_ZN58_INTERNAL_66ba2b59_27_UnaryGeometricAtanKernel_cu_58c500494cuda3std3__45__cpo6cbeginE
	.align		8
        /*0060*/ 	.dword	_ZN58_INTERNAL_66ba2b59_27_UnaryGeometricAtanKernel_cu_58c500494cuda3std3__45__cpo4cendE
	.align		8
        /*0068*/ 	.dword	_ZN58_INTERNAL_66ba2b59_27_UnaryGeometricAtanKernel_cu_58c500494cuda3std3__45__cpo6rbeginE
	.align		8
        /*0070*/ 	.dword	_ZN58_INTERNAL_66ba2b59_27_UnaryGeometricAtanKernel_cu_58c500494cuda3std3__45__cpo4rendE
	.align		8
        /*0078*/ 	.dword	_ZN58_INTERNAL_66ba2b59_27_UnaryGeometricAtanKernel_cu_58c500494cuda3std3__45__cpo7crbeginE
	.align		8
        /*0080*/ 	.dword	_ZN58_INTERNAL_66ba2b59_27_UnaryGeometricAtanKernel_cu_58c500494cuda3std3__45__cpo5crendE
	.align		8
        /*0088*/ 	.dword	_ZN58_INTERNAL_66ba2b59_27_UnaryGeometricAtanKernel_cu_58c500494cuda3std3__460_GLOBAL__N__66ba2b59_27_UnaryGeometricAtanKernel_cu_58c500496ignoreE
	.align		8
        /*0090*/ 	.dword	_ZN58_INTERNAL_66ba2b59_27_UnaryGeometricAtanKernel_cu_58c500494cuda3std3__419piecewise_constructE
	.align		8
        /*0098*/ 	.dword	_ZN58_INTERNAL_66ba2b59_27_UnaryGeometricAtanKernel_cu_58c500494cuda3std3__48in_placeE
	.align		8
        /*00a0*/ 	.dword	_ZN58_INTERNAL_66ba2b59_27_UnaryGeometricAtanKernel_cu_58c500494cuda3std3__420unreachable_sentinelE
	.align		8
        /*00a8*/ 	.dword	_ZN58_INTERNAL_66ba2b59_27_UnaryGeometricAtanKernel_cu_58c500494cuda3std6ranges3__45__cpo4swapE
	.align		8
        /*00b0*/ 	.dword	_ZN58_INTERNAL_66ba2b59_27_UnaryGeometricAtanKernel_cu_58c500494cuda3std6ranges3__45__cpo9iter_moveE
	.align		8
        /*00b8*/ 	.dword	_ZN58_INTERNAL_66ba2b59_27_UnaryGeometricAtanKernel_cu_58c500494cuda3std6ranges3__45__cpo5beginE
	.align		8
        /*00c0*/ 	.dword	_ZN58_INTERNAL_66ba2b59_27_UnaryGeometricAtanKernel_cu_58c500494cuda3std6ranges3__45__cpo3endE
	.align		8
        /*00c8*/ 	.dword	_ZN58_INTERNAL_66ba2b59_27_UnaryGeometricAtanKernel_cu_58c500494cuda3std6ranges3__45__cpo6cbeginE
	.align		8
        /*00d0*/ 	.dword	_ZN58_INTERNAL_66ba2b59_27_UnaryGeometricAtanKernel_cu_58c500494cuda3std6ranges3__45__cpo4cendE
	.align		8
        /*00d8*/ 	.dword	_ZN58_INTERNAL_66ba2b59_27_UnaryGeometricAtanKernel_cu_58c500494cuda3std6ranges3__45__cpo7advanceE
	.align		8
        /*00e0*/ 	.dword	_ZN58_INTERNAL_66ba2b59_27_UnaryGeometricAtanKernel_cu_58c500494cuda3std6ranges3__45__cpo9iter_swapE
	.align		8
        /*00e8*/ 	.dword	_ZN58_INTERNAL_66ba2b59_27_UnaryGeometricAtanKernel_cu_58c500494cuda3std6ranges3__45__cpo4nextE
	.align		8
        /*00f0*/ 	.dword	_ZN58_INTERNAL_66ba2b59_27_UnaryGeometricAtanKernel_cu_58c500494cuda3std6ranges3__45__cpo4prevE
	.align		8
        /*00f8*/ 	.dword	_ZN58_INTERNAL_66ba2b59_27_UnaryGeometricAtanKernel_cu_58c500494cuda3std6ranges3__45__cpo4dataE
	.align		8
        /*0100*/ 	.dword	_ZN58_INTERNAL_66ba2b59_27_UnaryGeometricAtanKernel_cu_58c500494cuda3std6ranges3__45__cpo5cdataE
	.align		8
        /*0108*/ 	.dword	_ZN58_INTERNAL_66ba2b59_27_UnaryGeometricAtanKernel_cu_58c500494cuda3std6ranges3__45__cpo4sizeE
	.align		8
        /*0110*/ 	.dword	_ZN58_INTERNAL_66ba2b59_27_UnaryGeometricAtanKernel_cu_58c500494cuda3std6ranges3__45__cpo5ssizeE
	.align		8
        /*0118*/ 	.dword	_ZN58_INTERNAL_66ba2b59_27_UnaryGeometricAtanKernel_cu_58c500494cuda3std6ranges3__45__cpo8distanceE
	.align		8
        /*0120*/ 	.dword	_ZN58_INTERNAL_66ba2b59_27_UnaryGeometricAtanKernel_cu_58c500496thrust23THRUST_300001_SM_900_NS6system6detail10sequential3seqE
	.align		8
        /*0128*/ 	.dword	$str$6
	.align		8
        /*0130*/ 	.dword	$str$7


//--------------------- .text._ZN2at6native18elementwise_kernelILi128ELi4EZNS0_15gpu_kernel_implIZZZNS0_16atan_kernel_cudaERNS_18TensorIteratorBaseEENKUlvE0_clEvENKUlvE2_clEvEUlN3c108BFloat16EE_EEvS4_RKT_EUliE_EEviT1_ --------------------------
	.section	.text._ZN2at6native18elementwise_kernelILi128ELi4EZNS0_15gpu_kernel_implIZZZNS0_16atan_kernel_cudaERNS_18TensorIteratorBaseEENKUlvE0_clEvENKUlvE2_clEvEUlN3c108BFloat16EE_EEvS4_RKT_EUliE_EEviT1_,"ax",@progbits
	.align	128
        .global         _ZN2at6native18elementwise_kernelILi128ELi4EZNS0_15gpu_kernel_implIZZZNS0_16atan_kernel_cudaERNS_18TensorIteratorBaseEENKUlvE0_clEvENKUlvE2_clEvEUlN3c108BFloat16EE_EEvS4_RKT_EUliE_EEviT1_
        .type           _ZN2at6native18elementwise_kernelILi128ELi4EZNS0_15gpu_kernel_implIZZZNS0_16atan_kernel_cudaERNS_18TensorIteratorBaseEENKUlvE0_clEvENKUlvE2_clEvEUlN3c108BFloat16EE_EEvS4_RKT_EUliE_EEviT1_,@function
        .size           _ZN2at6native18elementwise_kernelILi128ELi4EZNS0_15gpu_kernel_implIZZZNS0_16atan_kernel_cudaERNS_18TensorIteratorBaseEENKUlvE0_clEvENKUlvE2_clEvEUlN3c108BFloat16EE_EEvS4_RKT_EUliE_EEviT1_,(.L_x_2711 - _ZN2at6native18elementwise_kernelILi128ELi4EZNS0_15gpu_kernel_implIZZZNS0_16atan_kernel_cudaERNS_18TensorIteratorBaseEENKUlvE0_clEvENKUlvE2_clEvEUlN3c108BFloat16EE_EEvS4_RKT_EUliE_EEviT1_)
        .other          _ZN2at6native18elementwise_kernelILi128ELi4EZNS0_15gpu_kernel_implIZZZNS0_16atan_kernel_cudaERNS_18TensorIteratorBaseEENKUlvE0_clEvENKUlvE2_clEvEUlN3c108BFloat16EE_EEvS4_RKT_EUliE_EEviT1_,@"STO_CUDA_ENTRY STV_DEFAULT"
_ZN2at6native18elementwise_kernelILi128ELi4EZNS0_15gpu_kernel_implIZZZNS0_16atan_kernel_cudaERNS_18TensorIteratorBaseEENKUlvE0_clEvENKUlvE2_clEvEUlN3c108BFloat16EE_EEvS4_RKT_EUliE_EEviT1_:
.text._ZN2at6native18elementwise_kernelILi128ELi4EZNS0_15gpu_kernel_implIZZZNS0_16atan_kernel_cudaERNS_18TensorIteratorBaseEENKUlvE0_clEvENKUlvE2_clEvEUlN3c108BFloat16EE_EEvS4_RKT_EUliE_EEviT1_:
[----:B------:R-:W0:Y:S01]  /*0000*/  LDC R1, c[0x0][0x28] ;  /* 0x00000a00ff017b82 */ /* 0x000e220000000800 */
[----:B------:R-:W1:Y:S01]  /*0010*/  S2R R23, SR_CTAID.X ;  /* 0x0000000000177919 */ /* 0x000e620000002500 */
[----:B------:R-:W-:Y:S01]  /*0020*/  ULDC UR4, c[0x0][0x210] ;  /* 0x0000840000047ab9 */ /* 0x000fe20000000800 */
[----:B------:R-:W-:Y:S01]  /*0030*/  ULDC.64 UR36, c[0x0][0x208] ;  /* 0x0000820000247ab9 */ /* 0x000fe20000000a00 */
[----:B------:R-:W-:Y:S01]  /*0040*/  BSSY B6, `(.L_x_0) ;  /* 0x0000342000067945 */ /* 0x000fe20003800000 */
[----:B------:R-:W1:Y:S02]  /*0050*/  S2R R18, SR_TID.X ;  /* 0x0000000000127919 */ /* 0x000e640000002100 */
[----:B-1----:R-:W-:-:S05]  /*0060*/  IMAD R19, R23, 0x200, R18 ;  /* 0x0000020017137824 */ /* 0x002fca00078e0212 */
[----:B------:R-:W-:-:S13]  /*0070*/  ISETP.GE.AND P0, PT, R19, UR4, PT ;  /* 0x0000000413007c0c */ /* 0x000fda000bf06270 */
[----:B0-----:R-:W-:Y:S05]  /*0080*/  @P0 BRA `(.L_x_1) ;  /* 0x0000003000f40947 */ /* 0x001fea0003800000 */
[----:B------:R-:W0:Y:S01]  /*0090*/  LDC R6, c[0x0][0x218] ;  /* 0x00008600ff067b82 */ /* 0x000e220000000800 */
[----:B------:R-:W-:Y:S02]  /*00a0*/  IMAD.MOV.U32 R0, RZ, RZ, RZ ;  /* 0x000000ffff007224 */ /* 0x000fe400078e00ff */
[----:B------:R-:W-:Y:S01]  /*00b0*/  IMAD.MOV.U32 R16, RZ, RZ, RZ ;  /* 0x000000ffff107224 */ /* 0x000fe200078e00ff */
[----:B0-----:R-:W-:-:S13]  /*00c0*/  ISETP.NE.AND P0, PT, R6, RZ, PT ;  /* 0x000000ff0600720c */ /* 0x001fda0003f05270 */
[----:B------:R-:W-:Y:S05]  /*00d0*/  @!P0 BRA `(.L_x_2) ;  /* 0x0000001000b48947 */ /* 0x000fea0003800000 */
[----:B------:R-:W-:Y:S01]  /*00e0*/  IMAD.MOV.U32 R2, RZ, RZ, RZ ;  /* 0x000000ffff027224 */ /* 0x000fe200078e00ff */
[----:B------:R-:W-:Y:S01]  /*00f0*/  ULDC.64 UR4, c[0x0][0x220] ;  /* 0x0000880000047ab9 */ /* 0x000fe20000000a00 */
[----:B------:R-:W-:Y:S01]  /*0100*/  IMAD.MOV.U32 R3, RZ, RZ, R19 ;  /* 0x000000ffff037224 */ /* 0x000fe200078e0013 */
[----:B------:R-:W-:Y:S01]  /*0110*/  ISETP.NE.AND P0, PT, R6, 0x1, PT ;  /* 0x000000010600780c */ /* 0x000fe20003f05270 */
[----:B------:R-:W-:Y:S01]  /*0120*/  IMAD.HI.U32 R4, R19, UR4, R2 ;  /* 0x0000000413047c27 */ /* 0x000fe2000f8e0002 */
[----:B------:R-:W-:-:S04]  /*0130*/  ULDC UR4, c[0x0][0x21c] ;  /* 0x0000870000047ab9 */ /* 0x000fc80000000800 */
[----:B------:R-:W-:-:S05]  /*0140*/  SHF.R.U32.HI R5, RZ, UR5, R4 ;  /* 0x00000005ff057c19 */ /* 0x000fca0008011604 */
[----:B------:R-:W-:-:S04]  /*0150*/  IMAD.MOV R0, RZ, RZ, -R5 ;  /* 0x000000ffff007224 */ /* 0x000fc800078e0a05 */
[----:B------:R-:W-:Y:S01]  /*0160*/  IMAD R19, R0, UR4, R19 ;  /* 0x0000000400137c24 */ /* 0x000fe2000f8e0213 */
[----:B------:R-:W-:-:S03]  /*0170*/  ULDC.64 UR4, c[0x0][0x348] ;  /* 0x0000d20000047ab9 */ /* 0x000fc60000000a00 */
[C---:B------:R-:W-:Y:S02]  /*0180*/  IMAD R16, R19.reuse, UR4, RZ ;  /* 0x0000000413107c24 */ /* 0x040fe4000f8e02ff */
[----:B------:R-:W-:Y:S01]  /*0190*/  IMAD R0, R19, UR5, RZ ;  /* 0x0000000513007c24 */ /* 0x000fe2000f8e02ff */
[----:B------:R-:W-:Y:S06]  /*01a0*/  @!P0 BRA `(.L_x_2) ;  /* 0x0000001000808947 */ /* 0x000fec0003800000 */
[----:B------:R-:W-:Y:S01]  /*01b0*/  IMAD.MOV.U32 R4, RZ, RZ, RZ ;  /* 0x000000ffff047224 */ /* 0x000fe200078e00ff */
[----:B------:R-:W-:Y:S01]  /*01c0*/  ULDC.64 UR8, c[0x0][0x228] ;  /* 0x00008a0000087ab9 */ /* 0x000fe20000000a00 */
[----:B------:R-:W-:Y:S01]  /*01d0*/  ULDC UR6, c[0x0][0x230] ;  /* 0x00008c0000067ab9 */ /* 0x000fe20000000800 */
[----:B------:R-:W-:Y:S01]  /*01e0*/  ISETP.NE.AND P0, PT, R6, 0x2, PT ;  /* 0x000000020600780c */ /* 0x000fe20003f05270 */
[----:B------:R-:W-:-:S05]  /*01f0*/  IMAD.HI.U32 R2, R5, UR9, R4 ;  /* 0x0000000905027c27 */ /* 0x000fca000f8e0004 */
[----:B------:R-:W-:Y:S01]  /*0200*/  SHF.R.U32.HI R3, RZ, UR6, R2 ;  /* 0x00000006ff037c19 */ /* 0x000fe20008011602 */
[----:B------:R-:W-:-:S04]  /*0210*/  ULDC.64 UR6, c[0x0][0x350] ;  /* 0x0000d40000067ab9 */ /* 0x000fc80000000a00 */
[----:B------:R-:W-:-:S04]  /*0220*/  IMAD.MOV R4, RZ, RZ, -R3 ;  /* 0x000000ffff047224 */ /* 0x000fc800078e0a03 */
[----:B------:R-:W-:-:S04]  /*0230*/  IMAD R4, R4, UR8, R5 ;  /* 0x0000000804047c24 */ /* 0x000fc8000f8e0205 */
[C---:B------:R-:W-:Y:S02]  /*0240*/  IMAD R16, R4.reuse, UR6, RZ ;  /* 0x0000000604107c24 */ /* 0x040fe4000f8e02ff */
[----:B------:R-:W-:Y:S02]  /*0250*/  IMAD R0, R4, UR7, RZ ;  /* 0x0000000704007c24 */ /* 0x000fe4000f8e02ff */
[C---:B------:R-:W-:Y:S02]  /*0260*/  IMAD R16, R19.reuse, UR4, R16 ;  /* 0x0000000413107c24 */ /* 0x040fe4000f8e0210 */
[----:B------:R-:W-:Y:S01]  /*0270*/  IMAD R0, R19, UR5, R0 ;  /* 0x0000000513007c24 */ /* 0x000fe2000f8e0200 */
[----:B------:R-:W-:Y:S06]  /*0280*/  @!P0 BRA `(.L_x_2) ;  /* 0x0000001000488947 */ /* 0x000fec0003800000 */
[----:B------:R-:W-:Y:S01]  /*0290*/  IMAD.MOV.U32 R2, RZ, RZ, RZ ;  /* 0x000000ffff027224 */ /* 0x000fe200078e00ff */
[----:B------:R-:W-:Y:S01]  /*02a0*/  ULDC.64 UR4, c[0x0][0x238] ;  /* 0x00008e0000047ab9 */ /* 0x000fe20000000a00 */
[----:B------:R-:W-:Y:S02]  /*02b0*/  ISETP.NE.AND P0, PT, R6, 0x3, PT ;  /* 0x000000030600780c */ /* 0x000fe40003f05270 */
[----:B------:R-:W-:Y:S01]  /*02c0*/  IMAD.HI.U32 R4, R3, UR4, R2 ;  /* 0x0000000403047c27 */ /* 0x000fe2000f8e0002 */
[----:B------:R-:W-:-:S04]  /*02d0*/  ULDC UR4, c[0x0][0x234] ;  /* 0x00008d0000047ab9 */ /* 0x000fc80000000800 */
[----:B------:R-:W-:-:S05]  /*02e0*/  SHF.R.U32.HI R5, RZ, UR5, R4 ;  /* 0x00000005ff057c19 */ /* 0x000fca0008011604 */
[----:B------:R-:W-:-:S04]  /*02f0*/  IMAD.MOV R2, RZ, RZ, -R5 ;  /* 0x000000ffff027224 */ /* 0x000fc800078e0a05 */
[----:B------:R-:W-:Y:S01]  /*0300*/  IMAD R3, R2, UR4, R3 ;  /* 0x0000000402037c24 */ /* 0x000fe2000f8e0203 */
[----:B------:R-:W-:-:S03]  /*0310*/  ULDC.64 UR4, c[0x0][0x358] ;  /* 0x0000d60000047ab9 */ /* 0x000fc60000000a00 */
[C---:B------:R-:W-:Y:S02]  /*0320*/  IMAD R16, R3.reuse, UR4, R16 ;  /* 0x0000000403107c24 */ /* 0x040fe4000f8e0210 */
[----:B------:R-:W-:Y:S01]  /*0330*/  IMAD R0, R3, UR5, R0 ;  /* 0x0000000503007c24 */ /* 0x000fe2000f8e0200 */
        /* <DEDUP_REMOVED lines=254> */
[----:B------:R-:W-:-:S03]  /*1320*/  ULDC.64 UR4, c[0x0][0x340] ;  /* 0x0000d00000047ab9 */ /* 0x000fc60000000a00 */
[----:B------:R-:W-:Y:S01]  /*1330*/  IMAD.HI.U32 R2, R3, UR4, R2 ;  /* 0x0000000403027c27 */ /* 0x000fe2000f8e0002 */
[----:B------:R-:W-:-:S04]  /*1340*/  ULDC UR4, c[0x0][0x33c] ;  /* 0x0000cf0000047ab9 */ /* 0x000fc80000000800 */
[----:B------:R-:W-:-:S05]  /*1350*/  SHF.R.U32.HI R2, RZ, UR5, R2 ;  /* 0x00000005ff027c19 */ /* 0x000fca0008011602 */
[----:B------:R-:W-:-:S04]  /*1360*/  IMAD.MOV R2, RZ, RZ, -R2 ;  /* 0x000000ffff027224 */ /* 0x000fc800078e0a02 */
[----:B------:R-:W-:Y:S01]  /*1370*/  IMAD R3, R2, UR4, R3 ;  /* 0x0000000402037c24 */ /* 0x000fe2000f8e0203 */
[----:B------:R-:W-:-:S03]  /*1380*/  ULDC.64 UR4, c[0x0][0x408] ;  /* 0x0001020000047ab9 */ /* 0x000fc60000000a00 */
[C---:B------:R-:W-:Y:S02]  /*1390*/  IMAD R16, R3.reuse, UR4, R16 ;  /* 0x0000000403107c24 */ /* 0x040fe4000f8e0210 */
[----:B------:R-:W-:-:S07]  /*13a0*/  IMAD R0, R3, UR5, R0 ;  /* 0x0000000503007c24 */ /* 0x000fce000f8e0200 */
.L_x_2:
[----:B------:R-:W0:Y:S01]  /*13b0*/  LDC.U8 R5, c[0x0][0x422] ;  /* 0x00010880ff057b82 */ /* 0x000e220000000000 */
[----:B------:R-:W-:Y:S01]  /*13c0*/  ULDC.64 UR4, c[0x0][0x410] ;  /* 0x0001040000047ab9 */ /* 0x000fe20000000a00 */
[----:B------:R-:W-:Y:S01]  /*13d0*/  ULDC.64 UR6, c[0x0][0x418] ;  /* 0x0001060000067ab9 */ /* 0x000fe20000000a00 */
[----:B------:R-:W-:Y:S02]  /*13e0*/  IADD3 R16, P1, R16, UR4, RZ ;  /* 0x0000000410107c10 */ /* 0x000fe4000ff3e0ff */
[----:B------:R-:W-:-:S03]  /*13f0*/  IADD3 R2, P2, R0, UR6, RZ ;  /* 0x0000000600027c10 */ /* 0x000fc6000ff5e0ff */
[----:B------:R-:W-:Y:S02]  /*1400*/  IMAD.X R17, RZ, RZ, UR5, P1 ;  /* 0x00000005ff117e24 */ /* 0x000fe400088e06ff */
[----:B------:R-:W-:Y:S01]  /*1410*/  IMAD.X R3, RZ, RZ, UR7, P2 ;  /* 0x00000007ff037e24 */ /* 0x000fe200090e06ff */
[----:B0-----:R-:W-:-:S04]  /*1420*/  PRMT R4, R5, 0x9910, RZ ;  /* 0x0000991005047816 */ /* 0x001fc800000000ff */
[----:B------:R-:W-:-:S13]  /*1430*/  ISETP.GT.AND P0, PT, R4, 0x9, PT ;  /* 0x000000090400780c */ /* 0x000fda0003f04270 */
[----:B------:R-:W-:Y:S05]  /*1440*/  @P0 BRA `(.L_x_3) ;  /* 0x0000000400100947 */ /* 0x000fea0003800000 */
[----:B------:R-:W-:-:S13]  /*1450*/  ISETP.GT.AND P0, PT, R4, 0x4, PT ;  /* 0x000000040400780c */ /* 0x000fda0003f04270 */
[----:B------:R-:W-:Y:S05]  /*1460*/  @P0 BRA `(.L_x_4) ;  /* 0x0000000000800947 */ /* 0x000fea0003800000 */
[----:B------:R-:W-:-:S13]  /*1470*/  ISETP.GT.AND P0, PT, R4, 0x1, PT ;  /* 0x000000010400780c */ /* 0x000fda0003f04270 */
[----:B------:R-:W-:Y:S05]  /*1480*/  @P0 BRA `(.L_x_5) ;  /* 0x0000000000300947 */ /* 0x000fea0003800000 */
[----:B------:R-:W-:-:S13]  /*1490*/  ISETP.NE.AND P0, PT, R5, RZ, PT ;  /* 0x000000ff0500720c */ /* 0x000fda0003f05270 */
[----:B------:R-:W-:Y:S05]  /*14a0*/  @!P0 BRA `(.L_x_6) ;  /* 0x0000000000188947 */ /* 0x000fea0003800000 */
[----:B------:R-:W-:-:S13]  /*14b0*/  ISETP.NE.AND P0, PT, R4, 0x1, PT ;  /* 0x000000010400780c */ /* 0x000fda0003f05270 */
[----:B------:R-:W-:Y:S05]  /*14c0*/  @P0 BRA `(.L_x_7) ;  /* 0x0000000c004c0947 */ /* 0x000fea0003800000 */
[----:B------:R-:W2:Y:S02]  /*14d0*/  LDG.E.S8 R2, desc[UR36][R2.64] ;  /* 0x0000002402027981 */ /* 0x000ea4000c1e1300 */
[----:B--2---:R-:W0:Y:S02]  /*14e0*/  I2F.S16 R0, R2 ;  /* 0x0000000200007306 */ /* 0x004e240000101400 */
[----:B0-----:R-:W-:Y:S01]  /*14f0*/  F2FP.BF16.F32.PACK_AB R0, RZ, R0 ;  /* 0x00000000ff00723e */ /* 0x001fe200000010ff */
[----:B------:R-:W-:Y:S06]  /*1500*/  BRA `(.L_x_8) ;  /* 0x0000000c00a07947 */ /* 0x000fec0003800000 */
.L_x_6:
[----:B------:R-:W2:Y:S02]  /*1510*/  LDG.E.U8 R2, desc[UR36][R2.64] ;  /* 0x0000002402027981 */ /* 0x000ea4000c1e1100 */
[----:B--2---:R-:W-:-:S04]  /*1520*/  I2FP.F32.U32 R0, R2 ;  /* 0x0000000200007245 */ /* 0x004fc80000201000 */
[----:B------:R-:W-:Y:S01]  /*1530*/  F2FP.BF16.F32.PACK_AB R0, RZ, R0 ;  /* 0x00000000ff00723e */ /* 0x000fe200000010ff */
[----:B------:R-:W-:Y:S06]  /*1540*/  BRA `(.L_x_8) ;  /* 0x0000000c00907947 */ /* 0x000fec0003800000 */
.L_x_5:
[----:B------:R-:W-:-:S13]  /*1550*/  ISETP.NE.AND P0, PT, R4, 0x2, PT ;  /* 0x000000020400780c */ /* 0x000fda0003f05270 */
[----:B------:R-:W-:Y:S05]  /*1560*/  @!P0 BRA `(.L_x_9) ;  /* 0x0000000000308947 */ /* 0x000fea0003800000 */
[----:B------:R-:W-:-:S13]  /*1570*/  ISETP.NE.AND P0, PT, R4, 0x3, PT ;  /* 0x000000030400780c */ /* 0x000fda0003f05270 */
[----:B------:R-:W-:Y:S05]  /*1580*/  @!P0 BRA `(.L_x_10) ;  /* 0x0000000000188947 */ /* 0x000fea0003800000 */
[----:B------:R-:W-:-:S13]  /*1590*/  ISETP.NE.AND P0, PT, R4, 0x4, PT ;  /* 0x000000040400780c */ /* 0x000fda0003f05270 */
[----:B------:R-:W-:Y:S05]  /*15a0*/  @P0 BRA `(.L_x_7) ;  /* 0x0000000c00140947 */ /* 0x000fea0003800000 */
[----:B------:R-:W2:Y:S02]  /*15b0*/  LDG.E.64 R2, desc[UR36][R2.64] ;  /* 0x0000002402027981 */ /* 0x000ea4000c1e1b00 */
[----:B--2---:R-:W0:Y:S02]  /*15c0*/  I2F.S64 R0, R2 ;  /* 0x0000000200007312 */ /* 0x004e240000301400 */
[----:B0-----:R-:W-:Y:S01]  /*15d0*/  F2FP.BF16.F32.PACK_AB R0, RZ, R0 ;  /* 0x00000000ff00723e */ /* 0x001fe200000010ff */
[----:B------:R-:W-:Y:S06]  /*15e0*/  BRA `(.L_x_8) ;  /* 0x0000000c00687947 */ /* 0x000fec0003800000 */
.L_x_10:
[----:B------:R-:W2:Y:S02]  /*15f0*/  LDG.E R2, desc[UR36][R2.64] ;  /* 0x0000002402027981 */ /* 0x000ea4000c1e1900 */
[----:B--2---:R-:W-:-:S04]  /*1600*/  I2FP.F32.S32 R0, R2 ;  /* 0x0000000200007245 */ /* 0x004fc80000201400 */
[----:B------:R-:W-:Y:S01]  /*1610*/  F2FP.BF16.F32.PACK_AB R0, RZ, R0 ;  /* 0x00000000ff00723e */ /* 0x000fe200000010ff */
[----:B------:R-:W-:Y:S06]  /*1620*/  BRA `(.L_x_8) ;  /* 0x0000000c00587947 */ /* 0x000fec0003800000 */
.L_x_9:
[----:B------:R-:W2:Y:S02]  /*1630*/  LDG.E.U16 R2, desc[UR36][R2.64] ;  /* 0x0000002402027981 */ /* 0x000ea4000c1e1500 */
[----:B--2---:R-:W0:Y:S02]  /*1640*/  I2F.S16 R0, R2 ;  /* 0x0000000200007306 */ /* 0x004e240000101400 */
[----:B0-----:R-:W-:Y:S01]  /*1650*/  F2FP.BF16.F32.PACK_AB R0, RZ, R0 ;  /* 0x00000000ff00723e */ /* 0x001fe200000010ff */
[----:B------:R-:W-:Y:S06]  /*1660*/  BRA `(.L_x_8) ;  /* 0x0000000c00487947 */ /* 0x000fec0003800000 */
.L_x_4:
[----:B------:R-:W-:-:S13]  /*1670*/  ISETP.GT.AND P0, PT, R4, 0x6, PT ;  /* 0x000000060400780c */ /* 0x000fda0003f04270 */
[----:B------:R-:W-:Y:S05]  /*1680*/  @P0 BRA `(.L_x_11) ;  /* 0x00000000002c0947 */ /* 0x000fea0003800000 */
[----:B------:R-:W-:-:S13]  /*1690*/  ISETP.NE.AND P0, PT, R4, 0x5, PT ;  /* 0x000000050400780c */ /* 0x000fda0003f05270 */
[----:B------:R-:W-:Y:S05]  /*16a0*/  @!P0 BRA `(.L_x_12) ;  /* 0x0000000000148947 */ /* 0x000fea0003800000 */
[----:B------:R-:W-:-:S13]  /*16b0*/  ISETP.NE.AND P0, PT, R4, 0x6, PT ;  /* 0x000000060400780c */ /* 0x000fda0003f05270 */
[----:B------:R-:W-:Y:S05]  /*16c0*/  @P0 BRA `(.L_x_7) ;  /* 0x0000000800cc0947 */ /* 0x000fea0003800000 */
[----:B------:R-:W2:Y:S02]  /*16d0*/  LDG.E R2, desc[UR36][R2.64] ;  /* 0x0000002402027981 */ /* 0x000ea4000c1e1900 */
[----:B--2---:R-:W-:Y:S01]  /*16e0*/  F2FP.BF16.F32.PACK_AB R0, RZ, R2 ;  /* 0x00000002ff00723e */ /* 0x004fe200000010ff */
[----:B------:R-:W-:Y:S06]  /*16f0*/  BRA `(.L_x_8) ;  /* 0x0000000c00247947 */ /* 0x000fec0003800000 */
.L_x_12:
[----:B------:R-:W2:Y:S02]  /*1700*/  LDG.E.U16 R0, desc[UR36][R2.64] ;  /* 0x0000002402007981 */ /* 0x000ea4000c1e1500 */
[----:B--2---:R-:W-:-:S05]  /*1710*/  HADD2.F32 R0, -RZ, R0.H0_H0 ;  /* 0x20000000ff007230 */ /* 0x004fca0000004100 */
[----:B------:R-:W-:Y:S01]  /*1720*/  F2FP.BF16.F32.PACK_AB R0, RZ, R0 ;  /* 0x00000000ff00723e */ /* 0x000fe200000010ff */
[----:B------:R-:W-:Y:S06]  /*1730*/  BRA `(.L_x_8) ;  /* 0x0000000c00147947 */ /* 0x000fec0003800000 */
.L_x_11:
[----:B------:R-:W-:-:S13]  /*1740*/  ISETP.NE.AND P0, PT, R4, 0x7, PT ;  /* 0x000000070400780c */ /* 0x000fda0003f05270 */
[----:B------:R-:W-:Y:S05]  /*1750*/  @!P0 BRA `(.L_x_13) ;  /* 0x00000000002c8947 */ /* 0x000fea0003800000 */
[----:B------:R-:W-:-:S13]  /*1760*/  ISETP.NE.AND P0, PT, R4, 0x8, PT ;  /* 0x000000080400780c */ /* 0x000fda0003f05270 */
[----:B------:R-:W-:Y:S05]  /*1770*/  @!P0 BRA `(.L_x_14) ;  /* 0x0000000000148947 */ /* 0x000fea0003800000 */
[----:B------:R-:W-:-:S13]  /*1780*/  ISETP.NE.AND P0, PT, R4, 0x9, PT ;  /* 0x000000090400780c */ /* 0x000fda0003f05270 */
[----:B------:R-:W-:Y:S05]  /*1790*/  @P0 BRA `(.L_x_7) ;  /* 0x0000000800980947 */ /* 0x000fea0003800000 */
[----:B------:R-:W2:Y:S02]  /*17a0*/  LDG.E R2, desc[UR36][R2.64] ;  /* 0x0000002402027981 */ /* 0x000ea4000c1e1900 */
[----:B--2---:R-:W-:Y:S01]  /*17b0*/  F2FP.BF16.F32.PACK_AB R0, RZ, R2 ;  /* 0x00000002ff00723e */ /* 0x004fe200000010ff */
[----:B------:R-:W-:Y:S06]  /*17c0*/  BRA `(.L_x_8) ;  /* 0x0000000800f07947 */ /* 0x000fec0003800000 */
.L_x_14:
[----:B------:R-:W2:Y:S02]  /*17d0*/  LDG.E.U16 R2, desc[UR36][R2.64] ;  /* 0x0000002402027981 */ /* 0x000ea4000c1e1500 */
[----:B--2---:R-:W-:-:S05]  /*17e0*/  HADD2.F32 R0, -RZ, R2.H0_H0 ;  /* 0x20000002ff007230 */ /* 0x004fca0000004100 */
[----:B------:R-:W-:Y:S01]  /*17f0*/  F2FP.BF16.F32.PACK_AB R0, RZ, R0 ;  /* 0x00000000ff00723e */ /* 0x000fe200000010ff */
[----:B------:R-:W-:Y:S06]  /*1800*/  BRA `(.L_x_8) ;  /* 0x0000000800e07947 */ /* 0x000fec0003800000 */
.L_x_13:
[----:B------:R-:W2:Y:S01]  /*1810*/  LDG.E.64 R2, desc[UR36][R2.64] ;  /* 0x0000002402027981 */ /* 0x000ea2000c1e1b00 */
[----:B------:R-:W-:Y:S01]  /*1820*/  UMOV UR4, 0xf0000000 ;  /* 0xf000000000047882 */ /* 0x000fe20000000000 */
[----:B------:R-:W-:Y:S01]  /*1830*/  UMOV UR5, 0x380fffff ;  /* 0x380fffff00057882 */ /* 0x000fe20000000000 */
[----:B--2---:R-:W0:Y:S01]  /*1840*/  F2F.F32.F64 R0, R2 ;  /* 0x0000000200007310 */ /* 0x004e220000301000 */
[----:B------:R-:W-:-:S14]  /*1850*/  DSETP.GEU.AND P0, PT, |R2|, UR4, PT ;  /* 0x0000000402007e2a */ /* 0x000fdc000bf0e200 */
[----:B0-----:R-:W-:-:S05]  /*1860*/  @!P0 FMUL R0, R0, 1.175494350822287508e-38 ;  /* 0x0080000000008820 */ /* 0x001fca0000400000 */
[----:B------:R-:W-:Y:S01]  /*1870*/  F2FP.BF16.F32.PACK_AB R0, RZ, R0 ;  /* 0x00000000ff00723e */ /* 0x000fe200000010ff */
[----:B------:R-:W-:Y:S06]  /*1880*/  BRA `(.L_x_8) ;  /* 0x0000000800c07947 */ /* 0x000fec0003800000 */
.L_x_3:
[----:B------:R-:W-:-:S13]  /*1890*/  ISETP.GT.AND P0, PT, R4, 0x18, PT ;  /* 0x000000180400780c */ /* 0x000fda0003f04270 */
[----:B------:R-:W-:Y:S05]  /*18a0*/  @P0 BRA `(.L_x_15) ;  /* 0x0000000400000947 */ /* 0x000fea0003800000 */
[----:B------:R-:W-:-:S13]  /*18b0*/  ISETP.GT.AND P0, PT, R4, 0xe, PT ;  /* 0x0000000e0400780c */ /* 0x000fda0003f04270 */
[----:B------:R-:W-:Y:S05]  /*18c0*/  @P0 BRA `(.L_x_16) ;  /* 0x0000000000440947 */ /* 0x000fea0003800000 */
[----:B------:R-:W-:-:S13]  /*18d0*/  ISETP.NE.AND P0, PT, R4, 0xa, PT ;  /* 0x0000000a0400780c */ /* 0x000fda0003f05270 */
[----:B------:R-:W-:Y:S05]  /*18e0*/  @!P0 BRA `(.L_x_17) ;  /* 0x00000000001c8947 */ /* 0x000fea0003800000 */
[----:B------:R-:W-:-:S13]  /*18f0*/  ISETP.NE.AND P0, PT, R4, 0xb, PT ;  /* 0x0000000b0400780c */ /* 0x000fda0003f05270 */
[----:B------:R-:W-:Y:S05]  /*1900*/  @P0 BRA `(.L_x_7) ;  /* 0x00000008003c0947 */ /* 0x000fea0003800000 */
[----:B------:R-:W2:Y:S02]  /*1910*/  LDG.E.U8 R2, desc[UR36][R2.64] ;  /* 0x0000002402027981 */ /* 0x000ea4000c1e1100 */
[----:B--2---:R-:W-:-:S04]  /*1920*/  ISETP.NE.AND P0, PT, R2, RZ, PT ;  /* 0x000000ff0200720c */ /* 0x004fc80003f05270 */
[----:B------:R-:W-:-:S04]  /*1930*/  FSEL R0, RZ, 1, !P0 ;  /* 0x3f800000ff007808 */ /* 0x000fc80004000000 */
[----:B------:R-:W-:Y:S01]  /*1940*/  F2FP.BF16.F32.PACK_AB R0, RZ, R0 ;  /* 0x00000000ff00723e */ /* 0x000fe200000010ff */
[----:B------:R-:W-:Y:S06]  /*1950*/  BRA `(.L_x_8) ;  /* 0x00000008008c7947 */ /* 0x000fec0003800000 */
.L_x_17:
        /* <DEDUP_REMOVED lines=8> */
.L_x_16:
[----:B------:R-:W-:-:S13]  /*19e0*/  ISETP.NE.AND P0, PT, R4, 0xf, PT ;  /* 0x0000000f0400780c */ /* 0x000fda0003f05270 */
[----:B------:R-:W-:Y:S05]  /*19f0*/  @!P0 BRA `(.L_x_18) ;  /* 0x0000000000a48947 */ /* 0x000fea0003800000 */
[----:B------:R-:W-:-:S13]  /*1a00*/  ISETP.NE.AND P0, PT, R4, 0x17, PT ;  /* 0x000000170400780c */ /* 0x000fda0003f05270 */
[----:B------:R-:W-:Y:S05]  /*1a10*/  @!P0 BRA `(.L_x_19) ;  /* 0x0000000000608947 */ /* 0x000fea0003800000 */
[----:B------:R-:W-:-:S13]  /*1a20*/  ISETP.NE.AND P0, PT, R4, 0x18, PT ;  /* 0x000000180400780c */ /* 0x000fda0003f05270 */
[----:B------:R-:W-:Y:S05]  /*1a30*/  @P0 BRA `(.L_x_7) ;  /* 0x0000000400f00947 */ /* 0x000fea0003800000 */
[----:B------:R-:W2:Y:S01]  /*1a40*/  LDG.E.U8 R0, desc[UR36][R2.64] ;  /* 0x0000002402007981 */ /* 0x000ea2000c1e1100 */
[----:B------:R-:W-:Y:S02]  /*1a50*/  IMAD.MOV.U32 R8, RZ, RZ, -0x800000 ;  /* 0xff800000ff087424 */ /* 0x000fe400078e00ff */
[----:B--2---:R-:W-:-:S05]  /*1a60*/  IMAD.SHL.U32 R0, R0, 0x1000000, RZ ;  /* 0x0100000000007824 */ /* 0x004fca00078e00ff */
[----:B------:R-:W-:-:S04]  /*1a70*/  LOP3.LUT R4, R0, 0x7f000000, RZ, 0xc0, !PT ;  /* 0x7f00000000047812 */ /* 0x000fc800078ec0ff */
[----:B------:R-:W0:Y:S01]  /*1a80*/  FLO.U32 R5, R4 ;  /* 0x0000000400057300 */ /* 0x000e2200000e0000 */
[C---:B------:R-:W-:Y:S02]  /*1a90*/  VIADD R6, R4.reuse, 0x1000000 ;  /* 0x0100000004067836 */ /* 0x040fe40000000000 */
[----:B------:R-:W-:-:S03]  /*1aa0*/  VIADD R2, R4, 0xffffffff ;  /* 0xffffffff04027836 */ /* 0x000fc60000000000 */
[----:B------:R-:W-:Y:S02]  /*1ab0*/  SHF.R.S32.HI R6, RZ, 0x8, R6 ;  /* 0x00000008ff067819 */ /* 0x000fe40000011406 */
[----:B------:R-:W-:Y:S02]  /*1ac0*/  SHF.R.S32.HI R2, RZ, 0x1f, R2 ;  /* 0x0000001fff027819 */ /* 0x000fe40000011402 */
[----:B0-----:R-:W-:-:S04]  /*1ad0*/  IADD3 R5, -R5, 0x1f, RZ ;  /* 0x0000001f05057810 */ /* 0x001fc80007ffe1ff */
[C---:B------:R-:W-:Y:S01]  /*1ae0*/  ISETP.GT.U32.AND P0, PT, R5.reuse, 0x4, PT ;  /* 0x000000040500780c */ /* 0x040fe20003f04070 */
[----:B------:R-:W-:-:S05]  /*1af0*/  VIADD R5, R5, 0xfffffffc ;  /* 0xfffffffc05057836 */ /* 0x000fca0000000000 */
[----:B------:R-:W-:-:S05]  /*1b00*/  SEL R5, R5, RZ, P0 ;  /* 0x000000ff05057207 */ /* 0x000fca0000000000 */
[----:B------:R-:W-:Y:S01]  /*1b10*/  IMAD R8, R5, R8, 0x3c000000 ;  /* 0x3c00000005087424 */ /* 0x000fe200078e0208 */
[----:B------:R-:W-:-:S04]  /*1b20*/  SHF.L.U32 R5, R4, R5, RZ ;  /* 0x0000000504057219 */ /* 0x000fc800000006ff */
[----:B------:R-:W-:-:S04]  /*1b30*/  LEA.HI R5, R5, R8, RZ, 0x1c ;  /* 0x0000000805057211 */ /* 0x000fc800078fe0ff */
[----:B------:R-:W-:-:S04]  /*1b40*/  LOP3.LUT R5, R5, 0x7f800000, R6, 0xf8, !PT ;  /* 0x7f80000005057812 */ /* 0x000fc800078ef806 */
[----:B------:R-:W-:-:S04]  /*1b50*/  LOP3.LUT R5, R5, R2, RZ, 0x30, !PT ;  /* 0x0000000205057212 */ /* 0x000fc800078e30ff */
[----:B------:R-:W-:-:S04]  /*1b60*/  LOP3.LUT R5, R5, 0x80000000, R0, 0xf8, !PT ;  /* 0x8000000005057812 */ /* 0x000fc800078ef800 */
[----:B------:R-:W-:-:S04]  /*1b70*/  F2FP.BF16.F32.PACK_AB R5, RZ, R5 ;  /* 0x00000005ff05723e */ /* 0x000fc800000010ff */
[----:B------:R-:W-:Y:S01]  /*1b80*/  PRMT R0, R5, 0x7610, R0 ;  /* 0x0000761005007816 */ /* 0x000fe20000000000 */
[----:B------:R-:W-:Y:S06]  /*1b90*/  BRA `(.L_x_8) ;  /* 0x0000000400fc7947 */ /* 0x000fec0003800000 */
.L_x_19:
[----:B------:R-:W2:Y:S02]  /*1ba0*/  LDG.E.U8 R2, desc[UR36][R2.64] ;  /* 0x0000002402027981 */ /* 0x000ea4000c1e1100 */
[C---:B--2---:R-:W-:Y:S02]  /*1bb0*/  IMAD.SHL.U32 R0, R2.reuse, 0x2000000, RZ ;  /* 0x0200000002007824 */ /* 0x044fe400078e00ff */
[----:B------:R-:W-:-:S03]  /*1bc0*/  IMAD.SHL.U32 R5, R2, 0x1000000, RZ ;  /* 0x0100000002057824 */ /* 0x000fc600078e00ff */
[----:B------:R-:W-:-:S13]  /*1bd0*/  ISETP.GE.U32.AND P0, PT, R0, 0x8000000, PT ;  /* 0x080000000000780c */ /* 0x000fda0003f06070 */
[C---:B------:R-:W-:Y:S02]  /*1be0*/  @!P0 IMAD.SHL.U32 R0, R2.reuse, 0x100, RZ ;  /* 0x0000010002008824 */ /* 0x040fe400078e00ff */
[----:B------:R-:W-:-:S03]  /*1bf0*/  @P0 IMAD.SHL.U32 R4, R2, 0x200000, RZ ;  /* 0x0020000002040824 */ /* 0x000fc600078e00ff */
[----:B------:R-:W-:Y:S02]  /*1c00*/  @!P0 LOP3.LUT R0, R0, 0x7f00, RZ, 0xc0, !PT ;  /* 0x00007f0000008812 */ /* 0x000fe400078ec0ff */
[----:B------:R-:W-:Y:S02]  /*1c10*/  @P0 LOP3.LUT R4, R4, 0x70000000, RZ, 0xfc, !PT ;  /* 0x7000000004040812 */ /* 0x000fe400078efcff */
[----:B------:R-:W-:-:S03]  /*1c20*/  @!P0 LOP3.LUT R0, R0, 0x3f000000, RZ, 0xfc, !PT ;  /* 0x3f00000000008812 */ /* 0x000fc600078efcff */
[----:B------:R-:W-:Y:S02]  /*1c30*/  @P0 FMUL.FTZ R4, R4, 1.9259299443872358531e-34 ;  /* 0x0780000004040820 */ /* 0x000fe40000410000 */
[----:B------:R-:W-:-:S05]  /*1c40*/  @!P0 FADD.FTZ R4, R0, -0.5 ;  /* 0xbf00000000048421 */ /* 0x000fca0000010000 */
[----:B------:R-:W-:-:S04]  /*1c50*/  LOP3.LUT R4, R4, 0x80000000, R5, 0xf8, !PT ;  /* 0x8000000004047812 */ /* 0x000fc800078ef805 */
[----:B------:R-:W-:-:S04]  /*1c60*/  F2FP.BF16.F32.PACK_AB R4, RZ, R4 ;  /* 0x00000004ff04723e */ /* 0x000fc800000010ff */
[----:B------:R-:W-:Y:S01]  /*1c70*/  PRMT R0, R4, 0x7610, R0 ;  /* 0x0000761004007816 */ /* 0x000fe20000000000 */
[----:B------:R-:W-:Y:S06]  /*1c80*/  BRA `(.L_x_8) ;  /* 0x0000000400c07947 */ /* 0x000fec0003800000 */
.L_x_18:
[----:B------:R0:W5:Y:S01]  /*1c90*/  LDG.E.U16 R0, desc[UR36][R2.64] ;  /* 0x0000002402007981 */ /* 0x000162000c1e1500 */
[----:B------:R-:W-:Y:S05]  /*1ca0*/  BRA `(.L_x_8) ;  /* 0x0000000400b87947 */ /* 0x000fea0003800000 */
.L_x_15:
[----:B------:R-:W-:-:S13]  /*1cb0*/  ISETP.GT.AND P0, PT, R4, 0x1b, PT ;  /* 0x0000001b0400780c */ /* 0x000fda0003f04270 */
[----:B------:R-:W-:Y:S05]  /*1cc0*/  @P0 BRA `(.L_x_20) ;  /* 0x0000000400080947 */ /* 0x000fea0003800000 */
[----:B------:R-:W-:-:S13]  /*1cd0*/  ISETP.NE.AND P0, PT, R4, 0x19, PT ;  /* 0x000000190400780c */ /* 0x000fda0003f05270 */
[----:B------:R-:W-:Y:S05]  /*1ce0*/  @!P0 BRA `(.L_x_21) ;  /* 0x0000000000908947 */ /* 0x000fea0003800000 */
[----:B------:R-:W-:-:S13]  /*1cf0*/  ISETP.NE.AND P0, PT, R4, 0x1a, PT ;  /* 0x0000001a0400780c */ /* 0x000fda0003f05270 */
[----:B------:R-:W-:Y:S05]  /*1d00*/  @!P0 BRA `(.L_x_22) ;  /* 0x0000000000188947 */ /* 0x000fea0003800000 */
[----:B------:R-:W-:-:S13]  /*1d10*/  ISETP.NE.AND P0, PT, R4, 0x1b, PT ;  /* 0x0000001b0400780c */ /* 0x000fda0003f05270 */
[----:B------:R-:W-:Y:S05]  /*1d20*/  @P0 BRA `(.L_x_7) ;  /* 0x0000000400340947 */ /* 0x000fea0003800000 */
[----:B------:R-:W2:Y:S02]  /*1d30*/  LDG.E.U16 R0, desc[UR36][R2.64] ;  /* 0x0000002402007981 */ /* 0x000ea4000c1e1500 */
[----:B--2---:R-:W-:-:S04]  /*1d40*/  I2FP.F32.U32 R0, R0 ;  /* 0x0000000000007245 */ /* 0x004fc80000201000 */
[----:B------:R-:W-:Y:S01]  /*1d50*/  F2FP.BF16.F32.PACK_AB R0, RZ, R0 ;  /* 0x00000000ff00723e */ /* 0x000fe200000010ff */
[----:B------:R-:W-:Y:S06]  /*1d60*/  BRA `(.L_x_8) ;  /* 0x0000000400887947 */ /* 0x000fec0003800000 */
.L_x_22:
[----:B------:R-:W2:Y:S01]  /*1d70*/  LDG.E.U8 R2, desc[UR36][R2.64] ;  /* 0x0000002402027981 */ /* 0x000ea2000c1e1100 */
[----:B------:R-:W-:Y:S01]  /*1d80*/  BSSY B0, `(.L_x_23) ;  /* 0x0000018000007945 */ /* 0x000fe20003800000 */
[----:B------:R-:W-:Y:S01]  /*1d90*/  IMAD.MOV.U32 R0, RZ, RZ, RZ ;  /* 0x000000ffff007224 */ /* 0x000fe200078e00ff */
[----:B--2---:R-:W-:-:S13]  /*1da0*/  ISETP.NE.AND P0, PT, R2, RZ, PT ;  /* 0x000000ff0200720c */ /* 0x004fda0003f05270 */
[----:B------:R-:W-:Y:S05]  /*1db0*/  @!P0 BRA `(.L_x_24) ;  /* 0x0000000000508947 */ /* 0x000fea0003800000 */
[----:B------:R-:W-:-:S13]  /*1dc0*/  ISETP.NE.AND P0, PT, R2, 0x80, PT ;  /* 0x000000800200780c */ /* 0x000fda0003f05270 */
[----:B------:R-:W-:Y:S01]  /*1dd0*/  @!P0 IMAD.MOV.U32 R0, RZ, RZ, 0x7f800001 ;  /* 0x7f800001ff008424 */ /* 0x000fe200078e00ff */
[----:B------:R-:W-:Y:S06]  /*1de0*/  @!P0 BRA `(.L_x_24) ;  /* 0x0000000000448947 */ /* 0x000fec0003800000 */
[C---:B------:R-:W-:Y:S01]  /*1df0*/  LOP3.LUT P0, R0, R2.reuse, 0x78, RZ, 0xc0, !PT ;  /* 0x0000007802007812 */ /* 0x040fe2000780c0ff */
[----:B------:R-:W-:Y:S01]  /*1e00*/  BSSY B1, `(.L_x_25) ;  /* 0x000000c000017945 */ /* 0x000fe20003800000 */
[----:B------:R-:W-:Y:S02]  /*1e10*/  SHF.R.U32.HI R3, RZ, 0x7, R2 ;  /* 0x00000007ff037819 */ /* 0x000fe40000011602 */
[----:B------:R-:W-:Y:S02]  /*1e20*/  LOP3.LUT R2, R2, 0x7, RZ, 0xc0, !PT ;  /* 0x0000000702027812 */ /* 0x000fe400078ec0ff */
[----:B------:R-:W-:Y:S01]  /*1e30*/  SHF.R.U32.HI R0, RZ, 0x3, R0 ;  /* 0x00000003ff007819 */ /* 0x000fe20000011600 */
[----:B------:R-:W-:-:S06]  /*1e40*/  IMAD.U32 R4, R3, -0x80000000, RZ ;  /* 0x8000000003047824 */ /* 0x000fcc00078e00ff */
[----:B------:R-:W-:Y:S05]  /*1e50*/  @P0 BRA `(.L_x_26) ;  /* 0x0000000000180947 */ /* 0x000fea0003800000 */
[----:B------:R-:W0:Y:S02]  /*1e60*/  FLO.U32 R3, R2 ;  /* 0x0000000200037300 */ /* 0x000e2400000e0000 */
[----:B0-----:R-:W-:-:S04]  /*1e70*/  IADD3 R3, -R3, 0x1f, RZ ;  /* 0x0000001f03037810 */ /* 0x001fc80007ffe1ff */
[----:B------:R-:W-:Y:S01]  /*1e80*/  IADD3 R0, R0, 0x1d, -R3 ;  /* 0x0000001d00007810 */ /* 0x000fe20007ffe803 */
[----:B------:R-:W-:-:S05]  /*1e90*/  VIADD R5, R3, 0xffffffe4 ;  /* 0xffffffe403057836 */ /* 0x000fca0000000000 */
[----:B------:R-:W-:-:S04]  /*1ea0*/  SHF.L.U32 R5, R2, R5, RZ ;  /* 0x0000000502057219 */ /* 0x000fc800000006ff */
[----:B------:R-:W-:-:S07]  /*1eb0*/  LOP3.LUT R2, R5, 0x7, RZ, 0xc0, !PT ;  /* 0x0000000705027812 */ /* 0x000fce00078ec0ff */
.L_x_26:
[----:B------:R-:W-:Y:S05]  /*1ec0*/  BSYNC B1 ;  /* 0x0000000000017941 */ /* 0x000fea0003800000 */
.L_x_25:
[----:B------:R-:W-:Y:S01]  /*1ed0*/  LEA R3, R0, 0x3b800000, 0x17 ;  /* 0x3b80000000037811 */ /* 0x000fe200078eb8ff */
[----:B------:R-:W-:-:S05]  /*1ee0*/  IMAD.SHL.U32 R0, R2, 0x100000, RZ ;  /* 0x0010000002007824 */ /* 0x000fca00078e00ff */
[----:B------:R-:W-:-:S07]  /*1ef0*/  LOP3.LUT R0, R3, R0, R4, 0xfe, !PT ;  /* 0x0000000003007212 */ /* 0x000fce00078efe04 */
.L_x_24:
[----:B------:R-:W-:Y:S05]  /*1f00*/  BSYNC B0 ;  /* 0x0000000000007941 */ /* 0x000fea0003800000 */
.L_x_23:
[----:B------:R-:W-:Y:S01]  /*1f10*/  F2FP.BF16.F32.PACK_AB R0, RZ, R0 ;  /* 0x00000000ff00723e */ /* 0x000fe200000010ff */
[----:B------:R-:W-:Y:S06]  /*1f20*/  BRA `(.L_x_8) ;  /* 0x0000000400187947 */ /* 0x000fec0003800000 */
.L_x_21:
        /* <DEDUP_REMOVED lines=21> */
.L_x_30:
[----:B------:R-:W-:Y:S05]  /*2080*/  BSYNC B1 ;  /* 0x0000000000017941 */ /* 0x000fea0003800000 */
.L_x_29:
[----:B------:R-:W-:Y:S01]  /*2090*/  LEA R3, R0, 0x37800000, 0x17 ;  /* 0x3780000000037811 */ /* 0x000fe200078eb8ff */
[----:B------:R-:W-:-:S05]  /*20a0*/  IMAD.SHL.U32 R0, R2, 0x200000, RZ ;  /* 0x0020000002007824 */ /* 0x000fca00078e00ff */
[----:B------:R-:W-:-:S07]  /*20b0*/  LOP3.LUT R0, R3, R0, R4, 0xfe, !PT ;  /* 0x0000000003007212 */ /* 0x000fce00078efe04 */
.L_x_28:
[----:B------:R-:W-:Y:S05]  /*20c0*/  BSYNC B0 ;  /* 0x0000000000007941 */ /* 0x000fea0003800000 */
.L_x_27:
[----:B------:R-:W-:Y:S01]  /*20d0*/  F2FP.BF16.F32.PACK_AB R0, RZ, R0 ;  /* 0x00000000ff00723e */ /* 0x000fe200000010ff */
[----:B------:R-:W-:Y:S06]  /*20e0*/  BRA `(.L_x_8) ;  /* 0x0000000000a87947 */ /* 0x000fec0003800000 */
.L_x_20:
[----:B------:R-:W-:-:S13]  /*20f0*/  ISETP.NE.AND P0, PT, R4, 0x1c, PT ;  /* 0x0000001c0400780c */ /* 0x000fda0003f05270 */
[----:B------:R-:W-:Y:S05]  /*2100*/  @!P0 BRA `(.L_x_31) ;  /* 0x0000000000948947 */ /* 0x000fea0003800000 */
[----:B------:R-:W-:-:S13]  /*2110*/  ISETP.NE.AND P0, PT, R4, 0x1d, PT ;  /* 0x0000001d0400780c */ /* 0x000fda0003f05270 */
[----:B------:R-:W-:Y:S05]  /*2120*/  @!P0 BRA `(.L_x_32) ;  /* 0x00000000007c8947 */ /* 0x000fea0003800000 */
[----:B------:R-:W-:-:S13]  /*2130*/  ISETP.NE.AND P0, PT, R4, 0x2c, PT ;  /* 0x0000002c0400780c */ /* 0x000fda0003f05270 */
[----:B------:R-:W-:Y:S05]  /*2140*/  @P0 BRA `(.L_x_7) ;  /* 0x00000000002c0947 */ /* 0x000fea0003800000 */
[----:B------:R-:W2:Y:S01]  /*2150*/  LDG.E.U8 R2, desc[UR36][R2.64] ;  /* 0x0000002402027981 */ /* 0x000ea2000c1e1100 */
[----:B------:R-:W-:Y:S01]  /*2160*/  BSSY B0, `(.L_x_33) ;  /* 0x0000007000007945 */ /* 0x000fe20003800000 */
[----:B------:R-:W-:Y:S01]  /*2170*/  IMAD.MOV.U32 R0, RZ, RZ, 0x400000 ;  /* 0x00400000ff007424 */ /* 0x000fe200078e00ff */
[----:B--2---:R-:W-:-:S13]  /*2180*/  ISETP.NE.AND P0, PT, R2, RZ, PT ;  /* 0x000000ff0200720c */ /* 0x004fda0003f05270 */
[----:B------:R-:W-:Y:S05]  /*2190*/  @!P0 BRA `(.L_x_34) ;  /* 0x00000000000c8947 */ /* 0x000fea0003800000 */
[----:B------:R-:W-:-:S13]  /*21a0*/  ISETP.NE.AND P0, PT, R2, 0xff, PT ;  /* 0x000000ff0200780c */ /* 0x000fda0003f05270 */
[----:B------:R-:W-:Y:S02]  /*21b0*/  @!P0 IMAD.MOV.U32 R0, RZ, RZ, 0x7f800001 ;  /* 0x7f800001ff008424 */ /* 0x000fe400078e00ff */
[----:B------:R-:W-:-:S07]  /*21c0*/  @P0 IMAD.SHL.U32 R0, R2, 0x800000, RZ ;  /* 0x0080000002000824 */ /* 0x000fce00078e00ff */
.L_x_34:
[----:B------:R-:W-:Y:S05]  /*21d0*/  BSYNC B0 ;  /* 0x0000000000007941 */ /* 0x000fea0003800000 */
.L_x_33:
[----:B------:R-:W-:Y:S01]  /*21e0*/  F2FP.BF16.F32.PACK_AB R0, RZ, R0 ;  /* 0x00000000ff00723e */ /* 0x000fe200000010ff */
[----:B------:R-:W-:Y:S06]  /*21f0*/  BRA `(.L_x_8) ;  /* 0x0000000000647947 */ /* 0x000fec0003800000 */
.L_x_7:
[----:B------:R-:W-:Y:S01]  /*2200*/  MOV R2, 0x0 ;  /* 0x0000000000027802 */ /* 0x000fe20000000f00 */
[----:B------:R-:W-:Y:S01]  /*2210*/  ULDC.64 UR4, c[0x4][0x128] ;  /* 0x01004a0000047ab9 */ /* 0x000fe20000000a00 */
[----:B------:R-:W-:Y:S01]  /*2220*/  ULDC.64 UR6, c[0x4][0x38] ;  /* 0x01000e0000067ab9 */ /* 0x000fe20000000a00 */
[----:B------:R-:W-:Y:S02]  /*2230*/  IMAD.U32 R4, RZ, RZ, UR4 ;  /* 0x00000004ff047e24 */ /* 0x000fe4000f8e00ff */
[----:B------:R-:W-:Y:S01]  /*2240*/  IMAD.U32 R5, RZ, RZ, UR5 ;  /* 0x00000005ff057e24 */ /* 0x000fe2000f8e00ff */
[----:B------:R-:W0:Y:S01]  /*2250*/  LDC.64 R2, c[0x4][R2] ;  /* 0x0100000002027b82 */ /* 0x000e220000000a00 */
[----:B------:R-:W-:Y:S01]  /*2260*/  ULDC.64 UR4, c[0x4][0x130] ;  /* 0x01004c0000047ab9 */ /* 0x000fe20000000a00 */
[----:B------:R-:W-:Y:S02]  /*2270*/  IMAD.U32 R10, RZ, RZ, UR6 ;  /* 0x00000006ff0a7e24 */ /* 0x000fe4000f8e00ff */
[----:B------:R-:W-:-:S02]  /*2280*/  IMAD.U32 R6, RZ, RZ, UR4 ;  /* 0x00000004ff067e24 */ /* 0x000fc4000f8e00ff */
[----:B------:R-:W-:Y:S02]  /*2290*/  IMAD.U32 R7, RZ, RZ, UR5 ;  /* 0x00000005ff077e24 */ /* 0x000fe4000f8e00ff */
[----:B------:R-:W-:Y:S02]  /*22a0*/  IMAD.U32 R11, RZ, RZ, UR7 ;  /* 0x00000007ff0b7e24 */ /* 0x000fe4000f8e00ff */
[----:B------:R-:W-:Y:S02]  /*22b0*/  IMAD.MOV.U32 R8, RZ, RZ, 0x4e ;  /* 0x0000004eff087424 */ /* 0x000fe400078e00ff */
[----:B------:R-:W-:Y:S02]  /*22c0*/  IMAD.MOV.U32 R12, RZ, RZ, 0x1 ;  /* 0x00000001ff0c7424 */ /* 0x000fe400078e00ff */
[----:B------:R-:W-:-:S07]  /*22d0*/  IMAD.MOV.U32 R13, RZ, RZ, RZ ;  /* 0x000000ffff0d7224 */ /* 0x000fce00078e00ff */
[----:B------:R-:W-:-:S07]  /*22e0*/  LEPC R20, `(.L_x_35) ;  /* 0x000000001014794e */ /* 0x000fce0000000000 */
[----:B0-----:R-:W-:Y:S05]  /*22f0*/  CALL.ABS.NOINC R2 ;  /* 0x0000000002007343 */ /* 0x001fea0003c00000 */
.L_x_35:
[----:B------:R-:W-:Y:S01]  /*2300*/  PRMT R0, RZ, 0x7610, R0 ;  /* 0x00007610ff007816 */ /* 0x000fe20000000000 */
[----:B------:R-:W-:Y:S06]  /*2310*/  BRA `(.L_x_8) ;  /* 0x00000000001c7947 */ /* 0x000fec0003800000 */
.L_x_32:
[----:B------:R-:W2:Y:S02]  /*2320*/  LDG.E.64 R2, desc[UR36][R2.64] ;  /* 0x0000002402027981 */ /* 0x000ea4000c1e1b00 */
[----:B--2---:R-:W0:Y:S02]  /*2330*/  I2F.U64 R0, R2 ;  /* 0x0000000200007312 */ /* 0x004e240000301000 */
[----:B0-----:R-:W-:Y:S01]  /*2340*/  F2FP.BF16.F32.PACK_AB R0, RZ, R0 ;  /* 0x00000000ff00723e */ /* 0x001fe200000010ff */
[----:B------:R-:W-:Y:S06]  /*2350*/  BRA `(.L_x_8) ;  /* 0x00000000000c7947 */ /* 0x000fec0003800000 */
.L_x_31:
[----:B------:R-:W2:Y:S02]  /*2360*/  LDG.E R2, desc[UR36][R2.64] ;  /* 0x0000002402027981 */ /* 0x000ea4000c1e1900 */
[----:B--2---:R-:W-:-:S04]  /*2370*/  I2FP.F32.U32 R0, R2 ;  /* 0x0000000200007245 */ /* 0x004fc80000201000 */
[----:B------:R-:W-:-:S07]  /*2380*/  F2FP.BF16.F32.PACK_AB R0, RZ, R0 ;  /* 0x00000000ff00723e */ /* 0x000fce00000010ff */
.L_x_8:
[----:B-----5:R-:W-:Y:S01]  /*2390*/  IMAD.U32 R7, R0, 0x10000, RZ ;  /* 0x0001000000077824 */ /* 0x020fe200078e00ff */
[----:B------:R-:W1:Y:S01]  /*23a0*/  LDC.U8 R4, c[0x0][0x421] ;  /* 0x00010840ff047b82 */ /* 0x000e620000000000 */
[----:B0-----:R-:W-:Y:S02]  /*23b0*/  IMAD.MOV.U32 R3, RZ, RZ, 0x3b2090aa ;  /* 0x3b2090aaff037424 */ /* 0x001fe400078e00ff */
[C---:B------:R-:W-:Y:S01]  /*23c0*/  FADD.FTZ R0, |R7|.reuse, -RZ ;  /* 0x800000ff07007221 */ /* 0x040fe20000010200 */
[----:B------:R-:W-:-:S13]  /*23d0*/  FSETP.GT.FTZ.AND P0, PT, |R7|, 1, PT ;  /* 0x3f8000000700780b */ /* 0x000fda0003f14200 */
[----:B------:R-:W0:Y:S01]  /*23e0*/  @P0 MUFU.RCP R0, R0 ;  /* 0x0000000000000308 */ /* 0x000e220000001000 */
[----:B------:R-:W-:Y:S02]  /*23f0*/  @P0 IMAD.MOV.U32 R5, RZ, RZ, 0x3fd774eb ;  /* 0x3fd774ebff050424 */ /* 0x000fe400078e00ff */
[----:B0-----:R-:W-:-:S04]  /*2400*/  FMUL.FTZ R2, R0, R0 ;  /* 0x0000000000027220 */ /* 0x001fc80000410000 */
[----:B------:R-:W-:-:S04]  /*2410*/  FFMA.FTZ R3, R2, R3, -0.014396979473531246185 ;  /* 0xbc6be14f02037423 */ /* 0x000fc80000010003 */
[----:B------:R-:W-:-:S04]  /*2420*/  FFMA.FTZ R3, R2, R3, 0.039849750697612762451 ;  /* 0x3d23397e02037423 */ /* 0x000fc80000010003 */
[----:B------:R-:W-:-:S04]  /*2430*/  FFMA.FTZ R3, R2, R3, -0.072529748082160949707 ;  /* 0xbd948a7a02037423 */ /* 0x000fc80000010003 */
[----:B------:R-:W-:-:S04]  /*2440*/  FFMA.FTZ R3, R2, R3, 0.10518480092287063599 ;  /* 0x3dd76b2102037423 */ /* 0x000fc80000010003 */
[----:B------:R-:W-:-:S04]  /*2450*/  FFMA.FTZ R3, R2, R3, -0.14171802997589111328 ;  /* 0xbe111e8802037423 */ /* 0x000fc80000010003 */
[----:B------:R-:W-:-:S04]  /*2460*/  FFMA.FTZ R3, R2, R3, 0.19988775253295898438 ;  /* 0x3e4caf6002037423 */ /* 0x000fc80000010003 */
[----:B------:R-:W-:-:S04]  /*2470*/  FFMA.FTZ R3, R2, R3, -0.33332940936088562012 ;  /* 0xbeaaaa2702037423 */ /* 0x000fc80000010003 */
[----:B------:R-:W-:Y:S01]  /*2480*/  FMUL.FTZ R3, R2, R3 ;  /* 0x0000000302037220 */ /* 0x000fe20000410000 */
[----:B-1----:R-:W-:-:S03]  /*2490*/  PRMT R2, R4, 0x9910, RZ ;  /* 0x0000991004027816 */ /* 0x002fc600000000ff */
[----:B------:R-:W-:-:S04]  /*24a0*/  FFMA.FTZ R0, R0, R3, R0 ;  /* 0x0000000300007223 */ /* 0x000fc80000010000 */
[----:B------:R-:W-:Y:S01]  /*24b0*/  @P0 FFMA.FTZ R0, R5, 0.93318945169448852539, -R0 ;  /* 0x3f6ee58105000823 */ /* 0x000fe20000010800 */
[----:B------:R-:W-:-:S04]  /*24c0*/  FSETP.GTU.FTZ.AND P0, PT, |R7|, +INF , PT ;  /* 0x7f8000000700780b */ /* 0x000fc80003f1c200 */
[----:B------:R-:W-:-:S04]  /*24d0*/  LOP3.LUT R3, R0, 0x80000000, R7, 0xb8, !PT ;  /* 0x8000000000037812 */ /* 0x000fc800078eb807 */
[----:B------:R-:W-:Y:S01]  /*24e0*/  FSEL R3, R3, R0, !P0 ;  /* 0x0000000003037208 */ /* 0x000fe20004000000 */
[----:B------:R-:W-:-:S05]  /*24f0*/  IMAD.MOV.U32 R0, RZ, RZ, R2 ;  /* 0x000000ffff007224 */ /* 0x000fca00078e0002 */
[----:B------:R-:W-:Y:S01]  /*2500*/  ISETP.GT.AND P0, PT, R0, 0x9, PT ;  /* 0x000000090000780c */ /* 0x000fe20003f04270 */
[----:B------:R-:W0:-:S12]  /*2510*/  F2F.BF16.F32 R3, R3 ;  /* 0x0000000300037304 */ /* 0x000e180000202000 */
        /* <DEDUP_REMOVED lines=9> */
[----:B0-----:R-:W-:-:S04]  /*25b0*/  IMAD.U32 R0, R3, 0x10000, RZ ;  /* 0x0001000003007824 */ /* 0x001fc800078e00ff */
[----:B------:R-:W0:Y:S02]  /*25c0*/  F2I.FTZ.TRUNC.NTZ R3, R0 ;  /* 0x0000000000037305 */ /* 0x000e24000021f100 */
[----:B0-----:R4:W-:Y:S01]  /*25d0*/  STG.E.U8 desc[UR36][R16.64], R3 ;  /* 0x0000000310007986 */ /* 0x0019e2000c101124 */
[----:B------:R-:W-:Y:S05]  /*25e0*/  BRA `(.L_x_41) ;  /* 0x0000000c00947947 */ /* 0x000fea0003800000 */
.L_x_39:
[----:B0-----:R-:W-:-:S06]  /*25f0*/  IMAD.U32 R3, R3, 0x10000, RZ ;  /* 0x0001000003037824 */ /* 0x001fcc00078e00ff */
[----:B------:R-:W0:Y:S02]  /*2600*/  F2I.S64.TRUNC R2, R3 ;  /* 0x0000000300027311 */ /* 0x000e24000020d900 */
[----:B0-----:R3:W-:Y:S01]  /*2610*/  STG.E.U8 desc[UR36][R16.64], R2 ;  /* 0x0000000210007986 */ /* 0x0017e2000c101124 */
[----:B------:R-:W-:Y:S05]  /*2620*/  BRA `(.L_x_41) ;  /* 0x0000000c00847947 */ /* 0x000fea0003800000 */
.L_x_38:
[----:B------:R-:W-:-:S13]  /*2630*/  ISETP.NE.AND P0, PT, R0, 0x2, PT ;  /* 0x000000020000780c */ /* 0x000fda0003f05270 */
[----:B------:R-:W-:Y:S05]  /*2640*/  @!P0 BRA `(.L_x_42) ;  /* 0x0000000000308947 */ /* 0x000fea0003800000 */
[----:B------:R-:W-:-:S13]  /*2650*/  ISETP.NE.AND P0, PT, R0, 0x3, PT ;  /* 0x000000030000780c */ /* 0x000fda0003f05270 */
[----:B------:R-:W-:Y:S05]  /*2660*/  @!P0 BRA `(.L_x_43) ;  /* 0x0000000000188947 */ /* 0x000fea0003800000 */
[----:B------:R-:W-:-:S13]  /*2670*/  ISETP.NE.AND P0, PT, R0, 0x4, PT ;  /* 0x000000040000780c */ /* 0x000fda0003f05270 */
[----:B------:R-:W-:Y:S05]  /*2680*/  @P0 BRA `(.L_x_40) ;  /* 0x0000000c000c0947 */ /* 0x000fea0003800000 */
[----:B0-----:R-:W-:-:S06]  /*2690*/  IMAD.U32 R3, R3, 0x10000, RZ ;  /* 0x0001000003037824 */ /* 0x001fcc00078e00ff */
[----:B------:R-:W0:Y:S02]  /*26a0*/  F2I.S64.TRUNC R2, R3 ;  /* 0x0000000300027311 */ /* 0x000e24000020d900 */
[----:B0-----:R0:W-:Y:S01]  /*26b0*/  STG.E.64 desc[UR36][R16.64], R2 ;  /* 0x0000000210007986 */ /* 0x0011e2000c101b24 */
[----:B------:R-:W-:Y:S05]  /*26c0*/  BRA `(.L_x_41) ;  /* 0x0000000c005c7947 */ /* 0x000fea0003800000 */
.L_x_43:
[----:B0-----:R-:W-:-:S06]  /*26d0*/  IMAD.U32 R3, R3, 0x10000, RZ ;  /* 0x0001000003037824 */ /* 0x001fcc00078e00ff */
[----:B------:R-:W0:Y:S02]  /*26e0*/  F2I.FTZ.TRUNC.NTZ R3, R3 ;  /* 0x0000000300037305 */ /* 0x000e24000021f100 */
[----:B0-----:R1:W-:Y:S01]  /*26f0*/  STG.E desc[UR36][R16.64], R3 ;  /* 0x0000000310007986 */ /* 0x0013e2000c101924 */
[----:B------:R-:W-:Y:S05]  /*2700*/  BRA `(.L_x_41) ;  /* 0x0000000c004c7947 */ /* 0x000fea0003800000 */
.L_x_42:
[----:B0-----:R-:W-:-:S06]  /*2710*/  IMAD.U32 R3, R3, 0x10000, RZ ;  /* 0x0001000003037824 */ /* 0x001fcc00078e00ff */
[----:B------:R-:W0:Y:S02]  /*2720*/  F2I.FTZ.TRUNC.NTZ R3, R3 ;  /* 0x0000000300037305 */ /* 0x000e24000021f100 */
[----:B0-----:R2:W-:Y:S01]  /*2730*/  STG.E.U16 desc[UR36][R16.64], R3 ;  /* 0x0000000310007986 */ /* 0x0015e2000c101524 */
[----:B------:R-:W-:Y:S05]  /*2740*/  BRA `(.L_x_41) ;  /* 0x0000000c003c7947 */ /* 0x000fea0003800000 */
.L_x_37:
[----:B------:R-:W-:-:S13]  /*2750*/  ISETP.GT.AND P0, PT, R0, 0x6, PT ;  /* 0x000000060000780c */ /* 0x000fda0003f04270 */
[----:B------:R-:W-:Y:S05]  /*2760*/  @P0 BRA `(.L_x_44) ;  /* 0x00000000002c0947 */ /* 0x000fea0003800000 */
[----:B------:R-:W-:-:S13]  /*2770*/  ISETP.NE.AND P0, PT, R0, 0x5, PT ;  /* 0x000000050000780c */ /* 0x000fda0003f05270 */
[----:B------:R-:W-:Y:S05]  /*2780*/  @!P0 BRA `(.L_x_45) ;  /* 0x0000000000148947 */ /* 0x000fea0003800000 */
[----:B------:R-:W-:-:S13]  /*2790*/  ISETP.NE.AND P0, PT, R0, 0x6, PT ;  /* 0x000000060000780c */ /* 0x000fda0003f05270 */
[----:B------:R-:W-:Y:S05]  /*27a0*/  @P0 BRA `(.L_x_40) ;  /* 0x0000000800c40947 */ /* 0x000fea0003800000 */
[----:B0-----:R-:W-:-:S05]  /*27b0*/  IMAD.U32 R3, R3, 0x10000, RZ ;  /* 0x0001000003037824 */ /* 0x001fca00078e00ff */
[----:B------:R0:W-:Y:S01]  /*27c0*/  STG.E desc[UR36][R16.64], R3 ;  /* 0x0000000310007986 */ /* 0x0001e2000c101924 */
[----:B------:R-:W-:Y:S05]  /*27d0*/  BRA `(.L_x_41) ;  /* 0x0000000c00187947 */ /* 0x000fea0003800000 */
.L_x_45:
[----:B0-----:R-:W-:-:S05]  /*27e0*/  IMAD.U32 R0, R3, 0x10000, RZ ;  /* 0x0001000003007824 */ /* 0x001fca00078e00ff */
[----:B------:R-:W-:-:S05]  /*27f0*/  F2FP.F16.F32.PACK_AB R0, RZ, R0 ;  /* 0x00000000ff00723e */ /* 0x000fca00000000ff */
[----:B------:R0:W-:Y:S01]  /*2800*/  STG.E.U16 desc[UR36][R16.64], R0 ;  /* 0x0000000010007986 */ /* 0x0001e2000c101524 */
[----:B------:R-:W-:Y:S05]  /*2810*/  BRA `(.L_x_41) ;  /* 0x0000000c00087947 */ /* 0x000fea0003800000 */
.L_x_44:
[----:B------:R-:W-:-:S13]  /*2820*/  ISETP.NE.AND P0, PT, R0, 0x7, PT ;  /* 0x000000070000780c */ /* 0x000fda0003f05270 */
[----:B------:R-:W-:Y:S05]  /*2830*/  @!P0 BRA `(.L_x_46) ;  /* 0x0000000000348947 */ /* 0x000fea0003800000 */
[----:B------:R-:W-:-:S13]  /*2840*/  ISETP.NE.AND P0, PT, R0, 0x8, PT ;  /* 0x000000080000780c */ /* 0x000fda0003f05270 */
[----:B------:R-:W-:Y:S05]  /*2850*/  @!P0 BRA `(.L_x_47) ;  /* 0x0000000000188947 */ /* 0x000fea0003800000 */
[----:B------:R-:W-:-:S13]  /*2860*/  ISETP.NE.AND P0, PT, R0, 0x9, PT ;  /* 0x000000090000780c */ /* 0x000fda0003f05270 */
[----:B------:R-:W-:Y:S05]  /*2870*/  @P0 BRA `(.L_x_40) ;  /* 0x0000000800900947 */ /* 0x000fea0003800000 */
[----:B0-----:R-:W-:Y:S02]  /*2880*/  IMAD.U32 R2, R3, 0x10000, RZ ;  /* 0x0001000003027824 */ /* 0x001fe400078e00ff */
[----:B------:R-:W-:-:S05]  /*2890*/  IMAD.MOV.U32 R3, RZ, RZ, RZ ;  /* 0x000000ffff037224 */ /* 0x000fca00078e00ff */
[----:B------:R0:W-:Y:S01]  /*28a0*/  STG.E.64 desc[UR36][R16.64], R2 ;  /* 0x0000000210007986 */ /* 0x0001e2000c101b24 */
[----:B------:R-:W-:Y:S05]  /*28b0*/  BRA `(.L_x_41) ;  /* 0x0000000800e07947 */ /* 0x000fea0003800000 */
.L_x_47:
[----:B0-----:R-:W-:-:S05]  /*28c0*/  IMAD.U32 R3, R3, 0x10000, RZ ;  /* 0x0001000003037824 */ /* 0x001fca00078e00ff */
[----:B------:R-:W-:-:S04]  /*28d0*/  F2FP.F16.F32.PACK_AB R3, RZ, R3 ;  /* 0x00000003ff03723e */ /* 0x000fc800000000ff */
[----:B------:R-:W-:-:S05]  /*28e0*/  PRMT R3, R3, 0x5410, RZ ;  /* 0x0000541003037816 */ /* 0x000fca00000000ff */
[----:B------:R0:W-:Y:S01]  /*28f0*/  STG.E desc[UR36][R16.64], R3 ;  /* 0x0000000310007986 */ /* 0x0001e2000c101924 */
[----:B------:R-:W-:Y:S05]  /*2900*/  BRA `(.L_x_41) ;  /* 0x0000000800cc7947 */ /* 0x000fea0003800000 */
.L_x_46:
[----:B0-----:R-:W-:-:S04]  /*2910*/  IMAD.U32 R2, R3, 0x10000, RZ ;  /* 0x0001000003027824 */ /* 0x001fc800078e00ff */
[----:B------:R-:W-:-:S06]  /*2920*/  FMUL.FTZ R2, R2, 1 ;  /* 0x3f80000002027820 */ /* 0x000fcc0000410000 */
[----:B------:R-:W0:Y:S02]  /*2930*/  F2F.F64.F32 R2, R2 ;  /* 0x0000000200027310 */ /* 0x000e240000201800 */
[----:B0-----:R0:W-:Y:S01]  /*2940*/  STG.E.64 desc[UR36][R16.64], R2 ;  /* 0x0000000210007986 */ /* 0x0011e2000c101b24 */
[----:B------:R-:W-:Y:S05]  /*2950*/  BRA `(.L_x_41) ;  /* 0x0000000800b87947 */ /* 0x000fea0003800000 */
.L_x_36:
        /* <DEDUP_REMOVED lines=8> */
[----:B0-----:R-:W-:-:S05]  /*29e0*/  IMAD.U32 R3, R3, 0x10000, RZ ;  /* 0x0001000003037824 */ /* 0x001fca00078e00ff */
[----:B------:R-:W-:-:S04]  /*29f0*/  FSETP.NEU.FTZ.AND P0, PT, R3, RZ, PT ;  /* 0x000000ff0300720b */ /* 0x000fc80003f1d000 */
[----:B------:R-:W-:-:S05]  /*2a00*/  SEL R3, RZ, 0x1, !P0 ;  /* 0x00000001ff037807 */ /* 0x000fca0004000000 */
[----:B------:R0:W-:Y:S01]  /*2a10*/  STG.E.U8 desc[UR36][R16.64], R3 ;  /* 0x0000000310007986 */ /* 0x0001e2000c101124 */
[----:B------:R-:W-:Y:S05]  /*2a20*/  BRA `(.L_x_41) ;  /* 0x0000000800847947 */ /* 0x000fea0003800000 */
.L_x_50:
[----:B0-----:R-:W-:Y:S01]  /*2a30*/  IMAD.U32 R3, R3, 0x10000, RZ ;  /* 0x0001000003037824 */ /* 0x001fe200078e00ff */
[----:B------:R-:W-:-:S03]  /*2a40*/  CS2R R6, SRZ ;  /* 0x0000000000067805 */ /* 0x000fc6000001ff00 */
[----:B------:R-:W-:-:S04]  /*2a50*/  FMUL.FTZ R3, R3, 1 ;  /* 0x3f80000003037820 */ /* 0x000fc80000410000 */
[----:B------:R-:W0:Y:S02]  /*2a60*/  F2F.F64.F32 R4, R3 ;  /* 0x0000000300047310 */ /* 0x000e240000201800 */
[----:B0-----:R0:W-:Y:S01]  /*2a70*/  STG.E.128 desc[UR36][R16.64], R4 ;  /* 0x0000000410007986 */ /* 0x0011e2000c101d24 */
[----:B------:R-:W-:Y:S05]  /*2a80*/  BRA `(.L_x_41) ;  /* 0x00000008006c7947 */ /* 0x000fea0003800000 */
.L_x_49:
[----:B------:R-:W-:-:S13]  /*2a90*/  ISETP.NE.AND P0, PT, R0, 0xf, PT ;  /* 0x0000000f0000780c */ /* 0x000fda0003f05270 */
[----:B------:R-:W-:Y:S05]  /*2aa0*/  @!P0 BRA `(.L_x_51) ;  /* 0x0000000000b48947 */ /* 0x000fea0003800000 */
[----:B------:R-:W-:-:S13]  /*2ab0*/  ISETP.NE.AND P0, PT, R0, 0x17, PT ;  /* 0x000000170000780c */ /* 0x000fda0003f05270 */
[----:B------:R-:W-:Y:S05]  /*2ac0*/  @!P0 BRA `(.L_x_52) ;  /* 0x0000000000548947 */ /* 0x000fea0003800000 */
[----:B------:R-:W-:-:S13]  /*2ad0*/  ISETP.NE.AND P0, PT, R0, 0x18, PT ;  /* 0x000000180000780c */ /* 0x000fda0003f05270 */
[----:B------:R-:W-:Y:S05]  /*2ae0*/  @P0 BRA `(.L_x_40) ;  /* 0x0000000400f40947 */ /* 0x000fea0003800000 */
[----:B0-----:R-:W-:Y:S01]  /*2af0*/  IMAD.U32 R5, R3, 0x10000, RZ ;  /* 0x0001000003057824 */ /* 0x001fe200078e00ff */
[----:B------:R-:W-:Y:S04]  /*2b00*/  BSSY B0, `(.L_x_53) ;  /* 0x000000e000007945 */ /* 0x000fe80003800000 */
[C---:B------:R-:W-:Y:S02]  /*2b10*/  LOP3.LUT R2, R5.reuse, 0x7fffffff, RZ, 0xc0, !PT ;  /* 0x7fffffff05027812 */ /* 0x040fe400078ec0ff */
[----:B------:R-:W-:Y:S02]  /*2b20*/  LOP3.LUT R0, R5, 0x80000000, RZ, 0xc0, !PT ;  /* 0x8000000005007812 */ /* 0x000fe400078ec0ff */
[----:B------:R-:W-:Y:S02]  /*2b30*/  ISETP.GT.U32.AND P0, PT, R2, 0x43efffff, PT ;  /* 0x43efffff0200780c */ /* 0x000fe40003f04070 */
[----:B------:R-:W-:Y:S01]  /*2b40*/  SHF.R.U32.HI R3, RZ, 0x18, R0 ;  /* 0x00000018ff037819 */ /* 0x000fe20000011600 */
[----:B------:R-:W-:-:S10]  /*2b50*/  IMAD.MOV.U32 R0, RZ, RZ, 0x7f ;  /* 0x0000007fff007424 */ /* 0x000fd400078e00ff */
[----:B------:R-:W-:Y:S05]  /*2b60*/  @P0 BRA `(.L_x_54) ;  /* 0x00000000001c0947 */ /* 0x000fea0003800000 */
[----:B------:R-:W-:-:S13]  /*2b70*/  ISETP.GE.U32.AND P0, PT, R2, 0x3c800000, PT ;  /* 0x3c8000000200780c */ /* 0x000fda0003f06070 */
[----:B------:R-:W-:Y:S01]  /*2b80*/  @P0 SHF.R.U32.HI R0, RZ, 0x14, R5 ;  /* 0x00000014ff000819 */ /* 0x000fe20000011605 */
[----:B------:R-:W-:-:S03]  /*2b90*/  @!P0 FADD.FTZ R2, R2, 16384 ;  /* 0x4680000002028421 */ /* 0x000fc60000010000 */
[----:B------:R-:W-:-:S04]  /*2ba0*/  @P0 LOP3.LUT R0, R0, 0x1, RZ, 0xc0, !PT ;  /* 0x0000000100000812 */ /* 0x000fc800078ec0ff */
[----:B------:R-:W-:-:S04]  /*2bb0*/  @P0 IADD3 R0, R5, 0x407ffff, R0 ;  /* 0x0407ffff05000810 */ /* 0x000fc80007ffe000 */
[----:B------:R-:W-:Y:S01]  /*2bc0*/  @P0 SHF.R.U32.HI R0, RZ, 0x14, R0 ;  /* 0x00000014ff000819 */ /* 0x000fe20000011600 */
[----:B------:R-:W-:-:S07]  /*2bd0*/  @!P0 VIADD R0, R2, 0xb9800000 ;  /* 0xb980000002008836 */ /* 0x000fce0000000000 */
.L_x_54:
[----:B------:R-:W-:Y:S05]  /*2be0*/  BSYNC B0 ;  /* 0x0000000000007941 */ /* 0x000fea0003800000 */
.L_x_53:
[----:B------:R-:W-:-:S05]  /*2bf0*/  LOP3.LUT R3, R0, R3, RZ, 0xfc, !PT ;  /* 0x0000000300037212 */ /* 0x000fca00078efcff */
[----:B------:R0:W-:Y:S01]  /*2c00*/  STG.E.U8 desc[UR36][R16.64], R3 ;  /* 0x0000000310007986 */ /* 0x0001e2000c101124 */
[----:B------:R-:W-:Y:S05]  /*2c10*/  BRA `(.L_x_41) ;  /* 0x0000000800087947 */ /* 0x000fea0003800000 */
.L_x_52:
[----:B0-----:R-:W-:Y:S01]  /*2c20*/  IMAD.U32 R3, R3, 0x10000, RZ ;  /* 0x0001000003037824 */ /* 0x001fe200078e00ff */
[----:B------:R-:W-:Y:S04]  /*2c30*/  BSSY B0, `(.L_x_55) ;  /* 0x000000f000007945 */ /* 0x000fe80003800000 */
[----:B------:R-:W-:-:S04]  /*2c40*/  LOP3.LUT R2, R3, 0x7fffffff, RZ, 0xc0, !PT ;  /* 0x7fffffff03027812 */ /* 0x000fc800078ec0ff */
[----:B------:R-:W-:-:S13]  /*2c50*/  ISETP.GT.U32.AND P0, PT, R2, 0x477fffff, PT ;  /* 0x477fffff0200780c */ /* 0x000fda0003f04070 */
[----:B------:R-:W-:Y:S05]  /*2c60*/  @P0 BRA `(.L_x_56) ;  /* 0x0000000000200947 */ /* 0x000fea0003800000 */
[----:B------:R-:W-:-:S13]  /*2c70*/  ISETP.GE.U32.AND P0, PT, R2, 0x38800000, PT ;  /* 0x388000000200780c */ /* 0x000fda0003f06070 */
[----:B------:R-:W-:Y:S01]  /*2c80*/  @P0 SHF.R.U32.HI R0, RZ, 0x15, R3 ;  /* 0x00000015ff000819 */ /* 0x000fe20000011603 */
[----:B------:R-:W-:-:S03]  /*2c90*/  @!P0 FADD.FTZ R2, R2, 128 ;  /* 0x4300000002028421 */ /* 0x000fc60000010000 */
[----:B------:R-:W-:-:S04]  /*2ca0*/  @P0 LOP3.LUT R0, R0, 0x1, RZ, 0xc0, !PT ;  /* 0x0000000100000812 */ /* 0x000fc800078ec0ff */
[----:B------:R-:W-:-:S04]  /*2cb0*/  @P0 IADD3 R0, R3, 0x80fffff, R0 ;  /* 0x080fffff03000810 */ /* 0x000fc80007ffe000 */
[----:B------:R-:W-:Y:S01]  /*2cc0*/  @P0 SHF.R.U32.HI R0, RZ, 0x15, R0 ;  /* 0x00000015ff000819 */ /* 0x000fe20000011600 */
[----:B------:R-:W-:Y:S01]  /*2cd0*/  @!P0 VIADD R0, R2, 0xbd000000 ;  /* 0xbd00000002008836 */ /* 0x000fe20000000000 */
[----:B------:R-:W-:Y:S06]  /*2ce0*/  BRA `(.L_x_57) ;  /* 0x00000000000c7947 */ /* 0x000fec0003800000 */
.L_x_56:
[----:B------:R-:W-:Y:S01]  /*2cf0*/  IMAD.MOV.U32 R0, RZ, RZ, 0x7f ;  /* 0x0000007fff007424 */ /* 0x000fe200078e00ff */
[----:B------:R-:W-:-:S04]  /*2d00*/  ISETP.GT.U32.AND P0, PT, R2, 0x7f800000, PT ;  /* 0x7f8000000200780c */ /* 0x000fc80003f04070 */
[----:B------:R-:W-:-:S09]  /*2d10*/  SEL R0, R0, 0x7c, P0 ;  /* 0x0000007c00007807 */ /* 0x000fd20000000000 */
.L_x_57:
[----:B------:R-:W-:Y:S05]  /*2d20*/  BSYNC B0 ;  /* 0x0000000000007941 */ /* 0x000fea0003800000 */
.L_x_55:
[----:B------:R-:W-:-:S04]  /*2d30*/  LOP3.LUT R2, R3, 0x80000000, RZ, 0xc0, !PT ;  /* 0x8000000003027812 */ /* 0x000fc800078ec0ff */
[----:B------:R-:W-:-:S04]  /*2d40*/  SHF.R.U32.HI R3, RZ, 0x18, R2 ;  /* 0x00000018ff037819 */ /* 0x000fc80000011602 */
[----:B------:R-:W-:-:S05]  /*2d50*/  LOP3.LUT R3, R0, R3, RZ, 0xfc, !PT ;  /* 0x0000000300037212 */ /* 0x000fca00078efcff */
[----:B------:R0:W-:Y:S01]  /*2d60*/  STG.E.U8 desc[UR36][R16.64], R3 ;  /* 0x0000000310007986 */ /* 0x0001e2000c101124 */
[----:B------:R-:W-:Y:S05]  /*2d70*/  BRA `(.L_x_41) ;  /* 0x0000000400b07947 */ /* 0x000fea0003800000 */
.L_x_51:
[----:B0-----:R0:W-:Y:S01]  /*2d80*/  STG.E.U16 desc[UR36][R16.64], R3 ;  /* 0x0000000310007986 */ /* 0x0011e2000c101524 */
[----:B------:R-:W-:Y:S05]  /*2d90*/  BRA `(.L_x_41) ;  /* 0x0000000400a87947 */ /* 0x000fea0003800000 */
.L_x_48:
        /* <DEDUP_REMOVED lines=8> */
[----:B0-----:R-:W-:-:S06]  /*2e20*/  IMAD.U32 R3, R3, 0x10000, RZ ;  /* 0x0001000003037824 */ /* 0x001fcc00078e00ff */
[----:B------:R-:W0:Y:S02]  /*2e30*/  F2I.FTZ.U32.TRUNC.NTZ R3, R3 ;  /* 0x0000000300037305 */ /* 0x000e24000021f000 */
[----:B0-----:R0:W-:Y:S01]  /*2e40*/  STG.E.U16 desc[UR36][R16.64], R3 ;  /* 0x0000000310007986 */ /* 0x0011e2000c101524 */
[----:B------:R-:W-:Y:S05]  /*2e50*/  BRA `(.L_x_41) ;  /* 0x0000000400787947 */ /* 0x000fea0003800000 */
.L_x_60:
[----:B0-----:R-:W-:Y:S01]  /*2e60*/  IMAD.U32 R3, R3, 0x10000, RZ ;  /* 0x0001000003037824 */ /* 0x001fe200078e00ff */
[----:B------:R-:W-:Y:S01]  /*2e70*/  BSSY B0, `(.L_x_61) ;  /* 0x0000014000007945 */ /* 0x000fe20003800000 */
[----:B------:R-:W-:-:S03]  /*2e80*/  IMAD.MOV.U32 R8, RZ, RZ, 0x80 ;  /* 0x00000080ff087424 */ /* 0x000fc600078e00ff */
[----:B------:R-:W-:-:S04]  /*2e90*/  LOP3.LUT R2, R3, 0x7fffffff, RZ, 0xc0, !PT ;  /* 0x7fffffff03027812 */ /* 0x000fc800078ec0ff */
[----:B------:R-:W-:-:S13]  /*2ea0*/  ISETP.GT.U32.AND P0, PT, R2, 0x437fffff, PT ;  /* 0x437fffff0200780c */ /* 0x000fda0003f04070 */
[----:B------:R-:W-:Y:S05]  /*2eb0*/  @P0 BRA `(.L_x_62) ;  /* 0x00000000003c0947 */ /* 0x000fea0003800000 */
[----:B------:R-:W-:-:S13]  /*2ec0*/  ISETP.GE.U32.AND P0, PT, R2, 0x3c000000, PT ;  /* 0x3c0000000200780c */ /* 0x000fda0003f06070 */
[----:B------:R-:W-:-:S04]  /*2ed0*/  @P0 SHF.R.U32.HI R0, RZ, 0x14, R3 ;  /* 0x00000014ff000819 */ /* 0x000fc80000011603 */
[----:B------:R-:W-:-:S04]  /*2ee0*/  @P0 LOP3.LUT R0, R0, 0x1, RZ, 0xc0, !PT ;  /* 0x0000000100000812 */ /* 0x000fc800078ec0ff */
[----:B------:R-:W-:-:S04]  /*2ef0*/  @P0 IADD3 R0, R3, 0x487ffff, R0 ;  /* 0x0487ffff03000810 */ /* 0x000fc80007ffe000 */
[----:B------:R-:W-:-:S04]  /*2f00*/  @P0 SHF.R.U32.HI R0, RZ, 0x14, R0 ;  /* 0x00000014ff000819 */ /* 0x000fc80000011600 */
[----:B------:R-:W-:Y:S01]  /*2f10*/  @P0 LOP3.LUT R0, R0, 0xff, RZ, 0xc0, !PT ;  /* 0x000000ff00000812 */ /* 0x000fe200078ec0ff */
[----:B------:R-:W-:Y:S06]  /*2f20*/  @P0 BRA `(.L_x_63) ;  /* 0x0000000000100947 */ /* 0x000fec0003800000 */
[----:B------:R-:W-:Y:S01]  /*2f30*/  FADD.FTZ R0, R2, 8192 ;  /* 0x4600000002007421 */ /* 0x000fe20000010000 */
[----:B------:R-:W-:-:S04]  /*2f40*/  PRMT R8, RZ, 0x7610, R8 ;  /* 0x00007610ff087816 */ /* 0x000fc80000000008 */
[----:B------:R-:W-:-:S13]  /*2f50*/  LOP3.LUT P0, R0, R0, 0xff, RZ, 0xc0, !PT ;  /* 0x000000ff00007812 */ /* 0x000fda000780c0ff */
[----:B------:R-:W-:Y:S05]  /*2f60*/  @!P0 BRA `(.L_x_62) ;  /* 0x0000000000108947 */ /* 0x000fea0003800000 */
.L_x_63:
[----:B------:R-:W-:-:S04]  /*2f70*/  LOP3.LUT R2, R3, 0x80000000, RZ, 0xc0, !PT ;  /* 0x8000000003027812 */ /* 0x000fc800078ec0ff */
[----:B------:R-:W-:-:S04]  /*2f80*/  SHF.R.U32.HI R3, RZ, 0x18, R2 ;  /* 0x00000018ff037819 */ /* 0x000fc80000011602 */
[----:B------:R-:W-:-:S04]  /*2f90*/  LOP3.LUT R0, R0, R3, RZ, 0xfc, !PT ;  /* 0x0000000300007212 */ /* 0x000fc800078efcff */
[----:B------:R-:W-:-:S07]  /*2fa0*/  PRMT R8, R0, 0x7610, R8 ;  /* 0x0000761000087816 */ /* 0x000fce0000000008 */
.L_x_62:
[----:B------:R-:W-:Y:S05]  /*2fb0*/  BSYNC B0 ;  /* 0x0000000000007941 */ /* 0x000fea0003800000 */
.L_x_61:
[----:B------:R0:W-:Y:S01]  /*2fc0*/  STG.E.U8 desc[UR36][R16.64], R8 ;  /* 0x0000000810007986 */ /* 0x0001e2000c101124 */
[----:B------:R-:W-:Y:S05]  /*2fd0*/  BRA `(.L_x_41) ;  /* 0x0000000400187947 */ /* 0x000fea0003800000 */
.L_x_59:
        /* <DEDUP_REMOVED lines=17> */
.L_x_66:
[----:B------:R-:W-:-:S04]  /*30f0*/  LOP3.LUT R2, R3, 0x80000000, RZ, 0xc0, !PT ;  /* 0x8000000003027812 */ /* 0x000fc800078ec0ff */
[----:B------:R-:W-:-:S04]  /*3100*/  SHF.R.U32.HI R3, RZ, 0x18, R2 ;  /* 0x00000018ff037819 */ /* 0x000fc80000011602 */
[----:B------:R-:W-:-:S04]  /*3110*/  LOP3.LUT R0, R0, R3, RZ, 0xfc, !PT ;  /* 0x0000000300007212 */ /* 0x000fc800078efcff */
[----:B------:R-:W-:-:S07]  /*3120*/  PRMT R8, R0, 0x7610, R8 ;  /* 0x0000761000087816 */ /* 0x000fce0000000008 */
.L_x_65:
[----:B------:R-:W-:Y:S05]  /*3130*/  BSYNC B0 ;  /* 0x0000000000007941 */ /* 0x000fea0003800000 */
.L_x_64:
[----:B------:R0:W-:Y:S01]  /*3140*/  STG.E.U8 desc[UR36][R16.64], R8 ;  /* 0x0000000810007986 */ /* 0x0001e2000c101124 */
[----:B------:R-:W-:Y:S05]  /*3150*/  BRA `(.L_x_41) ;  /* 0x0000000000b87947 */ /* 0x000fea0003800000 */
.L_x_58:
[----:B------:R-:W-:-:S13]  /*3160*/  ISETP.NE.AND P0, PT, R0, 0x1c, PT ;  /* 0x0000001c0000780c */ /* 0x000fda0003f05270 */
[----:B------:R-:W-:Y:S05]  /*3170*/  @!P0 BRA `(.L_x_67) ;  /* 0x0000000000a48947 */ /* 0x000fea0003800000 */
[----:B------:R-:W-:-:S13]  /*3180*/  ISETP.NE.AND P0, PT, R0, 0x1d, PT ;  /* 0x0000001d0000780c */ /* 0x000fda0003f05270 */
[----:B------:R-:W-:Y:S05]  /*3190*/  @!P0 BRA `(.L_x_68) ;  /* 0x00000000008c8947 */ /* 0x000fea0003800000 */
[----:B------:R-:W-:-:S13]  /*31a0*/  ISETP.NE.AND P0, PT, R0, 0x2c, PT ;  /* 0x0000002c0000780c */ /* 0x000fda0003f05270 */
[----:B------:R-:W-:Y:S05]  /*31b0*/  @P0 BRA `(.L_x_40) ;  /* 0x0000000000400947 */ /* 0x000fea0003800000 */
[----:B0-----:R-:W-:-:S05]  /*31c0*/  IMAD.U32 R3, R3, 0x10000, RZ ;  /* 0x0001000003037824 */ /* 0x001fca00078e00ff */
[----:B------:R-:W-:-:S04]  /*31d0*/  SHF.R.U32.HI R4, RZ, 0x17, R3 ;  /* 0x00000017ff047819 */ /* 0x000fc80000011603 */
[----:B------:R-:W-:-:S04]  /*31e0*/  LOP3.LUT R2, R4, 0xff, RZ, 0xc0, !PT ;  /* 0x000000ff04027812 */ /* 0x000fc800078ec0ff */
[----:B------:R-:W-:-:S13]  /*31f0*/  ISETP.NE.AND P1, PT, R2, 0xff, PT ;  /* 0x000000ff0200780c */ /* 0x000fda0003f25270 */
[--C-:B------:R-:W-:Y:S02]  /*3200*/  @P1 SHF.R.U32.HI R0, RZ, 0x16, R3.reuse ;  /* 0x00000016ff001819 */ /* 0x100fe40000011603 */
[----:B------:R-:W-:Y:S01]  /*3210*/  @P1 LOP3.LUT P0, RZ, R2, 0x3fffff, R3, 0xf8, !PT ;  /* 0x003fffff02ff1812 */ /* 0x000fe2000780f803 */
[----:B------:R-:W-:Y:S01]  /*3220*/  IMAD.MOV.U32 R3, RZ, RZ, 0xff ;  /* 0x000000ffff037424 */ /* 0x000fe200078e00ff */
[----:B------:R-:W-:-:S04]  /*3230*/  @P1 LOP3.LUT R0, R0, 0x1, RZ, 0xc0, !PT ;  /* 0x0000000100001812 */ /* 0x000fc800078ec0ff */
[----:B------:R-:W-:Y:S01]  /*3240*/  @P1 ISETP.EQ.U32.AND P2, PT, R0, 0x1, P0 ;  /* 0x000000010000180c */ /* 0x000fe20000742070 */
[----:B------:R-:W-:Y:S01]  /*3250*/  @P1 VIADD R0, R4, 0x1 ;  /* 0x0000000104001836 */ /* 0x000fe20000000000 */
[----:B------:R-:W-:Y:S02]  /*3260*/  PLOP3.LUT P0, PT, PT, PT, PT, 0x80, 0x0 ;  /* 0x000000000000781c */ /* 0x000fe40003f0f070 */
[----:B------:R-:W-:-:S13]  /*3270*/  @P1 PLOP3.LUT P0, PT, P2, PT, PT, 0x80, 0x0 ;  /* 0x000000000000181c */ /* 0x000fda000170f070 */
[----:B------:R-:W-:-:S04]  /*3280*/  @!P0 IMAD.MOV R0, RZ, RZ, R4 ;  /* 0x000000ffff008224 */ /* 0x000fc800078e0204 */
[----:B------:R-:W-:-:S05]  /*3290*/  @P1 IMAD.MOV.U32 R3, RZ, RZ, R0 ;  /* 0x000000ffff031224 */ /* 0x000fca00078e0000 */
[----:B------:R0:W-:Y:S01]  /*32a0*/  STG.E.U8 desc[UR36][R16.64], R3 ;  /* 0x0000000310007986 */ /* 0x0001e2000c101124 */
[----:B------:R-:W-:Y:S05]  /*32b0*/  BRA `(.L_x_41) ;  /* 0x0000000000607947 */ /* 0x000fea0003800000 */
.L_x_40:
[----:B------:R-:W-:Y:S01]  /*32c0*/  MOV R2, 0x0 ;  /* 0x0000000000027802 */ /* 0x000fe20000000f00 */
[----:B------:R-:W-:Y:S01]  /*32d0*/  ULDC.64 UR4, c[0x4][0x128] ;  /* 0x01004a0000047ab9 */ /* 0x000fe20000000a00 */
[----:B------:R-:W-:Y:S01]  /*32e0*/  ULDC.64 UR6, c[0x4][0x130] ;  /* 0x01004c0000067ab9 */ /* 0x000fe20000000a00 */
[----:B------:R-:W-:Y:S02]  /*32f0*/  IMAD.U32 R4, RZ, RZ, UR4 ;  /* 0x00000004ff047e24 */ /* 0x000fe4000f8e00ff */
[----:B------:R-:W-:Y:S01]  /*3300*/  IMAD.U32 R5, RZ, RZ, UR5 ;  /* 0x00000005ff057e24 */ /* 0x000fe2000f8e00ff */
[----:B0-----:R-:W0:Y:S01]  /*3310*/  LDC.64 R2, c[0x4][R2] ;  /* 0x0100000002027b82 */ /* 0x001e220000000a00 */
        /* <DEDUP_REMOVED lines=10> */
.L_x_69:
[----:B------:R-:W-:Y:S05]  /*33c0*/  BRA `(.L_x_41) ;  /* 0x00000000001c7947 */ /* 0x000fea0003800000 */
.L_x_68:
[----:B0-----:R-:W-:-:S06]  /*33d0*/  IMAD.U32 R3, R3, 0x10000, RZ ;  /* 0x0001000003037824 */ /* 0x001fcc00078e00ff */
[----:B------:R-:W0:Y:S02]  /*33e0*/  F2I.U64.TRUNC R2, R3 ;  /* 0x0000000300027311 */ /* 0x000e24000020d800 */
[----:B0-----:R0:W-:Y:S01]  /*33f0*/  STG.E.64 desc[UR36][R16.64], R2 ;  /* 0x0000000210007986 */ /* 0x0011e2000c101b24 */
[----:B------:R-:W-:Y:S05]  /*3400*/  BRA `(.L_x_41) ;  /* 0x00000000000c7947 */ /* 0x000fea0003800000 */
.L_x_67:
[----:B0-----:R-:W-:-:S06]  /*3410*/  IMAD.U32 R3, R3, 0x10000, RZ ;  /* 0x0001000003037824 */ /* 0x001fcc00078e00ff */
[----:B------:R-:W0:Y:S02]  /*3420*/  F2I.FTZ.U32.TRUNC.NTZ R3, R3 ;  /* 0x0000000300037305 */ /* 0x000e24000021f000 */
[----:B0-----:R0:W-:Y:S02]  /*3430*/  STG.E desc[UR36][R16.64], R3 ;  /* 0x0000000310007986 */ /* 0x0011e4000c101924 */
.L_x_41:
[----:B------:R-:W-:-:S04]  /*3440*/  IMAD R18, R23, 0x200, R18 ;  /* 0x0000020017127824 */ /* 0x000fc800078e0212 */
[----:B------:R-:W-:-:S07]  /*3450*/  VIADD R19, R18, 0x80 ;  /* 0x0000008012137836 */ /* 0x000fce0000000000 */
.L_x_1:
[----:B------:R-:W-:Y:S05]  /*3460*/  BSYNC B6 ;  /* 0x0000000000067941 */ /* 0x000fea0003800000 */
.L_x_0:
[----:B------:R-:W-:Y:S01]  /*3470*/  ULDC UR4, c[0x0][0x210] ;  /* 0x0000840000047ab9 */ /* 0x000fe20000000800 */
[----:B------:R-:W-:Y:S01]  /*3480*/  BSSY B6, `(.L_x_70) ;  /* 0x000033c000067945 */ /* 0x000fe20003800000 */
[----:B------:R-:W-:-:S13]  /*3490*/  ISETP.GE.AND P0, PT, R19, UR4, PT ;  /* 0x0000000413007c0c */ /* 0x000fda000bf06270 */
[----:B------:R-:W-:Y:S05]  /*34a0*/  @P0 BRA `(.L_x_71) ;  /* 0x0000003000e40947 */ /* 0x000fea0003800000 */
[----:B0-----:R-:W0:Y:S01]  /*34b0*/  LDC R6, c[0x0][0x218] ;  /* 0x00008600ff067b82 */ /* 0x001e220000000800 */
[----:B------:R-:W-:Y:S02]  /*34c0*/  IMAD.MOV.U32 R0, RZ, RZ, RZ ;  /* 0x000000ffff007224 */ /* 0x000fe400078e00ff */
[----:B-1234-:R-:W-:Y:S01]  /*34d0*/  IMAD.MOV.U32 R16, RZ, RZ, RZ ;  /* 0x000000ffff107224 */ /* 0x01efe200078e00ff */
[----:B0-----:R-:W-:-:S13]  /*34e0*/  ISETP.NE.AND P0, PT, R6, RZ, PT ;  /* 0x000000ff0600720c */ /* 0x001fda0003f05270 */
[----:B------:R-:W-:Y:S05]  /*34f0*/  @!P0 BRA `(.L_x_72) ;  /* 0x0000001000a88947 */ /* 0x000fea0003800000 */
        /* <DEDUP_REMOVED lines=234> */
[----:B------:R-:W-:-:S03]  /*43a0*/  ULDC.64 UR4, c[0x0][0x3e0] ;  /* 0x0000f80000047ab9 */ /* 0x000fc60000000a00 */
[----:B------:R-:W-:-:S05]  /*43b0*/  IADD3 R2, -R5, RZ, RZ ;  /* 0x000000ff05027210 */ /* 0x000fca0007ffe1ff */
        /* <DEDUP_REMOVED lines=62> */
.L_x_72:
        /* <DEDUP_REMOVED lines=22> */
.L_x_76:
[----:B------:R-:W2:Y:S02]  /*4900*/  LDG.E.U8 R2, desc[UR36][R2.64] ;  /* 0x0000002402027981 */ /* 0x000ea4000c1e1100 */
[----:B--2---:R-:W-:-:S04]  /*4910*/  I2FP.F32.U32 R0, R2 ;  /* 0x0000000200007245 */ /* 0x004fc80000201000 */
[----:B------:R-:W-:Y:S01]  /*4920*/  F2FP.BF16.F32.PACK_AB R0, RZ, R0 ;  /* 0x00000000ff00723e */ /* 0x000fe200000010ff */
[----:B------:R-:W-:Y:S06]  /*4930*/  BRA `(.L_x_78) ;  /* 0x0000000c00907947 */ /* 0x000fec0003800000 */
.L_x_75:
        /* <DEDUP_REMOVED lines=10> */
.L_x_80:
[----:B------:R-:W2:Y:S02]  /*49e0*/  LDG.E R2, desc[UR36][R2.64] ;  /* 0x0000002402027981 */ /* 0x000ea4000c1e1900 */
[----:B--2---:R-:W-:-:S04]  /*49f0*/  I2FP.F32.S32 R0, R2 ;  /* 0x0000000200007245 */ /* 0x004fc80000201400 */
[----:B------:R-:W-:Y:S01]  /*4a00*/  F2FP.BF16.F32.PACK_AB R0, RZ, R0 ;  /* 0x00000000ff00723e */ /* 0x000fe200000010ff */
[----:B------:R-:W-:Y:S06]  /*4a10*/  BRA `(.L_x_78) ;  /* 0x0000000c00587947 */ /* 0x000fec0003800000 */
.L_x_79:
[----:B------:R-:W2:Y:S02]  /*4a20*/  LDG.E.U16 R2, desc[UR36][R2.64] ;  /* 0x0000002402027981 */ /* 0x000ea4000c1e1500 */
[----:B--2---:R-:W0:Y:S02]  /*4a30*/  I2F.S16 R0, R2 ;  /* 0x0000000200007306 */ /* 0x004e240000101400 */
[----:B0-----:R-:W-:Y:S01]  /*4a40*/  F2FP.BF16.F32.PACK_AB R0, RZ, R0 ;  /* 0x00000000ff00723e */ /* 0x001fe200000010ff */
[----:B------:R-:W-:Y:S06]  /*4a50*/  BRA `(.L_x_78) ;  /* 0x0000000c00487947 */ /* 0x000fec0003800000 */
.L_x_74:
        /* <DEDUP_REMOVED lines=9> */
.L_x_82:
[----:B------:R-:W2:Y:S02]  /*4af0*/  LDG.E.U16 R0, desc[UR36][R2.64] ;  /* 0x0000002402007981 */ /* 0x000ea4000c1e1500 */
[----:B--2---:R-:W-:-:S05]  /*4b00*/  HADD2.F32 R0, -RZ, R0.H0_H0 ;  /* 0x20000000ff007230 */ /* 0x004fca0000004100 */
[----:B------:R-:W-:Y:S01]  /*4b10*/  F2FP.BF16.F32.PACK_AB R0, RZ, R0 ;  /* 0x00000000ff00723e */ /* 0x000fe200000010ff */
[----:B------:R-:W-:Y:S06]  /*4b20*/  BRA `(.L_x_78) ;  /* 0x0000000c00147947 */ /* 0x000fec0003800000 */
.L_x_81:
        /* <DEDUP_REMOVED lines=9> */
.L_x_84:
[----:B------:R-:W2:Y:S02]  /*4bc0*/  LDG.E.U16 R2, desc[UR36][R2.64] ;  /* 0x0000002402027981 */ /* 0x000ea4000c1e1500 */
[----:B--2---:R-:W-:-:S05]  /*4bd0*/  HADD2.F32 R0, -RZ, R2.H0_H0 ;  /* 0x20000002ff007230 */ /* 0x004fca0000004100 */
[----:B------:R-:W-:Y:S01]  /*4be0*/  F2FP.BF16.F32.PACK_AB R0, RZ, R0 ;  /* 0x00000000ff00723e */ /* 0x000fe200000010ff */
[----:B------:R-:W-:Y:S06]  /*4bf0*/  BRA `(.L_x_78) ;  /* 0x0000000800e07947 */ /* 0x000fec0003800000 */
.L_x_83:
        /* <DEDUP_REMOVED lines=8> */
.L_x_73:
        /* <DEDUP_REMOVED lines=13> */
.L_x_87:
        /* <DEDUP_REMOVED lines=8> */
.L_x_86:
        /* <DEDUP_REMOVED lines=28> */
.L_x_89:
        /* <DEDUP_REMOVED lines=15> */
.L_x_88:
[----:B------:R0:W5:Y:S01]  /*5080*/  LDG.E.U16 R0, desc[UR36][R2.64] ;  /* 0x0000002402007981 */ /* 0x000162000c1e1500 */
[----:B------:R-:W-:Y:S05]  /*5090*/  BRA `(.L_x_78) ;  /* 0x0000000400b87947 */ /* 0x000fea0003800000 */
.L_x_85:
        /* <DEDUP_REMOVED lines=12> */
.L_x_92:
        /* <DEDUP_REMOVED lines=21> */
.L_x_96:
[----:B------:R-:W-:Y:S05]  /*52b0*/  BSYNC B1 ;  /* 0x0000000000017941 */ /* 0x000fea0003800000 */
.L_x_95:
[----:B------:R-:W-:Y:S01]  /*52c0*/  LEA R3, R0, 0x3b800000, 0x17 ;  /* 0x3b80000000037811 */ /* 0x000fe200078eb8ff */
[----:B------:R-:W-:-:S05]  /*52d0*/  IMAD.SHL.U32 R0, R2, 0x100000, RZ ;  /* 0x0010000002007824 */ /* 0x000fca00078e00ff */
[----:B------:R-:W-:-:S07]  /*52e0*/  LOP3.LUT R0, R3, R0, R4, 0xfe, !PT ;  /* 0x0000000003007212 */ /* 0x000fce00078efe04 */
.L_x_94:
[----:B------:R-:W-:Y:S05]  /*52f0*/  BSYNC B0 ;  /* 0x0000000000007941 */ /* 0x000fea0003800000 */
.L_x_93:
[----:B------:R-:W-:Y:S01]  /*5300*/  F2FP.BF16.F32.PACK_AB R0, RZ, R0 ;  /* 0x00000000ff00723e */ /* 0x000fe200000010ff */
[----:B------:R-:W-:Y:S06]  /*5310*/  BRA `(.L_x_78) ;  /* 0x0000000400187947 */ /* 0x000fec0003800000 */
.L_x_91:
        /* <DEDUP_REMOVED lines=21> */
.L_x_100:
[----:B------:R-:W-:Y:S05]  /*5470*/  BSYNC B1 ;  /* 0x0000000000017941 */ /* 0x000fea0003800000 */
.L_x_99:
[----:B------:R-:W-:Y:S01]  /*5480*/  LEA R3, R0, 0x37800000, 0x17 ;  /* 0x3780000000037811 */ /* 0x000fe200078eb8ff */
[----:B------:R-:W-:-:S05]  /*5490*/  IMAD.SHL.U32 R0, R2, 0x200000, RZ ;  /* 0x0020000002007824 */ /* 0x000fca00078e00ff */
[----:B------:R-:W-:-:S07]  /*54a0*/  LOP3.LUT R0, R3, R0, R4, 0xfe, !PT ;  /* 0x0000000003007212 */ /* 0x000fce00078efe04 */
.L_x_98:
[----:B------:R-:W-:Y:S05]  /*54b0*/  BSYNC B0 ;  /* 0x0000000000007941 */ /* 0x000fea0003800000 */
.L_x_97:
[----:B------:R-:W-:Y:S01]  /*54c0*/  F2FP.BF16.F32.PACK_AB R0, RZ, R0 ;  /* 0x00000000ff00723e */ /* 0x000fe200000010ff */
[----:B------:R-:W-:Y:S06]  /*54d0*/  BRA `(.L_x_78) ;  /* 0x0000000000a87947 */ /* 0x000fec0003800000 */
.L_x_90:
        /* <DEDUP_REMOVED lines=14> */
.L_x_104:
[----:B------:R-:W-:Y:S05]  /*55c0*/  BSYNC B0 ;  /* 0x0000000000007941 */ /* 0x000fea0003800000 */
.L_x_103:
[----:B------:R-:W-:Y:S01]  /*55d0*/  F2FP.BF16.F32.PACK_AB R0, RZ, R0 ;  /* 0x00000000ff00723e */ /* 0x000fe200000010ff */
[----:B------:R-:W-:Y:S06]  /*55e0*/  BRA `(.L_x_78) ;  /* 0x0000000000647947 */ /* 0x000fec0003800000 */
.L_x_77:
        /* <DEDUP_REMOVED lines=16> */
.L_x_105:
[----:B------:R-:W-:Y:S01]  /*56f0*/  PRMT R0, RZ, 0x7610, R0 ;  /* 0x00007610ff007816 */ /* 0x000fe20000000000 */
[----:B------:R-:W-:Y:S06]  /*5700*/  BRA `(.L_x_78) ;  /* 0x00000000001c7947 */ /* 0x000fec0003800000 */
.L_x_102:
[----:B------:R-:W2:Y:S02]  /*5710*/  LDG.E.64 R2, desc[UR36][R2.64] ;  /* 0x0000002402027981 */ /* 0x000ea4000c1e1b00 */
[----:B--2---:R-:W0:Y:S02]  /*5720*/  I2F.U64 R0, R2 ;  /* 0x0000000200007312 */ /* 0x004e240000301000 */
[----:B0-----:R-:W-:Y:S01]  /*5730*/  F2FP.BF16.F32.PACK_AB R0, RZ, R0 ;  /* 0x00000000ff00723e */ /* 0x001fe200000010ff */
[----:B------:R-:W-:Y:S06]  /*5740*/  BRA `(.L_x_78) ;  /* 0x00000000000c7947 */ /* 0x000fec0003800000 */
.L_x_101:
[----:B------:R-:W2:Y:S02]  /*5750*/  LDG.E R2, desc[UR36][R2.64] ;  /* 0x0000002402027981 */ /* 0x000ea4000c1e1900 */
[----:B--2---:R-:W-:-:S04]  /*5760*/  I2FP.F32.U32 R0, R2 ;  /* 0x0000000200007245 */ /* 0x004fc80000201000 */
[----:B------:R-:W-:-:S07]  /*5770*/  F2FP.BF16.F32.PACK_AB R0, RZ, R0 ;  /* 0x00000000ff00723e */ /* 0x000fce00000010ff */
.L_x_78:
        /* <DEDUP_REMOVED lines=38> */
.L_x_109:
[----:B0-----:R-:W-:-:S06]  /*59e0*/  IMAD.U32 R3, R3, 0x10000, RZ ;  /* 0x0001000003037824 */ /* 0x001fcc00078e00ff */
[----:B------:R-:W0:Y:S02]  /*59f0*/  F2I.S64.TRUNC R2, R3 ;  /* 0x0000000300027311 */ /* 0x000e24000020d900 */
[----:B0-----:R0:W-:Y:S01]  /*5a00*/  STG.E.U8 desc[UR36][R16.64], R2 ;  /* 0x0000000210007986 */ /* 0x0011e2000c101124 */
[----:B------:R-:W-:Y:S05]  /*5a10*/  BRA `(.L_x_111) ;  /* 0x0000000c00847947 */ /* 0x000fea0003800000 */
.L_x_108:
        /* <DEDUP_REMOVED lines=10> */
.L_x_113:
[----:B0-----:R-:W-:-:S06]  /*5ac0*/  IMAD.U32 R3, R3, 0x10000, RZ ;  /* 0x0001000003037824 */ /* 0x001fcc00078e00ff */
[----:B------:R-:W0:Y:S02]  /*5ad0*/  F2I.FTZ.TRUNC.NTZ R3, R3 ;  /* 0x0000000300037305 */ /* 0x000e24000021f100 */
[----:B0-----:R0:W-:Y:S01]  /*5ae0*/  STG.E desc[UR36][R16.64], R3 ;  /* 0x0000000310007986 */ /* 0x0011e2000c101924 */
[----:B------:R-:W-:Y:S05]  /*5af0*/  BRA `(.L_x_111) ;  /* 0x0000000c004c7947 */ /* 0x000fea0003800000 */
.L_x_112:
[----:B0-----:R-:W-:-:S06]  /*5b00*/  IMAD.U32 R3, R3, 0x10000, RZ ;  /* 0x0001000003037824 */ /* 0x001fcc00078e00ff */
[----:B------:R-:W0:Y:S02]  /*5b10*/  F2I.FTZ.TRUNC.NTZ R3, R3 ;  /* 0x0000000300037305 */ /* 0x000e24000021f100 */
[----:B0-----:R0:W-:Y:S01]  /*5b20*/  STG.E.U16 desc[UR36][R16.64], R3 ;  /* 0x0000000310007986 */ /* 0x0011e2000c101524 */
[----:B------:R-:W-:Y:S05]  /*5b30*/  BRA `(.L_x_111) ;  /* 0x0000000c003c7947 */ /* 0x000fea0003800000 */
.L_x_107:
        /* <DEDUP_REMOVED lines=9> */
.L_x_115:
[----:B0-----:R-:W-:-:S05]  /*5bd0*/  IMAD.U32 R0, R3, 0x10000, RZ ;  /* 0x0001000003007824 */ /* 0x001fca00078e00ff */
[----:B------:R-:W-:-:S05]  /*5be0*/  F2FP.F16.F32.PACK_AB R0, RZ, R0 ;  /* 0x00000000ff00723e */ /* 0x000fca00000000ff */
[----:B------:R0:W-:Y:S01]  /*5bf0*/  STG.E.U16 desc[UR36][R16.64], R0 ;  /* 0x0000000010007986 */ /* 0x0001e2000c101524 */
[----:B------:R-:W-:Y:S05]  /*5c00*/  BRA `(.L_x_111) ;  /* 0x0000000c00087947 */ /* 0x000fea0003800000 */
.L_x_114:
        /* <DEDUP_REMOVED lines=10> */
.L_x_117:
[----:B0-----:R-:W-:-:S05]  /*5cb0*/  IMAD.U32 R3, R3, 0x10000, RZ ;  /* 0x0001000003037824 */ /* 0x001fca00078e00ff */
[----:B------:R-:W-:-:S04]  /*5cc0*/  F2FP.F16.F32.PACK_AB R3, RZ, R3 ;  /* 0x00000003ff03723e */ /* 0x000fc800000000ff */
[----:B------:R-:W-:-:S05]  /*5cd0*/  PRMT R3, R3, 0x5410, RZ ;  /* 0x0000541003037816 */ /* 0x000fca00000000ff */
[----:B------:R0:W-:Y:S01]  /*5ce0*/  STG.E desc[UR36][R16.64], R3 ;  /* 0x0000000310007986 */ /* 0x0001e2000c101924 */
[----:B------:R-:W-:Y:S05]  /*5cf0*/  BRA `(.L_x_111) ;  /* 0x0000000800cc7947 */ /* 0x000fea0003800000 */
.L_x_116:
[----:B0-----:R-:W-:-:S04]  /*5d00*/  IMAD.U32 R2, R3, 0x10000, RZ ;  /* 0x0001000003027824 */ /* 0x001fc800078e00ff */
[----:B------:R-:W-:-:S06]  /*5d10*/  FMUL.FTZ R2, R2, 1 ;  /* 0x3f80000002027820 */ /* 0x000fcc0000410000 */
[----:B------:R-:W0:Y:S02]  /*5d20*/  F2F.F64.F32 R2, R2 ;  /* 0x0000000200027310 */ /* 0x000e240000201800 */
[----:B0-----:R0:W-:Y:S01]  /*5d30*/  STG.E.64 desc[UR36][R16.64], R2 ;  /* 0x0000000210007986 */ /* 0x0011e2000c101b24 */
[----:B------:R-:W-:Y:S05]  /*5d40*/  BRA `(.L_x_111) ;  /* 0x0000000800b87947 */ /* 0x000fea0003800000 */
.L_x_106:
        /* <DEDUP_REMOVED lines=13> */
.L_x_120:
[----:B0-----:R-:W-:Y:S01]  /*5e20*/  IMAD.U32 R3, R3, 0x10000, RZ ;  /* 0x0001000003037824 */ /* 0x001fe200078e00ff */
[----:B------:R-:W-:-:S03]  /*5e30*/  CS2R R6, SRZ ;  /* 0x0000000000067805 */ /* 0x000fc6000001ff00 */
[----:B------:R-:W-:-:S04]  /*5e40*/  FMUL.FTZ R3, R3, 1 ;  /* 0x3f80000003037820 */ /* 0x000fc80000410000 */
[----:B------:R-:W0:Y:S02]  /*5e50*/  F2F.F64.F32 R4, R3 ;  /* 0x0000000300047310 */ /* 0x000e240000201800 */
[----:B0-----:R0:W-:Y:S01]  /*5e60*/  STG.E.128 desc[UR36][R16.64], R4 ;  /* 0x0000000410007986 */ /* 0x0011e2000c101d24 */
[----:B------:R-:W-:Y:S05]  /*5e70*/  BRA `(.L_x_111) ;  /* 0x00000008006c7947 */ /* 0x000fea0003800000 */
.L_x_119:
        /* <DEDUP_REMOVED lines=21> */
.L_x_124:
[----:B------:R-:W-:Y:S05]  /*5fd0*/  BSYNC B0 ;  /* 0x0000000000007941 */ /* 0x000fea0003800000 */
.L_x_123:
[----:B------:R-:W-:-:S05]  /*5fe0*/  LOP3.LUT R3, R0, R3, RZ, 0xfc, !PT ;  /* 0x0000000300037212 */ /* 0x000fca00078efcff */
[----:B------:R0:W-:Y:S01]  /*5ff0*/  STG.E.U8 desc[UR36][R16.64], R3 ;  /* 0x0000000310007986 */ /* 0x0001e2000c101124 */
[----:B------:R-:W-:Y:S05]  /*6000*/  BRA `(.L_x_111) ;  /* 0x0000000800087947 */ /* 0x000fea0003800000 */
.L_x_122:
        /* <DEDUP_REMOVED lines=13> */
.L_x_126:
[----:B------:R-:W-:Y:S01]  /*60e0*/  IMAD.MOV.U32 R0, RZ, RZ, 0x7f ;  /* 0x0000007fff007424 */ /* 0x000fe200078e00ff */
[----:B------:R-:W-:-:S04]  /*60f0*/  ISETP.GT.U32.AND P0, PT, R2, 0x7f800000, PT ;  /* 0x7f8000000200780c */ /* 0x000fc80003f04070 */
[----:B------:R-:W-:-:S09]  /*6100*/  SEL R0, R0, 0x7c, P0 ;  /* 0x0000007c00007807 */ /* 0x000fd20000000000 */
.L_x_127:
[----:B------:R-:W-:Y:S05]  /*6110*/  BSYNC B0 ;  /* 0x0000000000007941 */ /* 0x000fea0003800000 */
.L_x_125:
[----:B------:R-:W-:-:S04]  /*6120*/  LOP3.LUT R2, R3, 0x80000000, RZ, 0xc0, !PT ;  /* 0x8000000003027812 */ /* 0x000fc800078ec0ff */
[----:B------:R-:W-:-:S04]  /*6130*/  SHF.R.U32.HI R3, RZ, 0x18, R2 ;  /* 0x00000018ff037819 */ /* 0x000fc80000011602 */
[----:B------:R-:W-:-:S05]  /*6140*/  LOP3.LUT R3, R0, R3, RZ, 0xfc, !PT ;  /* 0x0000000300037212 */ /* 0x000fca00078efcff */
[----:B------:R0:W-:Y:S01]  /*6150*/  STG.E.U8 desc[UR36][R16.64], R3 ;  /* 0x0000000310007986 */ /* 0x0001e2000c101124 */
[----:B------:R-:W-:Y:S05]  /*6160*/  BRA `(.L_x_111) ;  /* 0x0000000400b07947 */ /* 0x000fea0003800000 */
.L_x_121:
[----:B0-----:R0:W-:Y:S01]  /*6170*/  STG.E.U16 desc[UR36][R16.64], R3 ;  /* 0x0000000310007986 */ /* 0x0011e2000c101524 */
[----:B------:R-:W-:Y:S05]  /*6180*/  BRA `(.L_x_111) ;  /* 0x0000000400a87947 */ /* 0x000fea0003800000 */
.L_x_118:
        /* <DEDUP_REMOVED lines=12> */
.L_x_130:
        /* <DEDUP_REMOVED lines=17> */
.L_x_133:
[----:B------:R-:W-:-:S04]  /*6360*/  LOP3.LUT R2, R3, 0x80000000, RZ, 0xc0, !PT ;  /* 0x8000000003027812 */ /* 0x000fc800078ec0ff */
[----:B------:R-:W-:-:S04]  /*6370*/  SHF.R.U32.HI R3, RZ, 0x18, R2 ;  /* 0x00000018ff037819 */ /* 0x000fc80000011602 */
[----:B------:R-:W-:-:S04]  /*6380*/  LOP3.LUT R0, R0, R3, RZ, 0xfc, !PT ;  /* 0x0000000300007212 */ /* 0x000fc800078efcff */
[----:B------:R-:W-:-:S07]  /*6390*/  PRMT R8, R0, 0x7610, R8 ;  /* 0x0000761000087816 */ /* 0x000fce0000000008 */
.L_x_132:
[----:B------:R-:W-:Y:S05]  /*63a0*/  BSYNC B0 ;  /* 0x0000000000007941 */ /* 0x000fea0003800000 */
.L_x_131:
[----:B------:R3:W-:Y:S01]  /*63b0*/  STG.E.U8 desc[UR36][R16.64], R8 ;  /* 0x0000000810007986 */ /* 0x0007e2000c101124 */
[----:B------:R-:W-:Y:S05]  /*63c0*/  BRA `(.L_x_111) ;  /* 0x0000000400187947 */ /* 0x000fea0003800000 */
.L_x_129:
        /* <DEDUP_REMOVED lines=17> */
.L_x_136:
[----:B------:R-:W-:-:S04]  /*64e0*/  LOP3.LUT R2, R3, 0x80000000, RZ, 0xc0, !PT ;  /* 0x8000000003027812 */ /* 0x000fc800078ec0ff */
[----:B------:R-:W-:-:S04]  /*64f0*/  SHF.R.U32.HI R3, RZ, 0x18, R2 ;  /* 0x00000018ff037819 */ /* 0x000fc80000011602 */
[----:B------:R-:W-:-:S04]  /*6500*/  LOP3.LUT R0, R0, R3, RZ, 0xfc, !PT ;  /* 0x0000000300007212 */ /* 0x000fc800078efcff */
[----:B------:R-:W-:-:S07]  /*6510*/  PRMT R8, R0, 0x7610, R8 ;  /* 0x0000761000087816 */ /* 0x000fce0000000008 */
.L_x_135:
[----:B------:R-:W-:Y:S05]  /*6520*/  BSYNC B0 ;  /* 0x0000000000007941 */ /* 0x000fea0003800000 */
.L_x_134:
[----:B------:R0:W-:Y:S01]  /*6530*/  STG.E.U8 desc[UR36][R16.64], R8 ;  /* 0x0000000810007986 */ /* 0x0001e2000c101124 */
[----:B------:R-:W-:Y:S05]  /*6540*/  BRA `(.L_x_111) ;  /* 0x0000000000b87947 */ /* 0x000fea0003800000 */
.L_x_128:
        /* <DEDUP_REMOVED lines=22> */
.L_x_110:
[----:B------:R-:W-:Y:S01]  /*66b0*/  MOV R0, 0x0 ;  /* 0x0000000000007802 */ /* 0x000fe20000000f00 */
[----:B------:R-:W-:Y:S01]  /*66c0*/  ULDC.64 UR4, c[0x4][0x128] ;  /* 0x01004a0000047ab9 */ /* 0x000fe20000000a00 */
[----:B------:R-:W-:Y:S01]  /*66d0*/  ULDC.64 UR6, c[0x4][0x40] ;  /* 0x0100100000067ab9 */ /* 0x000fe20000000a00 */
[----:B------:R-:W-:Y:S01]  /*66e0*/  IMAD.U32 R4, RZ, RZ, UR4 ;  /* 0x00000004ff047e24 */ /* 0x000fe2000f8e00ff */
[----:B0-----:R0:W1:Y:S01]  /*66f0*/  LDC.64 R2, c[0x4][R0] ;  /* 0x0100000000027b82 */ /* 0x0010620000000a00 */
[----:B------:R-:W-:Y:S01]  /*6700*/  IMAD.U32 R5, RZ, RZ, UR5 ;  /* 0x00000005ff057e24 */ /* 0x000fe2000f8e00ff */
[----:B------:R-:W-:Y:S01]  /*6710*/  ULDC.64 UR4, c[0x4][0x130] ;  /* 0x01004c0000047ab9 */ /* 0x000fe20000000a00 */
[----:B------:R-:W-:Y:S02]  /*6720*/  IMAD.U32 R10, RZ, RZ, UR6 ;  /* 0x00000006ff0a7e24 */ /* 0x000fe4000f8e00ff */
[----:B------:R-:W-:Y:S02]  /*6730*/  IMAD.U32 R6, RZ, RZ, UR4 ;  /* 0x00000004ff067e24 */ /* 0x000fe4000f8e00ff */
[----:B------:R-:W-:-:S02]  /*6740*/  IMAD.U32 R7, RZ, RZ, UR5 ;  /* 0x00000005ff077e24 */ /* 0x000fc4000f8e00ff */
[----:B------:R-:W-:Y:S02]  /*6750*/  IMAD.U32 R11, RZ, RZ, UR7 ;  /* 0x00000007ff0b7e24 */ /* 0x000fe4000f8e00ff */
[----:B------:R-:W-:Y:S02]  /*6760*/  IMAD.MOV.U32 R8, RZ, RZ, 0x65 ;  /* 0x00000065ff087424 */ /* 0x000fe400078e00ff */
[----:B------:R-:W-:Y:S02]  /*6770*/  IMAD.MOV.U32 R12, RZ, RZ, 0x1 ;  /* 0x00000001ff0c7424 */ /* 0x000fe400078e00ff */
[----:B0-----:R-:W-:-:S07]  /*6780*/  IMAD.MOV.U32 R13, RZ, RZ, RZ ;  /* 0x000000ffff0d7224 */ /* 0x001fce00078e00ff */
[----:B------:R-:W-:-:S07]  /*6790*/  LEPC R20, `(.L_x_139) ;  /* 0x000000001014794e */ /* 0x000fce0000000000 */
[----:B-1----:R-:W-:Y:S05]  /*67a0*/  CALL.ABS.NOINC R2 ;  /* 0x0000000002007343 */ /* 0x002fea0003c00000 */
.L_x_139:
[----:B------:R-:W-:Y:S05]  /*67b0*/  BRA `(.L_x_111) ;  /* 0x00000000001c7947 */ /* 0x000fea0003800000 */
.L_x_138:
[----:B0-----:R-:W-:-:S06]  /*67c0*/  IMAD.U32 R3, R3, 0x10000, RZ ;  /* 0x0001000003037824 */ /* 0x001fcc00078e00ff */
[----:B------:R-:W0:Y:S02]  /*67d0*/  F2I.U64.TRUNC R2, R3 ;  /* 0x0000000300027311 */ /* 0x000e24000020d800 */
[----:B0-----:R2:W-:Y:S01]  /*67e0*/  STG.E.64 desc[UR36][R16.64], R2 ;  /* 0x0000000210007986 */ /* 0x0015e2000c101b24 */
[----:B------:R-:W-:Y:S05]  /*67f0*/  BRA `(.L_x_111) ;  /* 0x00000000000c7947 */ /* 0x000fea0003800000 */
.L_x_137:
[----:B0-----:R-:W-:-:S06]  /*6800*/  IMAD.U32 R3, R3, 0x10000, RZ ;  /* 0x0001000003037824 */ /* 0x001fcc00078e00ff */
[----:B------:R-:W0:Y:S02]  /*6810*/  F2I.FTZ.U32.TRUNC.NTZ R3, R3 ;  /* 0x0000000300037305 */ /* 0x000e24000021f000 */
[----:B0-----:R0:W-:Y:S02]  /*6820*/  STG.E desc[UR36][R16.64], R3 ;  /* 0x0000000310007986 */ /* 0x0011e4000c101924 */
.L_x_111:
[----:B------:R-:W-:-:S07]  /*6830*/  VIADD R19, R19, 0x80 ;  /* 0x0000008013137836 */ /* 0x000fce0000000000 */
.L_x_71:
[----:B------:R-:W-:Y:S05]  /*6840*/  BSYNC B6 ;  /* 0x0000000000067941 */ /* 0x000fea0003800000 */
.L_x_70:
        /* <DEDUP_REMOVED lines=165> */
[----:B------:R-:W-:Y:S01]  /*72a0*/  HFMA2.MMA R2, -RZ, RZ, 0, 0 ;  /* 0x00000000ff027435 */ /* 0x000fe200000001ff */
[----:B------:R-:W-:Y:S01]  /*72b0*/  ULDC.64 UR6, c[0x0][0x2b8] ;  /* 0x0000ae0000067ab9 */ /* 0x000fe20000000a00 */
[----:B------:R-:W-:Y:S01]  /*72c0*/  ULDC UR4, c[0x0][0x2c0] ;  /* 0x0000b00000047ab9 */ /* 0x000fe20000000800 */
[----:B------:R-:W-:-:S07]  /*72d0*/  ISETP.NE.AND P0, PT, R6, 0xe, PT ;  /* 0x0000000e0600780c */ /* 0x000fce0003f05270 */
        /* <DEDUP_REMOVED lines=138> */
.L_x_142:
        /* <DEDUP_REMOVED lines=22> */
.L_x_146:
[----:B------:R-:W2:Y:S02]  /*7ce0*/  LDG.E.U8 R2, desc[UR36][R2.64] ;  /* 0x0000002402027981 */ /* 0x000ea4000c1e1100 */
[----:B--2---:R-:W-:-:S04]  /*7cf0*/  I2FP.F32.U32 R0, R2 ;  /* 0x0000000200007245 */ /* 0x004fc80000201000 */
[----:B------:R-:W-:Y:S01]  /*7d00*/  F2FP.BF16.F32.PACK_AB R0, RZ, R0 ;  /* 0x00000000ff00723e */ /* 0x000fe200000010ff */
[----:B------:R-:W-:Y:S06]  /*7d10*/  BRA `(.L_x_148) ;  /* 0x0000000c00907947 */ /* 0x000fec0003800000 */
.L_x_145:
        /* <DEDUP_REMOVED lines=10> */
.L_x_150:
[----:B------:R-:W2:Y:S02]  /*7dc0*/  LDG.E R2, desc[UR36][R2.64] ;  /* 0x0000002402027981 */ /* 0x000ea4000c1e1900 */
[----:B--2---:R-:W-:-:S04]  /*7dd0*/  I2FP.F32.S32 R0, R2 ;  /* 0x0000000200007245 */ /* 0x004fc80000201400 */
[----:B------:R-:W-:Y:S01]  /*7de0*/  F2FP.BF16.F32.PACK_AB R0, RZ, R0 ;  /* 0x00000000ff00723e */ /* 0x000fe200000010ff */
[----:B------:R-:W-:Y:S06]  /*7df0*/  BRA `(.L_x_148) ;  /* 0x0000000c00587947 */ /* 0x000fec0003800000 */
.L_x_149:
[----:B------:R-:W2:Y:S02]  /*7e00*/  LDG.E.U16 R2, desc[UR36][R2.64] ;  /* 0x0000002402027981 */ /* 0x000ea4000c1e1500 */
[----:B--2---:R-:W0:Y:S02]  /*7e10*/  I2F.S16 R0, R2 ;  /* 0x0000000200007306 */ /* 0x004e240000101400 */
[----:B0-----:R-:W-:Y:S01]  /*7e20*/  F2FP.BF16.F32.PACK_AB R0, RZ, R0 ;  /* 0x00000000ff00723e */ /* 0x001fe200000010ff */
[----:B------:R-:W-:Y:S06]  /*7e30*/  BRA `(.L_x_148) ;  /* 0x0000000c00487947 */ /* 0x000fec0003800000 */
.L_x_144:
        /* <DEDUP_REMOVED lines=9> */
.L_x_152:
[----:B------:R-:W2:Y:S02]  /*7ed0*/  LDG.E.U16 R0, desc[UR36][R2.64] ;  /* 0x0000002402007981 */ /* 0x000ea4000c1e1500 */
[----:B--2---:R-:W-:-:S05]  /*7ee0*/  HADD2.F32 R0, -RZ, R0.H0_H0 ;  /* 0x20000000ff007230 */ /* 0x004fca0000004100 */
[----:B------:R-:W-:Y:S01]  /*7ef0*/  F2FP.BF16.F32.PACK_AB R0, RZ, R0 ;  /* 0x00000000ff00723e */ /* 0x000fe200000010ff */
[----:B------:R-:W-:Y:S06]  /*7f00*/  BRA `(.L_x_148) ;  /* 0x0000000c00147947 */ /* 0x000fec0003800000 */
.L_x_151:
        /* <DEDUP_REMOVED lines=9> */
.L_x_154:
[----:B------:R-:W2:Y:S02]  /*7fa0*/  LDG.E.U16 R2, desc[UR36][R2.64] ;  /* 0x0000002402027981 */ /* 0x000ea4000c1e1500 */
[----:B--2---:R-:W-:-:S05]  /*7fb0*/  HADD2.F32 R0, -RZ, R2.H0_H0 ;  /* 0x20000002ff007230 */ /* 0x004fca0000004100 */
[----:B------:R-:W-:Y:S01]  /*7fc0*/  F2FP.BF16.F32.PACK_AB R0, RZ, R0 ;  /* 0x00000000ff00723e */ /* 0x000fe200000010ff */
[----:B------:R-:W-:Y:S06]  /*7fd0*/  BRA `(.L_x_148) ;  /* 0x0000000800e07947 */ /* 0x000fec0003800000 */
.L_x_153:
        /* <DEDUP_REMOVED lines=8> */
.L_x_143:
        /* <DEDUP_REMOVED lines=13> */
.L_x_157:
        /* <DEDUP_REMOVED lines=8> */
.L_x_156:
        /* <DEDUP_REMOVED lines=28> */
.L_x_159:
        /* <DEDUP_REMOVED lines=15> */
.L_x_158:
[----:B------:R0:W5:Y:S01]  /*8460*/  LDG.E.U16 R0, desc[UR36][R2.64] ;  /* 0x0000002402007981 */ /* 0x000162000c1e1500 */
[----:B------:R-:W-:Y:S05]  /*8470*/  BRA `(.L_x_148) ;  /* 0x0000000400b87947 */ /* 0x000fea0003800000 */
.L_x_155:
        /* <DEDUP_REMOVED lines=12> */
.L_x_162:
        /* <DEDUP_REMOVED lines=21> */
.L_x_166:
[----:B------:R-:W-:Y:S05]  /*8690*/  BSYNC B1 ;  /* 0x0000000000017941 */ /* 0x000fea0003800000 */
.L_x_165:
[----:B------:R-:W-:Y:S01]  /*86a0*/  LEA R3, R0, 0x3b800000, 0x17 ;  /* 0x3b80000000037811 */ /* 0x000fe200078eb8ff */
[----:B------:R-:W-:-:S05]  /*86b0*/  IMAD.SHL.U32 R0, R2, 0x100000, RZ ;  /* 0x0010000002007824 */ /* 0x000fca00078e00ff */
[----:B------:R-:W-:-:S07]  /*86c0*/  LOP3.LUT R0, R3, R0, R4, 0xfe, !PT ;  /* 0x0000000003007212 */ /* 0x000fce00078efe04 */
.L_x_164:
[----:B------:R-:W-:Y:S05]  /*86d0*/  BSYNC B0 ;  /* 0x0000000000007941 */ /* 0x000fea0003800000 */
.L_x_163:
[----:B------:R-:W-:Y:S01]  /*86e0*/  F2FP.BF16.F32.PACK_AB R0, RZ, R0 ;  /* 0x00000000ff00723e */ /* 0x000fe200000010ff */
[----:B------:R-:W-:Y:S06]  /*86f0*/  BRA `(.L_x_148) ;  /* 0x0000000400187947 */ /* 0x000fec0003800000 */
.L_x_161:
        /* <DEDUP_REMOVED lines=21> */
.L_x_170:
[----:B------:R-:W-:Y:S05]  /*8850*/  BSYNC B1 ;  /* 0x0000000000017941 */ /* 0x000fea0003800000 */
.L_x_169:
[----:B------:R-:W-:Y:S01]  /*8860*/  LEA R3, R0, 0x37800000, 0x17 ;  /* 0x3780000000037811 */ /* 0x000fe200078eb8ff */
[----:B------:R-:W-:-:S05]  /*8870*/  IMAD.SHL.U32 R0, R2, 0x200000, RZ ;  /* 0x0020000002007824 */ /* 0x000fca00078e00ff */
[----:B------:R-:W-:-:S07]  /*8880*/  LOP3.LUT R0, R3, R0, R4, 0xfe, !PT ;  /* 0x0000000003007212 */ /* 0x000fce00078efe04 */
.L_x_168:
[----:B------:R-:W-:Y:S05]  /*8890*/  BSYNC B0 ;  /* 0x0000000000007941 */ /* 0x000fea0003800000 */
.L_x_167:
[----:B------:R-:W-:Y:S01]  /*88a0*/  F2FP.BF16.F32.PACK_AB R0, RZ, R0 ;  /* 0x00000000ff00723e */ /* 0x000fe200000010ff */
[----:B------:R-:W-:Y:S06]  /*88b0*/  BRA `(.L_x_148) ;  /* 0x0000000000a87947 */ /* 0x000fec0003800000 */
.L_x_160:
        /* <DEDUP_REMOVED lines=14> */
.L_x_174:
[----:B------:R-:W-:Y:S05]  /*89a0*/  BSYNC B0 ;  /* 0x0000000000007941 */ /* 0x000fea0003800000 */
.L_x_173:
[----:B------:R-:W-:Y:S01]  /*89b0*/  F2FP.BF16.F32.PACK_AB R0, RZ, R0 ;  /* 0x00000000ff00723e */ /* 0x000fe200000010ff */
[----:B------:R-:W-:Y:S06]  /*89c0*/  BRA `(.L_x_148) ;  /* 0x0000000000647947 */ /* 0x000fec0003800000 */
.L_x_147:
        /* <DEDUP_REMOVED lines=16> */
.L_x_175:
[----:B------:R-:W-:Y:S01]  /*8ad0*/  PRMT R0, RZ, 0x7610, R0 ;  /* 0x00007610ff007816 */ /* 0x000fe20000000000 */
[----:B------:R-:W-:Y:S06]  /*8ae0*/  BRA `(.L_x_148) ;  /* 0x00000000001c7947 */ /* 0x000fec0003800000 */
.L_x_172:
[----:B------:R-:W2:Y:S02]  /*8af0*/  LDG.E.64 R2, desc[UR36][R2.64] ;  /* 0x0000002402027981 */ /* 0x000ea4000c1e1b00 */
[----:B--2---:R-:W0:Y:S02]  /*8b00*/  I2F.U64 R0, R2 ;  /* 0x0000000200007312 */ /* 0x004e240000301000 */
[----:B0-----:R-:W-:Y:S01]  /*8b10*/  F2FP.BF16.F32.PACK_AB R0, RZ, R0 ;  /* 0x00000000ff00723e */ /* 0x001fe200000010ff */
[----:B------:R-:W-:Y:S06]  /*8b20*/  BRA `(.L_x_148) ;  /* 0x00000000000c7947 */ /* 0x000fec0003800000 */
.L_x_171:
[----:B------:R-:W2:Y:S02]  /*8b30*/  LDG.E R2, desc[UR36][R2.64] ;  /* 0x0000002402027981 */ /* 0x000ea4000c1e1900 */
[----:B--2---:R-:W-:-:S04]  /*8b40*/  I2FP.F32.U32 R0, R2 ;  /* 0x0000000200007245 */ /* 0x004fc80000201000 */
[----:B------:R-:W-:-:S07]  /*8b50*/  F2FP.BF16.F32.PACK_AB R0, RZ, R0 ;  /* 0x00000000ff00723e */ /* 0x000fce00000010ff */
.L_x_148:
        /* <DEDUP_REMOVED lines=38> */
.L_x_179:
[----:B0-----:R-:W-:-:S06]  /*8dc0*/  IMAD.U32 R3, R3, 0x10000, RZ ;  /* 0x0001000003037824 */ /* 0x001fcc00078e00ff */
[----:B------:R-:W0:Y:S02]  /*8dd0*/  F2I.S64.TRUNC R2, R3 ;  /* 0x0000000300027311 */ /* 0x000e24000020d900 */
[----:B0-----:R3:W-:Y:S01]  /*8de0*/  STG.E.U8 desc[UR36][R16.64], R2 ;  /* 0x0000000210007986 */ /* 0x0017e2000c101124 */
[----:B------:R-:W-:Y:S05]  /*8df0*/  BRA `(.L_x_181) ;  /* 0x0000000c00847947 */ /* 0x000fea0003800000 */
.L_x_178:
        /* <DEDUP_REMOVED lines=10> */
.L_x_183:
[----:B0-----:R-:W-:-:S06]  /*8ea0*/  IMAD.U32 R3, R3, 0x10000, RZ ;  /* 0x0001000003037824 */ /* 0x001fcc00078e00ff */
[----:B------:R-:W0:Y:S02]  /*8eb0*/  F2I.FTZ.TRUNC.NTZ R3, R3 ;  /* 0x0000000300037305 */ /* 0x000e24000021f100 */
[----:B0-----:R2:W-:Y:S01]  /*8ec0*/  STG.E desc[UR36][R16.64], R3 ;  /* 0x0000000310007986 */ /* 0x0015e2000c101924 */
[----:B------:R-:W-:Y:S05]  /*8ed0*/  BRA `(.L_x_181) ;  /* 0x0000000c004c7947 */ /* 0x000fea0003800000 */
.L_x_182:
[----:B0-----:R-:W-:-:S06]  /*8ee0*/  IMAD.U32 R3, R3, 0x10000, RZ ;  /* 0x0001000003037824 */ /* 0x001fcc00078e00ff */
[----:B------:R-:W0:Y:S02]  /*8ef0*/  F2I.FTZ.TRUNC.NTZ R3, R3 ;  /* 0x0000000300037305 */ /* 0x000e24000021f100 */
[----:B0-----:R0:W-:Y:S01]  /*8f00*/  STG.E.U16 desc[UR36][R16.64], R3 ;  /* 0x0000000310007986 */ /* 0x0011e2000c101524 */
[----:B------:R-:W-:Y:S05]  /*8f10*/  BRA `(.L_x_181) ;  /* 0x0000000c003c7947 */ /* 0x000fea0003800000 */
.L_x_177:
        /* <DEDUP_REMOVED lines=9> */
.L_x_185:
[----:B0-----:R-:W-:-:S05]  /*8fb0*/  IMAD.U32 R0, R3, 0x10000, RZ ;  /* 0x0001000003007824 */ /* 0x001fca00078e00ff */
[----:B------:R-:W-:-:S05]  /*8fc0*/  F2FP.F16.F32.PACK_AB R0, RZ, R0 ;  /* 0x00000000ff00723e */ /* 0x000fca00000000ff */
[----:B------:R0:W-:Y:S01]  /*8fd0*/  STG.E.U16 desc[UR36][R16.64], R0 ;  /* 0x0000000010007986 */ /* 0x0001e2000c101524 */
[----:B------:R-:W-:Y:S05]  /*8fe0*/  BRA `(.L_x_181) ;  /* 0x0000000c00087947 */ /* 0x000fea0003800000 */
.L_x_184:
        /* <DEDUP_REMOVED lines=10> */
.L_x_187:
[----:B0-----:R-:W-:-:S05]  /*9090*/  IMAD.U32 R3, R3, 0x10000, RZ ;  /* 0x0001000003037824 */ /* 0x001fca00078e00ff */
[----:B------:R-:W-:-:S04]  /*90a0*/  F2FP.F16.F32.PACK_AB R3, RZ, R3 ;  /* 0x00000003ff03723e */ /* 0x000fc800000000ff */
[----:B------:R-:W-:-:S05]  /*90b0*/  PRMT R3, R3, 0x5410, RZ ;  /* 0x0000541003037816 */ /* 0x000fca00000000ff */
[----:B------:R0:W-:Y:S01]  /*90c0*/  STG.E desc[UR36][R16.64], R3 ;  /* 0x0000000310007986 */ /* 0x0001e2000c101924 */
[----:B------:R-:W-:Y:S05]  /*90d0*/  BRA `(.L_x_181) ;  /* 0x0000000800cc7947 */ /* 0x000fea0003800000 */
.L_x_186:
[----:B0-----:R-:W-:-:S04]  /*90e0*/  IMAD.U32 R2, R3, 0x10000, RZ ;  /* 0x0001000003027824 */ /* 0x001fc800078e00ff */
[----:B------:R-:W-:-:S06]  /*90f0*/  FMUL.FTZ R2, R2, 1 ;  /* 0x3f80000002027820 */ /* 0x000fcc0000410000 */
[----:B------:R-:W0:Y:S02]  /*9100*/  F2F.F64.F32 R2, R2 ;  /* 0x0000000200027310 */ /* 0x000e240000201800 */
[----:B0-----:R0:W-:Y:S01]  /*9110*/  STG.E.64 desc[UR36][R16.64], R2 ;  /* 0x0000000210007986 */ /* 0x0011e2000c101b24 */
[----:B------:R-:W-:Y:S05]  /*9120*/  BRA `(.L_x_181) ;  /* 0x0000000800b87947 */ /* 0x000fea0003800000 */
.L_x_176:
        /* <DEDUP_REMOVED lines=13> */
.L_x_190:
[----:B0-----:R-:W-:Y:S01]  /*9200*/  IMAD.U32 R3, R3, 0x10000, RZ ;  /* 0x0001000003037824 */ /* 0x001fe200078e00ff */
[----:B------:R-:W-:-:S03]  /*9210*/  CS2R R6, SRZ ;  /* 0x0000000000067805 */ /* 0x000fc6000001ff00 */
[----:B------:R-:W-:-:S04]  /*9220*/  FMUL.FTZ R3, R3, 1 ;  /* 0x3f80000003037820 */ /* 0x000fc80000410000 */
[----:B------:R-:W0:Y:S02]  /*9230*/  F2F.F64.F32 R4, R3 ;  /* 0x0000000300047310 */ /* 0x000e240000201800 */
[----:B0-----:R0:W-:Y:S01]  /*9240*/  STG.E.128 desc[UR36][R16.64], R4 ;  /* 0x0000000410007986 */ /* 0x0011e2000c101d24 */
[----:B------:R-:W-:Y:S05]  /*9250*/  BRA `(.L_x_181) ;  /* 0x00000008006c7947 */ /* 0x000fea0003800000 */
.L_x_189:
        /* <DEDUP_REMOVED lines=21> */
.L_x_194:
[----:B------:R-:W-:Y:S05]  /*93b0*/  BSYNC B0 ;  /* 0x0000000000007941 */ /* 0x000fea0003800000 */
.L_x_193:
[----:B------:R-:W-:-:S05]  /*93c0*/  LOP3.LUT R3, R0, R3, RZ, 0xfc, !PT ;  /* 0x0000000300037212 */ /* 0x000fca00078efcff */
[----:B------:R0:W-:Y:S01]  /*93d0*/  STG.E.U8 desc[UR36][R16.64], R3 ;  /* 0x0000000310007986 */ /* 0x0001e2000c101124 */
[----:B------:R-:W-:Y:S05]  /*93e0*/  BRA `(.L_x_181) ;  /* 0x0000000800087947 */ /* 0x000fea0003800000 */
.L_x_192:
        /* <DEDUP_REMOVED lines=13> */
.L_x_196:
[----:B------:R-:W-:Y:S01]  /*94c0*/  IMAD.MOV.U32 R0, RZ, RZ, 0x7f ;  /* 0x0000007fff007424 */ /* 0x000fe200078e00ff */
[----:B------:R-:W-:-:S04]  /*94d0*/  ISETP.GT.U32.AND P0, PT, R2, 0x7f800000, PT ;  /* 0x7f8000000200780c */ /* 0x000fc80003f04070 */
[----:B------:R-:W-:-:S09]  /*94e0*/  SEL R0, R0, 0x7c, P0 ;  /* 0x0000007c00007807 */ /* 0x000fd20000000000 */
.L_x_197:
[----:B------:R-:W-:Y:S05]  /*94f0*/  BSYNC B0 ;  /* 0x0000000000007941 */ /* 0x000fea0003800000 */
.L_x_195:
[----:B------:R-:W-:-:S04]  /*9500*/  LOP3.LUT R2, R3, 0x80000000, RZ, 0xc0, !PT ;  /* 0x8000000003027812 */ /* 0x000fc800078ec0ff */
[----:B------:R-:W-:-:S04]  /*9510*/  SHF.R.U32.HI R3, RZ, 0x18, R2 ;  /* 0x00000018ff037819 */ /* 0x000fc80000011602 */
[----:B------:R-:W-:-:S05]  /*9520*/  LOP3.LUT R3, R0, R3, RZ, 0xfc, !PT ;  /* 0x0000000300037212 */ /* 0x000fca00078efcff */
[----:B------:R0:W-:Y:S01]  /*9530*/  STG.E.U8 desc[UR36][R16.64], R3 ;  /* 0x0000000310007986 */ /* 0x0001e2000c101124 */
[----:B------:R-:W-:Y:S05]  /*9540*/  BRA `(.L_x_181) ;  /* 0x0000000400b07947 */ /* 0x000fea0003800000 */
.L_x_191:
[----:B0-----:R0:W-:Y:S01]  /*9550*/  STG.E.U16 desc[UR36][R16.64], R3 ;  /* 0x0000000310007986 */ /* 0x0011e2000c101524 */
[----:B------:R-:W-:Y:S05]  /*9560*/  BRA `(.L_x_181) ;  /* 0x0000000400a87947 */ /* 0x000fea0003800000 */
.L_x_188:
        /* <DEDUP_REMOVED lines=12> */
.L_x_200:
        /* <DEDUP_REMOVED lines=17> */
.L_x_203:
[----:B------:R-:W-:-:S04]  /*9740*/  LOP3.LUT R2, R3, 0x80000000, RZ, 0xc0, !PT ;  /* 0x8000000003027812 */ /* 0x000fc800078ec0ff */
[----:B------:R-:W-:-:S04]  /*9750*/  SHF.R.U32.HI R3, RZ, 0x18, R2 ;  /* 0x00000018ff037819 */ /* 0x000fc80000011602 */
[----:B------:R-:W-:-:S04]  /*9760*/  LOP3.LUT R0, R0, R3, RZ, 0xfc, !PT ;  /* 0x0000000300007212 */ /* 0x000fc800078efcff */
[----:B------:R-:W-:-:S07]  /*9770*/  PRMT R8, R0, 0x7610, R8 ;  /* 0x0000761000087816 */ /* 0x000fce0000000008 */
.L_x_202:
[----:B------:R-:W-:Y:S05]  /*9780*/  BSYNC B0 ;  /* 0x0000000000007941 */ /* 0x000fea0003800000 */
.L_x_201:
[----:B------:R0:W-:Y:S01]  /*9790*/  STG.E.U8 desc[UR36][R16.64], R8 ;  /* 0x0000000810007986 */ /* 0x0001e2000c101124 */
[----:B------:R-:W-:Y:S05]  /*97a0*/  BRA `(.L_x_181) ;  /* 0x0000000400187947 */ /* 0x000fea0003800000 */
.L_x_199:
        /* <DEDUP_REMOVED lines=17> */
.L_x_206:
[----:B------:R-:W-:-:S04]  /*98c0*/  LOP3.LUT R2, R3, 0x80000000, RZ, 0xc0, !PT ;  /* 0x8000000003027812 */ /* 0x000fc800078ec0ff */
[----:B------:R-:W-:-:S04]  /*98d0*/  SHF.R.U32.HI R3, RZ, 0x18, R2 ;  /* 0x00000018ff037819 */ /* 0x000fc80000011602 */
[----:B------:R-:W-:-:S04]  /*98e0*/  LOP3.LUT R0, R0, R3, RZ, 0xfc, !PT ;  /* 0x0000000300007212 */ /* 0x000fc800078efcff */
[----:B------:R-:W-:-:S07]  /*98f0*/  PRMT R8, R0, 0x7610, R8 ;  /* 0x0000761000087816 */ /* 0x000fce0000000008 */
.L_x_205:
[----:B------:R-:W-:Y:S05]  /*9900*/  BSYNC B0 ;  /* 0x0000000000007941 */ /* 0x000fea0003800000 */
.L_x_204:
[----:B------:R0:W-:Y:S01]  /*9910*/  STG.E.U8 desc[UR36][R16.64], R8 ;  /* 0x0000000810007986 */ /* 0x0001e2000c101124 */
[----:B------:R-:W-:Y:S05]  /*9920*/  BRA `(.L_x_181) ;  /* 0x0000000000b87947 */ /* 0x000fea0003800000 */
.L_x_198:
        /* <DEDUP_REMOVED lines=22> */
.L_x_180:
        /* <DEDUP_REMOVED lines=16> */
.L_x_209:
[----:B------:R-:W-:Y:S05]  /*9b90*/  BRA `(.L_x_181) ;  /* 0x00000000001c7947 */ /* 0x000fea0003800000 */
.L_x_208:
[----:B0-----:R-:W-:-:S06]  /*9ba0*/  IMAD.U32 R3, R3, 0x10000, RZ ;  /* 0x0001000003037824 */ /* 0x001fcc00078e00ff */
[----:B------:R-:W0:Y:S02]  /*9bb0*/  F2I.U64.TRUNC R2, R3 ;  /* 0x0000000300027311 */ /* 0x000e24000020d800 */
[----:B0-----:R0:W-:Y:S01]  /*9bc0*/  STG.E.64 desc[UR36][R16.64], R2 ;  /* 0x0000000210007986 */ /* 0x0011e2000c101b24 */
[----:B------:R-:W-:Y:S05]  /*9bd0*/  BRA `(.L_x_181) ;  /* 0x00000000000c7947 */ /* 0x000fea0003800000 */
.L_x_207:
[----:B0-----:R-:W-:-:S06]  /*9be0*/  IMAD.U32 R3, R3, 0x10000, RZ ;  /* 0x0001000003037824 */ /* 0x001fcc00078e00ff */
[----:B------:R-:W0:Y:S02]  /*9bf0*/  F2I.FTZ.U32.TRUNC.NTZ R3, R3 ;  /* 0x0000000300037305 */ /* 0x000e24000021f000 */
[----:B0-----:R0:W-:Y:S02]  /*9c00*/  STG.E desc[UR36][R16.64], R3 ;  /* 0x0000000310007986 */ /* 0x0011e4000c101924 */
.L_x_181:
[----:B------:R-:W-:-:S07]  /*9c10*/  VIADD R19, R19, 0x80 ;  /* 0x0000008013137836 */ /* 0x000fce0000000000 */
.L_x_141:
[----:B------:R-:W-:Y:S05]  /*9c20*/  BSYNC B6 ;  /* 0x0000000000067941 */ /* 0x000fea0003800000 */
.L_x_140:
[----:B------:R-:W-:Y:S02]  /*9c30*/  ULDC UR4, c[0x0][0x210] ;  /* 0x0000840000047ab9 */ /* 0x000fe40000000800 */
[----:B------:R-:W-:-:S13]  /*9c40*/  ISETP.GE.AND P0, PT, R19, UR4, PT ;  /* 0x0000000413007c0c */ /* 0x000fda000bf06270 */
[----:B------:R-:W-:Y:S05]  /*9c50*/  @P0 EXIT ;  /* 0x000000000000094d */ /* 0x000fea0003800000 */
        /* <DEDUP_REMOVED lines=77> */
[----:B------:R-:W-:Y:S01]  /*a130*/  HFMA2.MMA R4, -RZ, RZ, 0, 0 ;  /* 0x00000000ff047435 */ /* 0x000fe200000001ff */
[----:B------:R-:W-:Y:S01]  /*a140*/  ULDC.64 UR4, c[0x0][0x268] ;  /* 0x00009a0000047ab9 */ /* 0x000fe20000000a00 */
[----:B------:R-:W-:-:S08]  /*a150*/  ISETP.NE.AND P0, PT, R6, 0x7, PT ;  /* 0x000000070600780c */ /* 0x000fd00003f05270 */
        /* <DEDUP_REMOVED lines=223> */
.L_x_210:
        /* <DEDUP_REMOVED lines=22> */
.L_x_214:
[----:B------:R-:W2:Y:S02]  /*b0b0*/  LDG.E.U8 R2, desc[UR36][R2.64] ;  /* 0x0000002402027981 */ /* 0x000ea4000c1e1100 */
[----:B--2---:R-:W-:-:S04]  /*b0c0*/  I2FP.F32.U32 R0, R2 ;  /* 0x0000000200007245 */ /* 0x004fc80000201000 */
[----:B------:R-:W-:Y:S01]  /*b0d0*/  F2FP.BF16.F32.PACK_AB R0, RZ, R0 ;  /* 0x00000000ff00723e */ /* 0x000fe200000010ff */
[----:B------:R-:W-:Y:S06]  /*b0e0*/  BRA `(.L_x_216) ;  /* 0x0000000c00907947 */ /* 0x000fec0003800000 */
.L_x_213:
        /* <DEDUP_REMOVED lines=10> */
.L_x_218:
[----:B------:R-:W2:Y:S02]  /*b190*/  LDG.E R2, desc[UR36][R2.64] ;  /* 0x0000002402027981 */ /* 0x000ea4000c1e1900 */
[----:B--2---:R-:W-:-:S04]  /*b1a0*/  I2FP.F32.S32 R0, R2 ;  /* 0x0000000200007245 */ /* 0x004fc80000201400 */
[----:B------:R-:W-:Y:S01]  /*b1b0*/  F2FP.BF16.F32.PACK_AB R0, RZ, R0 ;  /* 0x00000000ff00723e */ /* 0x000fe200000010ff */
[----:B------:R-:W-:Y:S06]  /*b1c0*/  BRA `(.L_x_216) ;  /* 0x0000000c00587947 */ /* 0x000fec0003800000 */
.L_x_217:
[----:B------:R-:W2:Y:S02]  /*b1d0*/  LDG.E.U16 R2, desc[UR36][R2.64] ;  /* 0x0000002402027981 */ /* 0x000ea4000c1e1500 */
[----:B--2---:R-:W0:Y:S02]  /*b1e0*/  I2F.S16 R0, R2 ;  /* 0x0000000200007306 */ /* 0x004e240000101400 */
[----:B0-----:R-:W-:Y:S01]  /*b1f0*/  F2FP.BF16.F32.PACK_AB R0, RZ, R0 ;  /* 0x00000000ff00723e */ /* 0x001fe200000010ff */
[----:B------:R-:W-:Y:S06]  /*b200*/  BRA `(.L_x_216) ;  /* 0x0000000c00487947 */ /* 0x000fec0003800000 */
.L_x_212:
        /* <DEDUP_REMOVED lines=9> */
.L_x_220:
[----:B------:R-:W2:Y:S02]  /*b2a0*/  LDG.E.U16 R0, desc[UR36][R2.64] ;  /* 0x0000002402007981 */ /* 0x000ea4000c1e1500 */
[----:B--2---:R-:W-:-:S05]  /*b2b0*/  HADD2.F32 R0, -RZ, R0.H0_H0 ;  /* 0x20000000ff007230 */ /* 0x004fca0000004100 */
[----:B------:R-:W-:Y:S01]  /*b2c0*/  F2FP.BF16.F32.PACK_AB R0, RZ, R0 ;  /* 0x00000000ff00723e */ /* 0x000fe200000010ff */
[----:B------:R-:W-:Y:S06]  /*b2d0*/  BRA `(.L_x_216) ;  /* 0x0000000c00147947 */ /* 0x000fec0003800000 */
.L_x_219:
        /* <DEDUP_REMOVED lines=9> */
.L_x_222:
[----:B------:R-:W2:Y:S02]  /*b370*/  LDG.E.U16 R2, desc[UR36][R2.64] ;  /* 0x0000002402027981 */ /* 0x000ea4000c1e1500 */
[----:B--2---:R-:W-:-:S05]  /*b380*/  HADD2.F32 R0, -RZ, R2.H0_H0 ;  /* 0x20000002ff007230 */ /* 0x004fca0000004100 */
[----:B------:R-:W-:Y:S01]  /*b390*/  F2FP.BF16.F32.PACK_AB R0, RZ, R0 ;  /* 0x00000000ff00723e */ /* 0x000fe200000010ff */
[----:B------:R-:W-:Y:S06]  /*b3a0*/  BRA `(.L_x_216) ;  /* 0x0000000800e07947 */ /* 0x000fec0003800000 */
.L_x_221:
        /* <DEDUP_REMOVED lines=8> */
.L_x_211:
        /* <DEDUP_REMOVED lines=13> */
.L_x_225:
        /* <DEDUP_REMOVED lines=8> */
.L_x_224:
        /* <DEDUP_REMOVED lines=28> */
.L_x_227:
        /* <DEDUP_REMOVED lines=15> */
.L_x_226:
[----:B------:R0:W5:Y:S01]  /*b830*/  LDG.E.U16 R0, desc[UR36][R2.64] ;  /* 0x0000002402007981 */ /* 0x000162000c1e1500 */
[----:B------:R-:W-:Y:S05]  /*b840*/  BRA `(.L_x_216) ;  /* 0x0000000400b87947 */ /* 0x000fea0003800000 */
.L_x_223:
        /* <DEDUP_REMOVED lines=12> */
.L_x_230:
        /* <DEDUP_REMOVED lines=21> */
.L_x_234:
[----:B------:R-:W-:Y:S05]  /*ba60*/  BSYNC B1 ;  /* 0x0000000000017941 */ /* 0x000fea0003800000 */
.L_x_233:
[----:B------:R-:W-:Y:S01]  /*ba70*/  LEA R3, R0, 0x3b800000, 0x17 ;  /* 0x3b80000000037811 */ /* 0x000fe200078eb8ff */
[----:B------:R-:W-:-:S05]  /*ba80*/  IMAD.SHL.U32 R0, R2, 0x100000, RZ ;  /* 0x0010000002007824 */ /* 0x000fca00078e00ff */
[----:B------:R-:W-:-:S07]  /*ba90*/  LOP3.LUT R0, R3, R0, R4, 0xfe, !PT ;  /* 0x0000000003007212 */ /* 0x000fce00078efe04 */
.L_x_232:
[----:B------:R-:W-:Y:S05]  /*baa0*/  BSYNC B0 ;  /* 0x0000000000007941 */ /* 0x000fea0003800000 */
.L_x_231:
[----:B------:R-:W-:Y:S01]  /*bab0*/  F2FP.BF16.F32.PACK_AB R0, RZ, R0 ;  /* 0x00000000ff00723e */ /* 0x000fe200000010ff */
[----:B------:R-:W-:Y:S06]  /*bac0*/  BRA `(.L_x_216) ;  /* 0x0000000400187947 */ /* 0x000fec0003800000 */
.L_x_229:
        /* <DEDUP_REMOVED lines=21> */
.L_x_238:
[----:B------:R-:W-:Y:S05]  /*bc20*/  BSYNC B1 ;  /* 0x0000000000017941 */ /* 0x000fea0003800000 */
.L_x_237:
[----:B------:R-:W-:Y:S01]  /*bc30*/  LEA R3, R0, 0x37800000, 0x17 ;  /* 0x3780000000037811 */ /* 0x000fe200078eb8ff */
[----:B------:R-:W-:-:S05]  /*bc40*/  IMAD.SHL.U32 R0, R2, 0x200000, RZ ;  /* 0x0020000002007824 */ /* 0x000fca00078e00ff */
[----:B------:R-:W-:-:S07]  /*bc50*/  LOP3.LUT R0, R3, R0, R4, 0xfe, !PT ;  /* 0x0000000003007212 */ /* 0x000fce00078efe04 */
.L_x_236:
[----:B------:R-:W-:Y:S05]  /*bc60*/  BSYNC B0 ;  /* 0x0000000000007941 */ /* 0x000fea0003800000 */
.L_x_235:
[----:B------:R-:W-:Y:S01]  /*bc70*/  F2FP.BF16.F32.PACK_AB R0, RZ, R0 ;  /* 0x00000000ff00723e */ /* 0x000fe200000010ff */
[----:B------:R-:W-:Y:S06]  /*bc80*/  BRA `(.L_x_216) ;  /* 0x0000000000a87947 */ /* 0x000fec0003800000 */
.L_x_228:
        /* <DEDUP_REMOVED lines=14> */
.L_x_242:
[----:B------:R-:W-:Y:S05]  /*bd70*/  BSYNC B0 ;  /* 0x0000000000007941 */ /* 0x000fea0003800000 */
.L_x_241:
[----:B------:R-:W-:Y:S01]  /*bd80*/  F2FP.BF16.F32.PACK_AB R0, RZ, R0 ;  /* 0x00000000ff00723e */ /* 0x000fe200000010ff */
[----:B------:R-:W-:Y:S06]  /*bd90*/  BRA `(.L_x_216) ;  /* 0x0000000000647947 */ /* 0x000fec0003800000 */
.L_x_215:
[----:B------:R-:W-:Y:S01]  /*bda0*/  MOV R0, 0x0 ;  /* 0x0000000000007802 */ /* 0x000fe20000000f00 */
[----:B------:R-:W-:Y:S01]  /*bdb0*/  ULDC.64 UR4, c[0x4][0x128] ;  /* 0x01004a0000047ab9 */ /* 0x000fe20000000a00 */
[----:B------:R-:W-:Y:S01]  /*bdc0*/  ULDC.64 UR6, c[0x4][0x38] ;  /* 0x01000e0000067ab9 */ /* 0x000fe20000000a00 */
[----:B------:R-:W-:Y:S01]  /*bdd0*/  IMAD.U32 R4, RZ, RZ, UR4 ;  /* 0x00000004ff047e24 */ /* 0x000fe2000f8e00ff */
[----:B------:R0:W1:Y:S01]  /*bde0*/  LDC.64 R2, c[0x4][R0] ;  /* 0x0100000000027b82 */ /* 0x0000620000000a00 */
        /* <DEDUP_REMOVED lines=11> */
.L_x_243:
[----:B------:R-:W-:Y:S01]  /*bea0*/  PRMT R0, RZ, 0x7610, R0 ;  /* 0x00007610ff007816 */ /* 0x000fe20000000000 */
[----:B------:R-:W-:Y:S06]  /*beb0*/  BRA `(.L_x_216) ;  /* 0x00000000001c7947 */ /* 0x000fec0003800000 */
.L_x_240:
[----:B------:R-:W2:Y:S02]  /*bec0*/  LDG.E.64 R2, desc[UR36][R2.64] ;  /* 0x0000002402027981 */ /* 0x000ea4000c1e1b00 */
[----:B--2---:R-:W0:Y:S02]  /*bed0*/  I2F.U64 R0, R2 ;  /* 0x0000000200007312 */ /* 0x004e240000301000 */
[----:B0-----:R-:W-:Y:S01]  /*bee0*/  F2FP.BF16.F32.PACK_AB R0, RZ, R0 ;  /* 0x00000000ff00723e */ /* 0x001fe200000010ff */
[----:B------:R-:W-:Y:S06]  /*bef0*/  BRA `(.L_x_216) ;  /* 0x00000000000c7947 */ /* 0x000fec0003800000 */
.L_x_239:
[----:B------:R-:W2:Y:S02]  /*bf00*/  LDG.E R2, desc[UR36][R2.64] ;  /* 0x0000002402027981 */ /* 0x000ea4000c1e1900 */
[----:B--2---:R-:W-:-:S04]  /*bf10*/  I2FP.F32.U32 R0, R2 ;  /* 0x0000000200007245 */ /* 0x004fc80000201000 */
[----:B------:R-:W-:-:S07]  /*bf20*/  F2FP.BF16.F32.PACK_AB R0, RZ, R0 ;  /* 0x00000000ff00723e */ /* 0x000fce00000010ff */
.L_x_216:
        /* <DEDUP_REMOVED lines=36> */
[----:B0-----:R-:W-:Y:S01]  /*c170*/  STG.E.U8 desc[UR36][R16.64], R3 ;  /* 0x0000000310007986 */ /* 0x001fe2000c101124 */
[----:B------:R-:W-:Y:S05]  /*c180*/  EXIT ;  /* 0x000000000000794d */ /* 0x000fea0003800000 */
.L_x_247:
[----:B0-----:R-:W-:-:S06]  /*c190*/  IMAD.U32 R3, R3, 0x10000, RZ ;  /* 0x0001000003037824 */ /* 0x001fcc00078e00ff */
[----:B------:R-:W0:Y:S02]  /*c1a0*/  F2I.S64.TRUNC R2, R3 ;  /* 0x0000000300027311 */ /* 0x000e24000020d900 */
[----:B0-----:R-:W-:Y:S01]  /*c1b0*/  STG.E.U8 desc[UR36][R16.64], R2 ;  /* 0x0000000210007986 */ /* 0x001fe2000c101124 */
[----:B------:R-:W-:Y:S05]  /*c1c0*/  EXIT ;  /* 0x000000000000794d */ /* 0x000fea0003800000 */
.L_x_246:
        /* <DEDUP_REMOVED lines=8> */
[----:B0-----:R-:W-:Y:S01]  /*c250*/  STG.E.64 desc[UR36][R16.64], R2 ;  /* 0x0000000210007986 */ /* 0x001fe2000c101b24 */
[----:B------:R-:W-:Y:S05]  /*c260*/  EXIT ;  /* 0x000000000000794d */ /* 0x000fea0003800000 */
.L_x_250:
[----:B0-----:R-:W-:-:S06]  /*c270*/  IMAD.U32 R3, R3, 0x10000, RZ ;  /* 0x0001000003037824 */ /* 0x001fcc00078e00ff */
[----:B------:R-:W0:Y:S02]  /*c280*/  F2I.FTZ.TRUNC.NTZ R3, R3 ;  /* 0x0000000300037305 */ /* 0x000e24000021f100 */
[----:B0-----:R-:W-:Y:S01]  /*c290*/  STG.E desc[UR36][R16.64], R3 ;  /* 0x0000000310007986 */ /* 0x001fe2000c101924 */
[----:B------:R-:W-:Y:S05]  /*c2a0*/  EXIT ;  /* 0x000000000000794d */ /* 0x000fea0003800000 */
.L_x_249:
[----:B0-----:R-:W-:-:S06]  /*c2b0*/  IMAD.U32 R3, R3, 0x10000, RZ ;  /* 0x0001000003037824 */ /* 0x001fcc00078e00ff */
[----:B------:R-:W0:Y:S02]  /*c2c0*/  F2I.FTZ.TRUNC.NTZ R3, R3 ;  /* 0x0000000300037305 */ /* 0x000e24000021f100 */
[----:B0-----:R-:W-:Y:S01]  /*c2d0*/  STG.E.U16 desc[UR36][R16.64], R3 ;  /* 0x0000000310007986 */ /* 0x001fe2000c101524 */
[----:B------:R-:W-:Y:S05]  /*c2e0*/  EXIT ;  /* 0x000000000000794d */ /* 0x000fea0003800000 */
.L_x_245:
[----:B------:R-:W-:-:S13]  /*c2f0*/  ISETP.GT.AND P0, PT, R0, 0x6, PT ;  /* 0x000000060000780c */ /* 0x000fda0003f04270 */
[----:B------:R-:W-:Y:S05]  /*c300*/  @P0 BRA `(.L_x_251) ;  /* 0x00000000002c0947 */ /* 0x000fea0003800000 */
[----:B------:R-:W-:-:S13]  /*c310*/  ISETP.NE.AND P0, PT, R0, 0x5, PT ;  /* 0x000000050000780c */ /* 0x000fda0003f05270 */
[----:B------:R-:W-:Y:S05]  /*c320*/  @!P0 BRA `(.L_x_252) ;  /* 0x0000000000148947 */ /* 0x000fea0003800000 */
[----:B------:R-:W-:-:S13]  /*c330*/  ISETP.NE.AND P0, PT, R0, 0x6, PT ;  /* 0x000000060000780c */ /* 0x000fda0003f05270 */
[----:B------:R-:W-:Y:S05]  /*c340*/  @P0 BRA `(.L_x_248) ;  /* 0x0000000800c40947 */ /* 0x000fea0003800000 */
[----:B0-----:R-:W-:-:S05]  /*c350*/  IMAD.U32 R3, R3, 0x10000, RZ ;  /* 0x0001000003037824 */ /* 0x001fca00078e00ff */
[----:B------:R-:W-:Y:S01]  /*c360*/  STG.E desc[UR36][R16.64], R3 ;  /* 0x0000000310007986 */ /* 0x000fe2000c101924 */
[----:B------:R-:W-:Y:S05]  /*c370*/  EXIT ;  /* 0x000000000000794d */ /* 0x000fea0003800000 */
.L_x_252:
[----:B0-----:R-:W-:-:S05]  /*c380*/  IMAD.U32 R0, R3, 0x10000, RZ ;  /* 0x0001000003007824 */ /* 0x001fca00078e00ff */
[----:B------:R-:W-:-:S05]  /*c390*/  F2FP.F16.F32.PACK_AB R0, RZ, R0 ;  /* 0x00000000ff00723e */ /* 0x000fca00000000ff */
[----:B------:R-:W-:Y:S01]  /*c3a0*/  STG.E.U16 desc[UR36][R16.64], R0 ;  /* 0x0000000010007986 */ /* 0x000fe2000c101524 */
[----:B------:R-:W-:Y:S05]  /*c3b0*/  EXIT ;  /* 0x000000000000794d */ /* 0x000fea0003800000 */
.L_x_251:
        /* <DEDUP_REMOVED lines=8> */
[----:B------:R-:W-:Y:S01]  /*c440*/  STG.E.64 desc[UR36][R16.64], R2 ;  /* 0x0000000210007986 */ /* 0x000fe2000c101b24 */
[----:B------:R-:W-:Y:S05]  /*c450*/  EXIT ;  /* 0x000000000000794d */ /* 0x000fea0003800000 */
.L_x_254:
[----:B0-----:R-:W-:-:S05]  /*c460*/  IMAD.U32 R3, R3, 0x10000, RZ ;  /* 0x0001000003037824 */ /* 0x001fca00078e00ff */
[----:B------:R-:W-:-:S04]  /*c470*/  F2FP.F16.F32.PACK_AB R3, RZ, R3 ;  /* 0x00000003ff03723e */ /* 0x000fc800000000ff */
[----:B------:R-:W-:-:S05]  /*c480*/  PRMT R3, R3, 0x5410, RZ ;  /* 0x0000541003037816 */ /* 0x000fca00000000ff */
[----:B------:R-:W-:Y:S01]  /*c490*/  STG.E desc[UR36][R16.64], R3 ;  /* 0x0000000310007986 */ /* 0x000fe2000c101924 */
[----:B------:R-:W-:Y:S05]  /*c4a0*/  EXIT ;  /* 0x000000000000794d */ /* 0x000fea0003800000 */
.L_x_253:
[----:B0-----:R-:W-:-:S04]  /*c4b0*/  IMAD.U32 R2, R3, 0x10000, RZ ;  /* 0x0001000003027824 */ /* 0x001fc800078e00ff */
[----:B------:R-:W-:-:S06]  /*c4c0*/  FMUL.FTZ R2, R2, 1 ;  /* 0x3f80000002027820 */ /* 0x000fcc0000410000 */
[----:B------:R-:W0:Y:S02]  /*c4d0*/  F2F.F64.F32 R2, R2 ;  /* 0x0000000200027310 */ /* 0x000e240000201800 */
[----:B0-----:R-:W-:Y:S01]  /*c4e0*/  STG.E.64 desc[UR36][R16.64], R2 ;  /* 0x0000000210007986 */ /* 0x001fe2000c101b24 */
[----:B------:R-:W-:Y:S05]  /*c4f0*/  EXIT ;  /* 0x000000000000794d */ /* 0x000fea0003800000 */
.L_x_244:
        /* <DEDUP_REMOVED lines=11> */
[----:B------:R-:W-:Y:S01]  /*c5b0*/  STG.E.U8 desc[UR36][R16.64], R3 ;  /* 0x0000000310007986 */ /* 0x000fe2000c101124 */
[----:B------:R-:W-:Y:S05]  /*c5c0*/  EXIT ;  /* 0x000000000000794d */ /* 0x000fea0003800000 */
.L_x_257:
[----:B0-----:R-:W-:Y:S01]  /*c5d0*/  IMAD.U32 R3, R3, 0x10000, RZ ;  /* 0x0001000003037824 */ /* 0x001fe200078e00ff */
[----:B------:R-:W-:-:S03]  /*c5e0*/  CS2R R6, SRZ ;  /* 0x0000000000067805 */ /* 0x000fc6000001ff00 */
[----:B------:R-:W-:-:S04]  /*c5f0*/  FMUL.FTZ R3, R3, 1 ;  /* 0x3f80000003037820 */ /* 0x000fc80000410000 */
[----:B------:R-:W0:Y:S02]  /*c600*/  F2F.F64.F32 R4, R3 ;  /* 0x0000000300047310 */ /* 0x000e240000201800 */
[----:B0-----:R-:W-:Y:S01]  /*c610*/  STG.E.128 desc[UR36][R16.64], R4 ;  /* 0x0000000410007986 */ /* 0x001fe2000c101d24 */
[----:B------:R-:W-:Y:S05]  /*c620*/  EXIT ;  /* 0x000000000000794d */ /* 0x000fea0003800000 */
.L_x_256:
        /* <DEDUP_REMOVED lines=21> */
.L_x_261:
[----:B------:R-:W-:Y:S05]  /*c780*/  BSYNC B0 ;  /* 0x0000000000007941 */ /* 0x000fea0003800000 */
.L_x_260:
[----:B------:R-:W-:-:S05]  /*c790*/  LOP3.LUT R3, R0, R3, RZ, 0xfc, !PT ;  /* 0x0000000300037212 */ /* 0x000fca00078efcff */
[----:B------:R-:W-:Y:S01]  /*c7a0*/  STG.E.U8 desc[UR36][R16.64], R3 ;  /* 0x0000000310007986 */ /* 0x000fe2000c101124 */
[----:B------:R-:W-:Y:S05]  /*c7b0*/  EXIT ;  /* 0x000000000000794d */ /* 0x000fea0003800000 */
.L_x_259:
        /* <DEDUP_REMOVED lines=13> */
.L_x_263:
[----:B------:R-:W-:Y:S01]  /*c890*/  IMAD.MOV.U32 R0, RZ, RZ, 0x7f ;  /* 0x0000007fff007424 */ /* 0x000fe200078e00ff */
[----:B------:R-:W-:-:S04]  /*c8a0*/  ISETP.GT.U32.AND P0, PT, R2, 0x7f800000, PT ;  /* 0x7f8000000200780c */ /* 0x000fc80003f04070 */
[----:B------:R-:W-:-:S09]  /*c8b0*/  SEL R0, R0, 0x7c, P0 ;  /* 0x0000007c00007807 */ /* 0x000fd20000000000 */
.L_x_264:
[----:B------:R-:W-:Y:S05]  /*c8c0*/  BSYNC B0 ;  /* 0x0000000000007941 */ /* 0x000fea0003800000 */
.L_x_262:
[----:B------:R-:W-:-:S04]  /*c8d0*/  LOP3.LUT R2, R3, 0x80000000, RZ, 0xc0, !PT ;  /* 0x8000000003027812 */ /* 0x000fc800078ec0ff */
[----:B------:R-:W-:-:S04]  /*c8e0*/  SHF.R.U32.HI R3, RZ, 0x18, R2 ;  /* 0x00000018ff037819 */ /* 0x000fc80000011602 */
[----:B------:R-:W-:-:S05]  /*c8f0*/  LOP3.LUT R3, R0, R3, RZ, 0xfc, !PT ;  /* 0x0000000300037212 */ /* 0x000fca00078efcff */
[----:B------:R-:W-:Y:S01]  /*c900*/  STG.E.U8 desc[UR36][R16.64], R3 ;  /* 0x0000000310007986 */ /* 0x000fe2000c101124 */
[----:B------:R-:W-:Y:S05]  /*c910*/  EXIT ;  /* 0x000000000000794d */ /* 0x000fea0003800000 */
.L_x_258:
[----:B0-----:R-:W-:Y:S01]  /*c920*/  STG.E.U16 desc[UR36][R16.64], R3 ;  /* 0x0000000310007986 */ /* 0x001fe2000c101524 */
[----:B------:R-:W-:Y:S05]  /*c930*/  EXIT ;  /* 0x000000000000794d */ /* 0x000fea0003800000 */
.L_x_255:
        /* <DEDUP_REMOVED lines=10> */
[----:B0-----:R-:W-:Y:S01]  /*c9e0*/  STG.E.U16 desc[UR36][R16.64], R3 ;  /* 0x0000000310007986 */ /* 0x001fe2000c101524 */
[----:B------:R-:W-:Y:S05]  /*c9f0*/  EXIT ;  /* 0x000000000000794d */ /* 0x000fea0003800000 */
.L_x_267:
        /* <DEDUP_REMOVED lines=17> */
.L_x_270:
[----:B------:R-:W-:-:S04]  /*cb10*/  LOP3.LUT R2, R3, 0x80000000, RZ, 0xc0, !PT ;  /* 0x8000000003027812 */ /* 0x000fc800078ec0ff */
[----:B------:R-:W-:-:S04]  /*cb20*/  SHF.R.U32.HI R3, RZ, 0x18, R2 ;  /* 0x00000018ff037819 */ /* 0x000fc80000011602 */
[----:B------:R-:W-:-:S04]  /*cb30*/  LOP3.LUT R0, R0, R3, RZ, 0xfc, !PT ;  /* 0x0000000300007212 */ /* 0x000fc800078efcff */
[----:B------:R-:W-:-:S07]  /*cb40*/  PRMT R8, R0, 0x7610, R8 ;  /* 0x0000761000087816 */ /* 0x000fce0000000008 */
.L_x_269:
[----:B------:R-:W-:Y:S05]  /*cb50*/  BSYNC B0 ;  /* 0x0000000000007941 */ /* 0x000fea0003800000 */
.L_x_268:
[----:B------:R-:W-:Y:S01]  /*cb60*/  STG.E.U8 desc[UR36][R16.64], R8 ;  /* 0x0000000810007986 */ /* 0x000fe2000c101124 */
[----:B------:R-:W-:Y:S05]  /*cb70*/  EXIT ;  /* 0x000000000000794d */ /* 0x000fea0003800000 */
.L_x_266:
        /* <DEDUP_REMOVED lines=17> */
.L_x_273:
[----:B------:R-:W-:-:S04]  /*cc90*/  LOP3.LUT R2, R3, 0x80000000, RZ, 0xc0, !PT ;  /* 0x8000000003027812 */ /* 0x000fc800078ec0ff */
[----:B------:R-:W-:-:S04]  /*cca0*/  SHF.R.U32.HI R3, RZ, 0x18, R2 ;  /* 0x00000018ff037819 */ /* 0x000fc80000011602 */
[----:B------:R-:W-:-:S04]  /*ccb0*/  LOP3.LUT R0, R0, R3, RZ, 0xfc, !PT ;  /* 0x0000000300007212 */ /* 0x000fc800078efcff */
[----:B------:R-:W-:-:S07]  /*ccc0*/  PRMT R8, R0, 0x7610, R8 ;  /* 0x0000761000087816 */ /* 0x000fce0000000008 */
.L_x_272:
[----:B------:R-:W-:Y:S05]  /*ccd0*/  BSYNC B0 ;  /* 0x0000000000007941 */ /* 0x000fea0003800000 */
.L_x_271:
[----:B------:R-:W-:Y:S01]  /*cce0*/  STG.E.U8 desc[UR36][R16.64], R8 ;  /* 0x0000000810007986 */ /* 0x000fe2000c101124 */
[----:B------:R-:W-:Y:S05]  /*ccf0*/  EXIT ;  /* 0x000000000000794d */ /* 0x000fea0003800000 */
.L_x_265:
        /* <DEDUP_REMOVED lines=20> */
[----:B------:R-:W-:Y:S01]  /*ce40*/  STG.E.U8 desc[UR36][R16.64], R3 ;  /* 0x0000000310007986 */ /* 0x000fe2000c101124 */
[----:B------:R-:W-:Y:S05]  /*ce50*/  EXIT ;  /* 0x000000000000794d */ /* 0x000fea0003800000 */
.L_x_248:
        /* <DEDUP_REMOVED lines=16> */
.L_x_276:
[----:B------:R-:W-:Y:S05]  /*cf60*/  EXIT ;  /* 0x000000000000794d */ /* 0x000fea0003800000 */
.L_x_275:
[----:B0-----:R-:W-:-:S06]  /*cf70*/  IMAD.U32 R3, R3, 0x10000, RZ ;  /* 0x0001000003037824 */ /* 0x001fcc00078e00ff */
[----:B------:R-:W0:Y:S02]  /*cf80*/  F2I.U64.TRUNC R2, R3 ;  /* 0x0000000300027311 */ /* 0x000e24000020d800 */
[----:B0-----:R-:W-:Y:S01]  /*cf90*/  STG.E.64 desc[UR36][R16.64], R2 ;  /* 0x0000000210007986 */ /* 0x001fe2000c101b24 */
[----:B------:R-:W-:Y:S05]  /*cfa0*/  EXIT ;  /* 0x000000000000794d */ /* 0x000fea0003800000 */
.L_x_274:
[----:B0-----:R-:W-:-:S06]  /*cfb0*/  IMAD.U32 R3, R3, 0x10000, RZ ;  /* 0x0001000003037824 */ /* 0x001fcc00078e00ff */
[----:B------:R-:W0:Y:S02]  /*cfc0*/  F2I.FTZ.U32.TRUNC.NTZ R3, R3 ;  /* 0x0000000300037305 */ /* 0x000e24000021f000 */
[----:B0-----:R-:W-:Y:S01]  /*cfd0*/  STG.E desc[UR36][R16.64], R3 ;  /* 0x0000000310007986 */ /* 0x001fe2000c101924 */
[----:B------:R-:W-:Y:S05]  /*cfe0*/  EXIT ;  /* 0x000000000000794d */ /* 0x000fea0003800000 */
.L_x_277:
[----:B------:R-:W-:-:S00]  /*cff0*/  BRA `(.L_x_277) ;  /* 0xfffffffc00fc7947 */ /* 0x000fc0000383ffff */
[----:B------:R-:W-:-:S00]  /*d000*/  NOP ;  /* 0x0000000000007918 */ /* 0x000fc00000000000 */
[----:B------:R-:W-:-:S00]  /*d010*/  NOP ;  /* 0x0000000000007918 */ /* 0x000fc00000000000 */
[----:B------:R-:W-:-:S00]  /*d020*/  NOP ;  /* 0x0000000000007918 */ /* 0x000fc00000000000 */
[----:B------:R-:W-:-:S00]  /*d030*/  NOP ;  /* 0x0000000000007918 */ /* 0x000fc00000000000 */
[----:B------:R-:W-:-:S00]  /*d040*/  NOP ;  /* 0x0000000000007918 */ /* 0x000fc00000000000 */
[----:B------:R-:W-:-:S00]  /*d050*/  NOP ;  /* 0x0000000000007918 */ /* 0x000fc00000000000 */
[----:B------:R-:W-:-:S00]  /*d060*/  NOP ;  /* 0x0000000000007918 */ /* 0x000fc00000000000 */
[----:B------:R-:W-:-:S00]  /*d070*/  NOP ;  /* 0x0000000000007918 */ /* 0x000fc00000000000 */
.L_x_2711:


//--------------------- .text._ZN2at6native27unrolled_elementwise_kernelIZZZNS0_16atan_kernel_cudaERNS_18TensorIteratorBaseEENKUlvE0_clEvENKUlvE2_clEvEUlN3c108BFloat16EE_St5arrayIPcLm2EELi4E23TrivialOffsetCalculatorILi1EjESD_NS0_6memory12LoadWithCastILi1EEENSE_13StoreWithCastILi1EEEEEviT_T0_T2_T3_T4_T5_ --------------------------
	.section	.text._ZN2at6native27unrolled_elementwise_kernelIZZZNS0_16atan_kernel_cudaERNS_18TensorIteratorBaseEENKUlvE0_clEvENKUlvE2_clEvEUlN3c108BFloat16EE_St5arrayIPcLm2EELi4E23TrivialOffsetCalculatorILi1EjESD_NS0_6memory12LoadWithCastILi1EEENSE_13StoreWithCastILi1EEEEEviT_T0_T2_T3_T4_T5_,"ax",@progbits
	.align	128
        .global         _ZN2at6native27unrolled_elementwise_kernelIZZZNS0_16atan_kernel_cudaERNS_18TensorIteratorBaseEENKUlvE0_clEvENKUlvE2_clEvEUlN3c108BFloat16EE_St5arrayIPcLm2EELi4E23TrivialOffsetCalculatorILi1EjESD_NS0_6memory12LoadWithCastILi1EEENSE_13StoreWithCastILi1EEEEEviT_T0_T2_T3_T4_T5_
        .type           _ZN2at6native27unrolled_elementwise_kernelIZZZNS0_16atan_kernel_cudaERNS_18TensorIteratorBaseEENKUlvE0_clEvENKUlvE2_clEvEUlN3c108BFloat16EE_St5arrayIPcLm2EELi4E23TrivialOffsetCalculatorILi1EjESD_NS0_6memory12LoadWithCastILi1EEENSE_13StoreWithCastILi1EEEEEviT_T0_T2_T3_T4_T5_,@function
        .size           _ZN2at6native27unrolled_elementwise_kernelIZZZNS0_16atan_kernel_cudaERNS_18TensorIteratorBaseEENKUlvE0_clEvENKUlvE2_clEvEUlN3c108BFloat16EE_St5arrayIPcLm2EELi4E23TrivialOffsetCalculatorILi1EjESD_NS0_6memory12LoadWithCastILi1EEENSE_13StoreWithCastILi1EEEEEviT_T0_T2_T3_T4_T5_,(.L_x_2712 - _ZN2at6native27unrolled_elementwise_kernelIZZZNS0_16atan_kernel_cudaERNS_18TensorIteratorBaseEENKUlvE0_clEvENKUlvE2_clEvEUlN3c108BFloat16EE_St5arrayIPcLm2EELi4E23TrivialOffsetCalculatorILi1EjESD_NS0_6memory12LoadWithCastILi1EEENSE_13StoreWithCastILi1EEEEEviT_T0_T2_T3_T4_T5_)
        .other          _ZN2at6native27unrolled_elementwise_kernelIZZZNS0_16atan_kernel_cudaERNS_18TensorIteratorBaseEENKUlvE0_clEvENKUlvE2_clEvEUlN3c108BFloat16EE_St5arrayIPcLm2EELi4E23TrivialOffsetCalculatorILi1EjESD_NS0_6memory12LoadWithCastILi1EEENSE_13StoreWithCastILi1EEEEEviT_T0_T2_T3_T4_T5_,@"STO_CUDA_ENTRY STV_DEFAULT"
_ZN2at6native27unrolled_elementwise_kernelIZZZNS0_16atan_kernel_cudaERNS_18TensorIteratorBaseEENKUlvE0_clEvENKUlvE2_clEvEUlN3c108BFloat16EE_St5arrayIPcLm2EELi4E23TrivialOffsetCalculatorILi1EjESD_NS0_6memory12LoadWithCastILi1EEENSE_13StoreWithCastILi1EEEEEviT_T0_T2_T3_T4_T5_:
.text._ZN2at6native27unrolled_elementwise_kernelIZZZNS0_16atan_kernel_cudaERNS_18TensorIteratorBaseEENKUlvE0_clEvENKUlvE2_clEvEUlN3c108BFloat16EE_St5arrayIPcLm2EELi4E23TrivialOffsetCalculatorILi1EjESD_NS0_6memory12LoadWithCastILi1EEENSE_13StoreWithCastILi1EEEEEviT_T0_T2_T3_T4_T5_:
[----:B------:R-:W0:Y:S01]  /*0000*/  LDC R1, c[0x0][0x28] ;  /* 0x00000a00ff017b82 */ /* 0x000e220000000800 */
[----:B------:R-:W1:Y:S07]  /*0010*/  S2R R2, SR_CTAID.X ;  /* 0x0000000000027919 */ /* 0x000e6e0000002500 */
[----:B------:R-:W1:Y:S01]  /*0020*/  LDC R3, c[0x0][0x210] ;  /* 0x00008400ff037b82 */ /* 0x000e620000000800 */
[----:B------:R-:W-:Y:S01]  /*0030*/  ULDC.64 UR36, c[0x0][0x208] ;  /* 0x0000820000247ab9 */ /* 0x000fe20000000a00 */
[----:B------:R-:W-:Y:S01]  /*0040*/  BSSY B6, `(.L_x_278) ;  /* 0x0000118000067945 */ /* 0x000fe20003800000 */
[----:B------:R-:W2:Y:S01]  /*0050*/  S2R R17, SR_TID.X ;  /* 0x0000000000117919 */ /* 0x000ea20000002100 */
[----:B------:R-:W-:-:S02]  /*0060*/  PRMT R18, RZ, 0x7610, R18 ;  /* 0x00007610ff127816 */ /* 0x000fc40000000012 */
[----:B------:R-:W-:Y:S02]  /*0070*/  PRMT R22, RZ, 0x7610, R22 ;  /* 0x00007610ff167816 */ /* 0x000fe40000000016 */
[----:B------:R-:W3:Y:S01]  /*0080*/  LDC.U8 R23, c[0x0][0x22c] ;  /* 0x00008b00ff177b82 */ /* 0x000ee20000000000 */
[----:B-1----:R-:W-:-:S05]  /*0090*/  IMAD R16, R2, -0x200, R3 ;  /* 0xfffffe0002107824 */ /* 0x002fca00078e0203 */
[----:B--2---:R-:W-:-:S13]  /*00a0*/  ISETP.GE.AND P0, PT, R17, R16, PT ;  /* 0x000000101100720c */ /* 0x004fda0003f06270 */
[----:B0--3--:R-:W-:Y:S05]  /*00b0*/  @P0 BRA `(.L_x_279) ;  /* 0x0000001000400947 */ /* 0x009fea0003800000 */
[----:B------:R-:W0:Y:S01]  /*00c0*/  LDC.64 R4, c[0x0][0x220] ;  /* 0x00008800ff047b82 */ /* 0x000e220000000a00 */
[----:B------:R-:W-:Y:S01]  /*00d0*/  PRMT R0, R23, 0x9910, RZ ;  /* 0x0000991017007816 */ /* 0x000fe200000000ff */
[----:B------:R-:W-:Y:S01]  /*00e0*/  IMAD R17, R2, 0x200, R17 ;  /* 0x0000020002117824 */ /* 0x000fe200078e0211 */
[----:B------:R-:W-:Y:S02]  /*00f0*/  ULDC UR4, c[0x0][0x230] ;  /* 0x00008c0000047ab9 */ /* 0x000fe40000000800 */
[----:B------:R-:W-:Y:S01]  /*0100*/  ISETP.GT.AND P0, PT, R0, 0x9, PT ;  /* 0x000000090000780c */ /* 0x000fe20003f04270 */
[----:B------:R-:W-:-:S05]  /*0110*/  IMAD R17, R17, UR4, RZ ;  /* 0x0000000411117c24 */ /* 0x000fca000f8e02ff */
[----:B0-----:R-:W-:-:S05]  /*0120*/  IADD3 R4, P1, R17, R4, RZ ;  /* 0x0000000411047210 */ /* 0x001fca0007f3e0ff */
[----:B------:R-:W-:Y:S02]  /*0130*/  IMAD.X R5, RZ, RZ, R5, P1 ;  /* 0x000000ffff057224 */ /* 0x000fe400008e0605 */
[----:B------:R-:W-:Y:S06]  /*0140*/  @P0 BRA `(.L_x_280) ;  /* 0x0000000400300947 */ /* 0x000fec0003800000 */
        /* <DEDUP_REMOVED lines=10> */
[----:B0-----:R-:W-:-:S04]  /*01f0*/  F2FP.BF16.F32.PACK_AB R0, RZ, R0 ;  /* 0x00000000ff00723e */ /* 0x001fc800000010ff */
[----:B------:R-:W-:Y:S01]  /*0200*/  PRMT R22, R0, 0x7610, R22 ;  /* 0x0000761000167816 */ /* 0x000fe20000000016 */
[----:B------:R-:W-:Y:S06]  /*0210*/  BRA `(.L_x_285) ;  /* 0x0000000c00e07947 */ /* 0x000fec0003800000 */
.L_x_283:
[----:B------:R-:W2:Y:S02]  /*0220*/  LDG.E.U8 R4, desc[UR36][R4.64] ;  /* 0x0000002404047981 */ /* 0x000ea4000c1e1100 */
[----:B--2---:R-:W-:-:S04]  /*0230*/  I2FP.F32.U32 R0, R4 ;  /* 0x0000000400007245 */ /* 0x004fc80000201000 */
[----:B------:R-:W-:-:S04]  /*0240*/  F2FP.BF16.F32.PACK_AB R0, RZ, R0 ;  /* 0x00000000ff00723e */ /* 0x000fc800000010ff */
[----:B------:R-:W-:Y:S01]  /*0250*/  PRMT R22, R0, 0x7610, R22 ;  /* 0x0000761000167816 */ /* 0x000fe20000000016 */
[----:B------:R-:W-:Y:S06]  /*0260*/  BRA `(.L_x_285) ;  /* 0x0000000c00cc7947 */ /* 0x000fec0003800000 */
.L_x_282:
        /* <DEDUP_REMOVED lines=8> */
[----:B0-----:R-:W-:-:S04]  /*02f0*/  F2FP.BF16.F32.PACK_AB R0, RZ, R0 ;  /* 0x00000000ff00723e */ /* 0x001fc800000010ff */
[----:B------:R-:W-:Y:S01]  /*0300*/  PRMT R22, R0, 0x7610, R22 ;  /* 0x0000761000167816 */ /* 0x000fe20000000016 */
[----:B------:R-:W-:Y:S06]  /*0310*/  BRA `(.L_x_285) ;  /* 0x0000000c00a07947 */ /* 0x000fec0003800000 */
.L_x_287:
[----:B------:R-:W2:Y:S02]  /*0320*/  LDG.E R4, desc[UR36][R4.64] ;  /* 0x0000002404047981 */ /* 0x000ea4000c1e1900 */
[----:B--2---:R-:W-:-:S04]  /*0330*/  I2FP.F32.S32 R0, R4 ;  /* 0x0000000400007245 */ /* 0x004fc80000201400 */
[----:B------:R-:W-:-:S04]  /*0340*/  F2FP.BF16.F32.PACK_AB R0, RZ, R0 ;  /* 0x00000000ff00723e */ /* 0x000fc800000010ff */
[----:B------:R-:W-:Y:S01]  /*0350*/  PRMT R22, R0, 0x7610, R22 ;  /* 0x0000761000167816 */ /* 0x000fe20000000016 */
[----:B------:R-:W-:Y:S06]  /*0360*/  BRA `(.L_x_285) ;  /* 0x0000000c008c7947 */ /* 0x000fec0003800000 */
.L_x_286:
[----:B------:R-:W2:Y:S02]  /*0370*/  LDG.E.U16 R4, desc[UR36][R4.64] ;  /* 0x0000002404047981 */ /* 0x000ea4000c1e1500 */
[----:B--2---:R-:W0:Y:S02]  /*0380*/  I2F.S16 R0, R4 ;  /* 0x0000000400007306 */ /* 0x004e240000101400 */
[----:B0-----:R-:W-:-:S04]  /*0390*/  F2FP.BF16.F32.PACK_AB R0, RZ, R0 ;  /* 0x00000000ff00723e */ /* 0x001fc800000010ff */
[----:B------:R-:W-:Y:S01]  /*03a0*/  PRMT R22, R0, 0x7610, R22 ;  /* 0x0000761000167816 */ /* 0x000fe20000000016 */
[----:B------:R-:W-:Y:S06]  /*03b0*/  BRA `(.L_x_285) ;  /* 0x0000000c00787947 */ /* 0x000fec0003800000 */
.L_x_281:
        /* <DEDUP_REMOVED lines=9> */
.L_x_289:
[----:B------:R-:W2:Y:S02]  /*0450*/  LDG.E.U16 R0, desc[UR36][R4.64] ;  /* 0x0000002404007981 */ /* 0x000ea4000c1e1500 */
[----:B--2---:R-:W-:-:S05]  /*0460*/  HADD2.F32 R0, -RZ, R0.H0_H0 ;  /* 0x20000000ff007230 */ /* 0x004fca0000004100 */
[----:B------:R-:W-:-:S04]  /*0470*/  F2FP.BF16.F32.PACK_AB R0, RZ, R0 ;  /* 0x00000000ff00723e */ /* 0x000fc800000010ff */
[----:B------:R-:W-:Y:S01]  /*0480*/  PRMT R22, R0, 0x7610, R22 ;  /* 0x0000761000167816 */ /* 0x000fe20000000016 */
[----:B------:R-:W-:Y:S06]  /*0490*/  BRA `(.L_x_285) ;  /* 0x0000000c00407947 */ /* 0x000fec0003800000 */
.L_x_288:
        /* <DEDUP_REMOVED lines=9> */
.L_x_291:
[----:B------:R-:W2:Y:S02]  /*0530*/  LDG.E.U16 R4, desc[UR36][R4.64] ;  /* 0x0000002404047981 */ /* 0x000ea4000c1e1500 */
[----:B--2---:R-:W-:-:S05]  /*0540*/  HADD2.F32 R0, -RZ, R4.H0_H0 ;  /* 0x20000004ff007230 */ /* 0x004fca0000004100 */
[----:B------:R-:W-:-:S04]  /*0550*/  F2FP.BF16.F32.PACK_AB R0, RZ, R0 ;  /* 0x00000000ff00723e */ /* 0x000fc800000010ff */
[----:B------:R-:W-:Y:S01]  /*0560*/  PRMT R22, R0, 0x7610, R22 ;  /* 0x0000761000167816 */ /* 0x000fe20000000016 */
[----:B------:R-:W-:Y:S06]  /*0570*/  BRA `(.L_x_285) ;  /* 0x0000000c00087947 */ /* 0x000fec0003800000 */
.L_x_290:
[----:B------:R-:W2:Y:S01]  /*0580*/  LDG.E.64 R4, desc[UR36][R4.64] ;  /* 0x0000002404047981 */ /* 0x000ea2000c1e1b00 */
[----:B------:R-:W-:Y:S01]  /*0590*/  UMOV UR4, 0xf0000000 ;  /* 0xf000000000047882 */ /* 0x000fe20000000000 */
[----:B------:R-:W-:Y:S01]  /*05a0*/  UMOV UR5, 0x380fffff ;  /* 0x380fffff00057882 */ /* 0x000fe20000000000 */
[----:B--2---:R-:W0:Y:S01]  /*05b0*/  F2F.F32.F64 R0, R4 ;  /* 0x0000000400007310 */ /* 0x004e220000301000 */
[----:B------:R-:W-:-:S14]  /*05c0*/  DSETP.GEU.AND P0, PT, |R4|, UR4, PT ;  /* 0x0000000404007e2a */ /* 0x000fdc000bf0e200 */
[----:B0-----:R-:W-:-:S05]  /*05d0*/  @!P0 FMUL R0, R0, 1.175494350822287508e-38 ;  /* 0x0080000000008820 */ /* 0x001fca0000400000 */
[----:B------:R-:W-:-:S04]  /*05e0*/  F2FP.BF16.F32.PACK_AB R0, RZ, R0 ;  /* 0x00000000ff00723e */ /* 0x000fc800000010ff */
[----:B------:R-:W-:Y:S01]  /*05f0*/  PRMT R22, R0, 0x7610, R22 ;  /* 0x0000761000167816 */ /* 0x000fe20000000016 */
[----:B------:R-:W-:Y:S06]  /*0600*/  BRA `(.L_x_285) ;  /* 0x0000000800e47947 */ /* 0x000fec0003800000 */
.L_x_280:
        /* <DEDUP_REMOVED lines=11> */
[----:B------:R-:W-:-:S04]  /*06c0*/  F2FP.BF16.F32.PACK_AB R0, RZ, R0 ;  /* 0x00000000ff00723e */ /* 0x000fc800000010ff */
[----:B------:R-:W-:Y:S01]  /*06d0*/  PRMT R22, R0, 0x7610, R22 ;  /* 0x0000761000167816 */ /* 0x000fe20000000016 */
[----:B------:R-:W-:Y:S06]  /*06e0*/  BRA `(.L_x_285) ;  /* 0x0000000800ac7947 */ /* 0x000fec0003800000 */
.L_x_294:
        /* <DEDUP_REMOVED lines=9> */
.L_x_293:
        /* <DEDUP_REMOVED lines=28> */
.L_x_296:
[----:B------:R-:W2:Y:S02]  /*0940*/  LDG.E.U8 R4, desc[UR36][R4.64] ;  /* 0x0000002404047981 */ /* 0x000ea4000c1e1100 */
[----:B--2---:R-:W-:-:S05]  /*0950*/  IMAD.SHL.U32 R0, R4, 0x2000000, RZ ;  /* 0x0200000004007824 */ /* 0x004fca00078e00ff */
[----:B------:R-:W-:-:S13]  /*0960*/  ISETP.GE.U32.AND P0, PT, R0, 0x8000000, PT ;  /* 0x080000000000780c */ /* 0x000fda0003f06070 */
[C---:B------:R-:W-:Y:S02]  /*0970*/  @P0 IMAD.SHL.U32 R3, R4.reuse, 0x200000, RZ ;  /* 0x0020000004030824 */ /* 0x040fe400078e00ff */
[----:B------:R-:W-:-:S03]  /*0980*/  @!P0 IMAD.SHL.U32 R0, R4, 0x100, RZ ;  /* 0x0000010004008824 */ /* 0x000fc600078e00ff */
[----:B------:R-:W-:Y:S02]  /*0990*/  @P0 LOP3.LUT R3, R3, 0xfe00000, RZ, 0xc0, !PT ;  /* 0x0fe0000003030812 */ /* 0x000fe400078ec0ff */
[----:B------:R-:W-:Y:S02]  /*09a0*/  @!P0 LOP3.LUT R0, R0, 0x7f00, RZ, 0xc0, !PT ;  /* 0x00007f0000008812 */ /* 0x000fe400078ec0ff */
[----:B------:R-:W-:Y:S02]  /*09b0*/  @P0 LOP3.LUT R3, R3, 0x70000000, RZ, 0xfc, !PT ;  /* 0x7000000003030812 */ /* 0x000fe400078efcff */
[----:B------:R-:W-:-:S03]  /*09c0*/  @!P0 LOP3.LUT R0, R0, 0x3f000000, RZ, 0xfc, !PT ;  /* 0x3f00000000008812 */ /* 0x000fc600078efcff */
[----:B------:R-:W-:Y:S02]  /*09d0*/  @P0 FMUL.FTZ R3, R3, 1.9259299443872358531e-34 ;  /* 0x0780000003030820 */ /* 0x000fe40000410000 */
[----:B------:R-:W-:Y:S01]  /*09e0*/  @!P0 FADD.FTZ R3, R0, -0.5 ;  /* 0xbf00000000038421 */ /* 0x000fe20000010000 */
[----:B------:R-:W-:-:S05]  /*09f0*/  IMAD.SHL.U32 R0, R4, 0x1000000, RZ ;  /* 0x0100000004007824 */ /* 0x000fca00078e00ff */
[----:B------:R-:W-:-:S04]  /*0a00*/  LOP3.LUT R0, R3, 0x80000000, R0, 0xf8, !PT ;  /* 0x8000000003007812 */ /* 0x000fc800078ef800 */
[----:B------:R-:W-:-:S04]  /*0a10*/  F2FP.BF16.F32.PACK_AB R0, RZ, R0 ;  /* 0x00000000ff00723e */ /* 0x000fc800000010ff */
[----:B------:R-:W-:Y:S01]  /*0a20*/  PRMT R22, R0, 0x7610, R22 ;  /* 0x0000761000167816 */ /* 0x000fe20000000016 */
[----:B------:R-:W-:Y:S06]  /*0a30*/  BRA `(.L_x_285) ;  /* 0x0000000400d87947 */ /* 0x000fec0003800000 */
.L_x_295:
[----:B------:R0:W5:Y:S01]  /*0a40*/  LDG.E.U16 R22, desc[UR36][R4.64] ;  /* 0x0000002404167981 */ /* 0x000162000c1e1500 */
[----:B------:R-:W-:Y:S05]  /*0a50*/  BRA `(.L_x_285) ;  /* 0x0000000400d07947 */ /* 0x000fea0003800000 */
.L_x_292:
        /* <DEDUP_REMOVED lines=10> */
[----:B------:R-:W-:-:S04]  /*0b00*/  F2FP.BF16.F32.PACK_AB R0, RZ, R0 ;  /* 0x00000000ff00723e */ /* 0x000fc800000010ff */
[----:B------:R-:W-:Y:S01]  /*0b10*/  PRMT R22, R0, 0x7610, R22 ;  /* 0x0000761000167816 */ /* 0x000fe20000000016 */
[----:B------:R-:W-:Y:S06]  /*0b20*/  BRA `(.L_x_285) ;  /* 0x00000004009c7947 */ /* 0x000fec0003800000 */
.L_x_299:
        /* <DEDUP_REMOVED lines=21> */
.L_x_303:
[----:B------:R-:W-:Y:S05]  /*0c80*/  BSYNC B1 ;  /* 0x0000000000017941 */ /* 0x000fea0003800000 */
.L_x_302:
[----:B------:R-:W-:Y:S01]  /*0c90*/  LEA R5, R0, 0x3b800000, 0x17 ;  /* 0x3b80000000057811 */ /* 0x000fe200078eb8ff */
[----:B------:R-:W-:-:S05]  /*0ca0*/  IMAD.SHL.U32 R0, R3, 0x100000, RZ ;  /* 0x0010000003007824 */ /* 0x000fca00078e00ff */
[----:B------:R-:W-:-:S07]  /*0cb0*/  LOP3.LUT R0, R5, R0, R6, 0xfe, !PT ;  /* 0x0000000005007212 */ /* 0x000fce00078efe06 */
.L_x_301:
[----:B------:R-:W-:Y:S05]  /*0cc0*/  BSYNC B0 ;  /* 0x0000000000007941 */ /* 0x000fea0003800000 */
.L_x_300:
[----:B------:R-:W-:-:S04]  /*0cd0*/  F2FP.BF16.F32.PACK_AB R0, RZ, R0 ;  /* 0x00000000ff00723e */ /* 0x000fc800000010ff */
[----:B------:R-:W-:Y:S01]  /*0ce0*/  PRMT R22, R0, 0x7610, R22 ;  /* 0x0000761000167816 */ /* 0x000fe20000000016 */
[----:B------:R-:W-:Y:S06]  /*0cf0*/  BRA `(.L_x_285) ;  /* 0x0000000400287947 */ /* 0x000fec0003800000 */
.L_x_298:
        /* <DEDUP_REMOVED lines=21> */
.L_x_307:
[----:B------:R-:W-:Y:S05]  /*0e50*/  BSYNC B1 ;  /* 0x0000000000017941 */ /* 0x000fea0003800000 */
.L_x_306:
[----:B------:R-:W-:Y:S01]  /*0e60*/  LEA R5, R0, 0x37800000, 0x17 ;  /* 0x3780000000057811 */ /* 0x000fe200078eb8ff */
[----:B------:R-:W-:-:S05]  /*0e70*/  IMAD.SHL.U32 R0, R3, 0x200000, RZ ;  /* 0x0020000003007824 */ /* 0x000fca00078e00ff */
[----:B------:R-:W-:-:S07]  /*0e80*/  LOP3.LUT R0, R5, R0, R6, 0xfe, !PT ;  /* 0x0000000005007212 */ /* 0x000fce00078efe06 */
.L_x_305:
[----:B------:R-:W-:Y:S05]  /*0e90*/  BSYNC B0 ;  /* 0x0000000000007941 */ /* 0x000fea0003800000 */
.L_x_304:
[----:B------:R-:W-:-:S04]  /*0ea0*/  F2FP.BF16.F32.PACK_AB R0, RZ, R0 ;  /* 0x00000000ff00723e */ /* 0x000fc800000010ff */
[----:B------:R-:W-:Y:S01]  /*0eb0*/  PRMT R22, R0, 0x7610, R22 ;  /* 0x0000761000167816 */ /* 0x000fe20000000016 */
[----:B------:R-:W-:Y:S06]  /*0ec0*/  BRA `(.L_x_285) ;  /* 0x0000000000b47947 */ /* 0x000fec0003800000 */
.L_x_297:
        /* <DEDUP_REMOVED lines=14> */
.L_x_311:
[----:B------:R-:W-:Y:S05]  /*0fb0*/  BSYNC B0 ;  /* 0x0000000000007941 */ /* 0x000fea0003800000 */
.L_x_310:
[----:B------:R-:W-:-:S04]  /*0fc0*/  F2FP.BF16.F32.PACK_AB R0, RZ, R0 ;  /* 0x00000000ff00723e */ /* 0x000fc800000010ff */
[----:B------:R-:W-:Y:S01]  /*0fd0*/  PRMT R22, R0, 0x7610, R22 ;  /* 0x0000761000167816 */ /* 0x000fe20000000016 */
[----:B------:R-:W-:Y:S06]  /*0fe0*/  BRA `(.L_x_285) ;  /* 0x00000000006c7947 */ /* 0x000fec0003800000 */
.L_x_284:
        /* <DEDUP_REMOVED lines=16> */
.L_x_312:
[----:B------:R-:W-:Y:S01]  /*10f0*/  PRMT R22, RZ, 0x7610, R22 ;  /* 0x00007610ff167816 */ /* 0x000fe20000000016 */
[----:B------:R-:W-:Y:S06]  /*1100*/  BRA `(.L_x_285) ;  /* 0x0000000000247947 */ /* 0x000fec0003800000 */
.L_x_309:
[----:B------:R-:W2:Y:S02]  /*1110*/  LDG.E.64 R4, desc[UR36][R4.64] ;  /* 0x0000002404047981 */ /* 0x000ea4000c1e1b00 */
[----:B--2---:R-:W0:Y:S02]  /*1120*/  I2F.U64 R0, R4 ;  /* 0x0000000400007312 */ /* 0x004e240000301000 */
[----:B0-----:R-:W-:-:S04]  /*1130*/  F2FP.BF16.F32.PACK_AB R0, RZ, R0 ;  /* 0x00000000ff00723e */ /* 0x001fc800000010ff */
[----:B------:R-:W-:Y:S01]  /*1140*/  PRMT R22, R0, 0x7610, R22 ;  /* 0x0000761000167816 */ /* 0x000fe20000000016 */
[----:B------:R-:W-:Y:S06]  /*1150*/  BRA `(.L_x_285) ;  /* 0x0000000000107947 */ /* 0x000fec0003800000 */
.L_x_308:
[----:B------:R-:W2:Y:S02]  /*1160*/  LDG.E R4, desc[UR36][R4.64] ;  /* 0x0000002404047981 */ /* 0x000ea4000c1e1900 */
[----:B--2---:R-:W-:-:S04]  /*1170*/  I2FP.F32.U32 R0, R4 ;  /* 0x0000000400007245 */ /* 0x004fc80000201000 */
[----:B------:R-:W-:-:S04]  /*1180*/  F2FP.BF16.F32.PACK_AB R0, RZ, R0 ;  /* 0x00000000ff00723e */ /* 0x000fc800000010ff */
[----:B------:R-:W-:-:S07]  /*1190*/  PRMT R22, R0, 0x7610, R22 ;  /* 0x0000761000167816 */ /* 0x000fce0000000016 */
.L_x_285:
[----:B------:R-:W1:Y:S02]  /*11a0*/  S2R R17, SR_TID.X ;  /* 0x0000000000117919 */ /* 0x000e640000002100 */
[----:B-1----:R-:W-:-:S07]  /*11b0*/  VIADD R17, R17, 0x80 ;  /* 0x0000008011117836 */ /* 0x002fce0000000000 */
.L_x_279:
[----:B------:R-:W-:Y:S05]  /*11c0*/  BSYNC B6 ;  /* 0x0000000000067941 */ /* 0x000fea0003800000 */
.L_x_278:
[----:B------:R-:W-:Y:S01]  /*11d0*/  ISETP.GE.AND P0, PT, R17, R16, PT ;  /* 0x000000101100720c */ /* 0x000fe20003f06270 */
[----:B------:R-:W-:-:S12]  /*11e0*/  BSSY B6, `(.L_x_313) ;  /* 0x0000111000067945 */ /* 0x000fd80003800000 */
[----:B------:R-:W-:Y:S05]  /*11f0*/  @P0 BRA `(.L_x_314) ;  /* 0x00000010003c0947 */ /* 0x000fea0003800000 */
[----:B0-----:R-:W0:Y:S01]  /*1200*/  LDC.64 R4, c[0x0][0x220] ;  /* 0x00008800ff047b82 */ /* 0x001e220000000a00 */
[----:B------:R-:W-:Y:S01]  /*1210*/  IMAD R0, R2, 0x200, R17 ;  /* 0x0000020002007824 */ /* 0x000fe200078e0211 */
[----:B------:R-:W-:Y:S01]  /*1220*/  PRMT R6, R23, 0x9910, RZ ;  /* 0x0000991017067816 */ /* 0x000fe200000000ff */
[----:B------:R-:W-:Y:S02]  /*1230*/  ULDC UR4, c[0x0][0x230] ;  /* 0x00008c0000047ab9 */ /* 0x000fe40000000800 */
[----:B------:R-:W-:Y:S02]  /*1240*/  IMAD R3, R0, UR4, RZ ;  /* 0x0000000400037c24 */ /* 0x000fe4000f8e02ff */
[----:B------:R-:W-:-:S05]  /*1250*/  IMAD.MOV.U32 R0, RZ, RZ, R6 ;  /* 0x000000ffff007224 */ /* 0x000fca00078e0006 */
[----:B------:R-:W-:Y:S02]  /*1260*/  ISETP.GT.AND P1, PT, R0, 0x9, PT ;  /* 0x000000090000780c */ /* 0x000fe40003f24270 */
[----:B0-----:R-:W-:-:S05]  /*1270*/  IADD3 R4, P0, R3, R4, RZ ;  /* 0x0000000403047210 */ /* 0x001fca0007f1e0ff */
[----:B------:R-:W-:-:S06]  /*1280*/  IMAD.X R5, RZ, RZ, R5, P0 ;  /* 0x000000ffff057224 */ /* 0x000fcc00000e0605 */
        /* <DEDUP_REMOVED lines=14> */
.L_x_318:
[----:B------:R-:W2:Y:S02]  /*1370*/  LDG.E.U8 R4, desc[UR36][R4.64] ;  /* 0x0000002404047981 */ /* 0x000ea4000c1e1100 */
[----:B--2---:R-:W-:-:S04]  /*1380*/  I2FP.F32.U32 R0, R4 ;  /* 0x0000000400007245 */ /* 0x004fc80000201000 */
[----:B------:R-:W-:-:S04]  /*1390*/  F2FP.BF16.F32.PACK_AB R0, RZ, R0 ;  /* 0x00000000ff00723e */ /* 0x000fc800000010ff */
[----:B------:R-:W-:Y:S01]  /*13a0*/  PRMT R18, R0, 0x7610, R18 ;  /* 0x0000761000127816 */ /* 0x000fe20000000012 */
[----:B------:R-:W-:Y:S06]  /*13b0*/  BRA `(.L_x_320) ;  /* 0x0000000c00c87947 */ /* 0x000fec0003800000 */
.L_x_317:
        /* <DEDUP_REMOVED lines=11> */
.L_x_322:
[----:B------:R-:W2:Y:S02]  /*1470*/  LDG.E R4, desc[UR36][R4.64] ;  /* 0x0000002404047981 */ /* 0x000ea4000c1e1900 */
[----:B--2---:R-:W-:-:S04]  /*1480*/  I2FP.F32.S32 R0, R4 ;  /* 0x0000000400007245 */ /* 0x004fc80000201400 */
[----:B------:R-:W-:-:S04]  /*1490*/  F2FP.BF16.F32.PACK_AB R0, RZ, R0 ;  /* 0x00000000ff00723e */ /* 0x000fc800000010ff */
[----:B------:R-:W-:Y:S01]  /*14a0*/  PRMT R18, R0, 0x7610, R18 ;  /* 0x0000761000127816 */ /* 0x000fe20000000012 */
[----:B------:R-:W-:Y:S06]  /*14b0*/  BRA `(.L_x_320) ;  /* 0x0000000c00887947 */ /* 0x000fec0003800000 */
.L_x_321:
[----:B------:R-:W2:Y:S02]  /*14c0*/  LDG.E.U16 R4, desc[UR36][R4.64] ;  /* 0x0000002404047981 */ /* 0x000ea4000c1e1500 */
[----:B--2---:R-:W0:Y:S02]  /*14d0*/  I2F.S16 R0, R4 ;  /* 0x0000000400007306 */ /* 0x004e240000101400 */
[----:B0-----:R-:W-:-:S04]  /*14e0*/  F2FP.BF16.F32.PACK_AB R0, RZ, R0 ;  /* 0x00000000ff00723e */ /* 0x001fc800000010ff */
[----:B------:R-:W-:Y:S01]  /*14f0*/  PRMT R18, R0, 0x7610, R18 ;  /* 0x0000761000127816 */ /* 0x000fe20000000012 */
[----:B------:R-:W-:Y:S06]  /*1500*/  BRA `(.L_x_320) ;  /* 0x0000000c00747947 */ /* 0x000fec0003800000 */
.L_x_316:
        /* <DEDUP_REMOVED lines=9> */
.L_x_324:
[----:B------:R-:W2:Y:S02]  /*15a0*/  LDG.E.U16 R0, desc[UR36][R4.64] ;  /* 0x0000002404007981 */ /* 0x000ea4000c1e1500 */
[----:B--2---:R-:W-:-:S05]  /*15b0*/  HADD2.F32 R0, -RZ, R0.H0_H0 ;  /* 0x20000000ff007230 */ /* 0x004fca0000004100 */
[----:B------:R-:W-:-:S04]  /*15c0*/  F2FP.BF16.F32.PACK_AB R0, RZ, R0 ;  /* 0x00000000ff00723e */ /* 0x000fc800000010ff */
[----:B------:R-:W-:Y:S01]  /*15d0*/  PRMT R18, R0, 0x7610, R18 ;  /* 0x0000761000127816 */ /* 0x000fe20000000012 */
[----:B------:R-:W-:Y:S06]  /*15e0*/  BRA `(.L_x_320) ;  /* 0x0000000c003c7947 */ /* 0x000fec0003800000 */
.L_x_323:
        /* <DEDUP_REMOVED lines=9> */
.L_x_326:
[----:B------:R-:W2:Y:S02]  /*1680*/  LDG.E.U16 R4, desc[UR36][R4.64] ;  /* 0x0000002404047981 */ /* 0x000ea4000c1e1500 */
[----:B--2---:R-:W-:-:S05]  /*1690*/  HADD2.F32 R0, -RZ, R4.H0_H0 ;  /* 0x20000004ff007230 */ /* 0x004fca0000004100 */
[----:B------:R-:W-:-:S04]  /*16a0*/  F2FP.BF16.F32.PACK_AB R0, RZ, R0 ;  /* 0x00000000ff00723e */ /* 0x000fc800000010ff */
[----:B------:R-:W-:Y:S01]  /*16b0*/  PRMT R18, R0, 0x7610, R18 ;  /* 0x0000761000127816 */ /* 0x000fe20000000012 */
[----:B------:R-:W-:Y:S06]  /*16c0*/  BRA `(.L_x_320) ;  /* 0x0000000c00047947 */ /* 0x000fec0003800000 */
.L_x_325:
        /* <DEDUP_REMOVED lines=9> */
.L_x_315:
        /* <DEDUP_REMOVED lines=14> */
.L_x_329:
        /* <DEDUP_REMOVED lines=9> */
.L_x_328:
        /* <DEDUP_REMOVED lines=28> */
.L_x_331:
[----:B------:R-:W2:Y:S02]  /*1a90*/  LDG.E.U8 R4, desc[UR36][R4.64] ;  /* 0x0000002404047981 */ /* 0x000ea4000c1e1100 */
[----:B--2---:R-:W-:-:S05]  /*1aa0*/  IMAD.SHL.U32 R0, R4, 0x2000000, RZ ;  /* 0x0200000004007824 */ /* 0x004fca00078e00ff */
[----:B------:R-:W-:-:S13]  /*1ab0*/  ISETP.GE.U32.AND P0, PT, R0, 0x8000000, PT ;  /* 0x080000000000780c */ /* 0x000fda0003f06070 */
[C---:B------:R-:W-:Y:S02]  /*1ac0*/  @!P0 IMAD.SHL.U32 R0, R4.reuse, 0x100, RZ ;  /* 0x0000010004008824 */ /* 0x040fe400078e00ff */
[----:B------:R-:W-:-:S03]  /*1ad0*/  @P0 IMAD.SHL.U32 R3, R4, 0x200000, RZ ;  /* 0x0020000004030824 */ /* 0x000fc600078e00ff */
        /* <DEDUP_REMOVED lines=10> */
.L_x_330:
[----:B------:R0:W5:Y:S01]  /*1b80*/  LDG.E.U16 R18, desc[UR36][R4.64] ;  /* 0x0000002404127981 */ /* 0x000162000c1e1500 */
[----:B------:R-:W-:Y:S05]  /*1b90*/  BRA `(.L_x_320) ;  /* 0x0000000400d07947 */ /* 0x000fea0003800000 */
.L_x_327:
        /* <DEDUP_REMOVED lines=13> */
.L_x_334:
        /* <DEDUP_REMOVED lines=21> */
.L_x_338:
[----:B------:R-:W-:Y:S05]  /*1dc0*/  BSYNC B1 ;  /* 0x0000000000017941 */ /* 0x000fea0003800000 */
.L_x_337:
[----:B------:R-:W-:Y:S01]  /*1dd0*/  LEA R5, R0, 0x3b800000, 0x17 ;  /* 0x3b80000000057811 */ /* 0x000fe200078eb8ff */
[----:B------:R-:W-:-:S05]  /*1de0*/  IMAD.SHL.U32 R0, R3, 0x100000, RZ ;  /* 0x0010000003007824 */ /* 0x000fca00078e00ff */
[----:B------:R-:W-:-:S07]  /*1df0*/  LOP3.LUT R0, R5, R0, R6, 0xfe, !PT ;  /* 0x0000000005007212 */ /* 0x000fce00078efe06 */
.L_x_336:
[----:B------:R-:W-:Y:S05]  /*1e00*/  BSYNC B0 ;  /* 0x0000000000007941 */ /* 0x000fea0003800000 */
.L_x_335:
[----:B------:R-:W-:-:S04]  /*1e10*/  F2FP.BF16.F32.PACK_AB R0, RZ, R0 ;  /* 0x00000000ff00723e */ /* 0x000fc800000010ff */
[----:B------:R-:W-:Y:S01]  /*1e20*/  PRMT R18, R0, 0x7610, R18 ;  /* 0x0000761000127816 */ /* 0x000fe20000000012 */
[----:B------:R-:W-:Y:S06]  /*1e30*/  BRA `(.L_x_320) ;  /* 0x0000000400287947 */ /* 0x000fec0003800000 */
.L_x_333:
        /* <DEDUP_REMOVED lines=21> */
.L_x_342:
[----:B------:R-:W-:Y:S05]  /*1f90*/  BSYNC B1 ;  /* 0x0000000000017941 */ /* 0x000fea0003800000 */
.L_x_341:
[----:B------:R-:W-:Y:S01]  /*1fa0*/  LEA R5, R0, 0x37800000, 0x17 ;  /* 0x3780000000057811 */ /* 0x000fe200078eb8ff */
[----:B------:R-:W-:-:S05]  /*1fb0*/  IMAD.SHL.U32 R0, R3, 0x200000, RZ ;  /* 0x0020000003007824 */ /* 0x000fca00078e00ff */
[----:B------:R-:W-:-:S07]  /*1fc0*/  LOP3.LUT R0, R5, R0, R6, 0xfe, !PT ;  /* 0x0000000005007212 */ /* 0x000fce00078efe06 */
.L_x_340:
[----:B------:R-:W-:Y:S05]  /*1fd0*/  BSYNC B0 ;  /* 0x0000000000007941 */ /* 0x000fea0003800000 */
.L_x_339:
[----:B------:R-:W-:-:S04]  /*1fe0*/  F2FP.BF16.F32.PACK_AB R0, RZ, R0 ;  /* 0x00000000ff00723e */ /* 0x000fc800000010ff */
[----:B------:R-:W-:Y:S01]  /*1ff0*/  PRMT R18, R0, 0x7610, R18 ;  /* 0x0000761000127816 */ /* 0x000fe20000000012 */
[----:B------:R-:W-:Y:S06]  /*2000*/  BRA `(.L_x_320) ;  /* 0x0000000000b47947 */ /* 0x000fec0003800000 */
.L_x_332:
        /* <DEDUP_REMOVED lines=14> */
.L_x_346:
[----:B------:R-:W-:Y:S05]  /*20f0*/  BSYNC B0 ;  /* 0x0000000000007941 */ /* 0x000fea0003800000 */
.L_x_345:
[----:B------:R-:W-:-:S04]  /*2100*/  F2FP.BF16.F32.PACK_AB R0, RZ, R0 ;  /* 0x00000000ff00723e */ /* 0x000fc800000010ff */
[----:B------:R-:W-:Y:S01]  /*2110*/  PRMT R18, R0, 0x7610, R18 ;  /* 0x0000761000127816 */ /* 0x000fe20000000012 */
[----:B------:R-:W-:Y:S06]  /*2120*/  BRA `(.L_x_320) ;  /* 0x00000000006c7947 */ /* 0x000fec0003800000 */
.L_x_319:
        /* <DEDUP_REMOVED lines=15> */
[----:B0----5:R-:W-:Y:S05]  /*2220*/  CALL.ABS.NOINC R14 ;  /* 0x000000000e007343 */ /* 0x021fea0003c00000 */
.L_x_347:
[----:B------:R-:W-:Y:S01]  /*2230*/  PRMT R18, RZ, 0x7610, R18 ;  /* 0x00007610ff127816 */ /* 0x000fe20000000012 */
[----:B------:R-:W-:Y:S06]  /*2240*/  BRA `(.L_x_320) ;  /* 0x0000000000247947 */ /* 0x000fec0003800000 */
.L_x_344:
[----:B------:R-:W2:Y:S02]  /*2250*/  LDG.E.64 R4, desc[UR36][R4.64] ;  /* 0x0000002404047981 */ /* 0x000ea4000c1e1b00 */
[----:B--2---:R-:W0:Y:S02]  /*2260*/  I2F.U64 R0, R4 ;  /* 0x0000000400007312 */ /* 0x004e240000301000 */
[----:B0-----:R-:W-:-:S04]  /*2270*/  F2FP.BF16.F32.PACK_AB R0, RZ, R0 ;  /* 0x00000000ff00723e */ /* 0x001fc800000010ff */
[----:B------:R-:W-:Y:S01]  /*2280*/  PRMT R18, R0, 0x7610, R18 ;  /* 0x0000761000127816 */ /* 0x000fe20000000012 */
[----:B------:R-:W-:Y:S06]  /*2290*/  BRA `(.L_x_320) ;  /* 0x0000000000107947 */ /* 0x000fec0003800000 */
.L_x_343:
[----:B------:R-:W2:Y:S02]  /*22a0*/  LDG.E R4, desc[UR36][R4.64] ;  /* 0x0000002404047981 */ /* 0x000ea4000c1e1900 */
[----:B--2---:R-:W-:-:S04]  /*22b0*/  I2FP.F32.U32 R0, R4 ;  /* 0x0000000400007245 */ /* 0x004fc80000201000 */
[----:B------:R-:W-:-:S04]  /*22c0*/  F2FP.BF16.F32.PACK_AB R0, RZ, R0 ;  /* 0x00000000ff00723e */ /* 0x000fc800000010ff */
[----:B------:R-:W-:-:S07]  /*22d0*/  PRMT R18, R0, 0x7610, R18 ;  /* 0x0000761000127816 */ /* 0x000fce0000000012 */
.L_x_320:
[----:B------:R-:W-:-:S07]  /*22e0*/  VIADD R17, R17, 0x80 ;  /* 0x0000008011117836 */ /* 0x000fce0000000000 */
.L_x_314:
[----:B------:R-:W-:Y:S05]  /*22f0*/  BSYNC B6 ;  /* 0x0000000000067941 */ /* 0x000fea0003800000 */
.L_x_313:
[----:B------:R-:W-:Y:S01]  /*2300*/  ISETP.GE.AND P0, PT, R17, R16, PT ;  /* 0x000000101100720c */ /* 0x000fe20003f06270 */
[----:B------:R-:W-:Y:S01]  /*2310*/  BSSY B6, `(.L_x_348) ;  /* 0x0000113000067945 */ /* 0x000fe20003800000 */
[----:B------:R-:W-:Y:S02]  /*2320*/  PRMT R19, RZ, 0x7610, R19 ;  /* 0x00007610ff137816 */ /* 0x000fe40000000013 */
[----:B------:R-:W-:-:S09]  /*2330*/  PRMT R24, RZ, 0x7610, R24 ;  /* 0x00007610ff187816 */ /* 0x000fd20000000018 */
        /* <DEDUP_REMOVED lines=24> */
.L_x_353:
[----:B------:R-:W2:Y:S02]  /*24c0*/  LDG.E.U8 R4, desc[UR36][R4.64] ;  /* 0x0000002404047981 */ /* 0x000ea4000c1e1100 */
[----:B--2---:R-:W-:-:S04]  /*24d0*/  I2FP.F32.U32 R0, R4 ;  /* 0x0000000400007245 */ /* 0x004fc80000201000 */
[----:B------:R-:W-:-:S04]  /*24e0*/  F2FP.BF16.F32.PACK_AB R0, RZ, R0 ;  /* 0x00000000ff00723e */ /* 0x000fc800000010ff */
[----:B------:R-:W-:Y:S01]  /*24f0*/  PRMT R24, R0, 0x7610, R24 ;  /* 0x0000761000187816 */ /* 0x000fe20000000018 */
[----:B------:R-:W-:Y:S06]  /*2500*/  BRA `(.L_x_355) ;  /* 0x0000000c00c87947 */ /* 0x000fec0003800000 */
.L_x_352:
        /* <DEDUP_REMOVED lines=11> */
.L_x_357:
[----:B------:R-:W2:Y:S02]  /*25c0*/  LDG.E R4, desc[UR36][R4.64] ;  /* 0x0000002404047981 */ /* 0x000ea4000c1e1900 */
[----:B--2---:R-:W-:-:S04]  /*25d0*/  I2FP.F32.S32 R0, R4 ;  /* 0x0000000400007245 */ /* 0x004fc80000201400 */
[----:B------:R-:W-:-:S04]  /*25e0*/  F2FP.BF16.F32.PACK_AB R0, RZ, R0 ;  /* 0x00000000ff00723e */ /* 0x000fc800000010ff */
[----:B------:R-:W-:Y:S01]  /*25f0*/  PRMT R24, R0, 0x7610, R24 ;  /* 0x0000761000187816 */ /* 0x000fe20000000018 */
[----:B------:R-:W-:Y:S06]  /*2600*/  BRA `(.L_x_355) ;  /* 0x0000000c00887947 */ /* 0x000fec0003800000 */
.L_x_356:
[----:B------:R-:W2:Y:S02]  /*2610*/  LDG.E.U16 R4, desc[UR36][R4.64] ;  /* 0x0000002404047981 */ /* 0x000ea4000c1e1500 */
[----:B--2---:R-:W0:Y:S02]  /*2620*/  I2F.S16 R0, R4 ;  /* 0x0000000400007306 */ /* 0x004e240000101400 */
[----:B0-----:R-:W-:-:S04]  /*2630*/  F2FP.BF16.F32.PACK_AB R0, RZ, R0 ;  /* 0x00000000ff00723e */ /* 0x001fc800000010ff */
[----:B------:R-:W-:Y:S01]  /*2640*/  PRMT R24, R0, 0x7610, R24 ;  /* 0x0000761000187816 */ /* 0x000fe20000000018 */
[----:B------:R-:W-:Y:S06]  /*2650*/  BRA `(.L_x_355) ;  /* 0x0000000c00747947 */ /* 0x000fec0003800000 */
.L_x_351:
        /* <DEDUP_REMOVED lines=9> */
.L_x_359:
[----:B------:R-:W2:Y:S02]  /*26f0*/  LDG.E.U16 R0, desc[UR36][R4.64] ;  /* 0x0000002404007981 */ /* 0x000ea4000c1e1500 */
[----:B--2---:R-:W-:-:S05]  /*2700*/  HADD2.F32 R0, -RZ, R0.H0_H0 ;  /* 0x20000000ff007230 */ /* 0x004fca0000004100 */
[----:B------:R-:W-:-:S04]  /*2710*/  F2FP.BF16.F32.PACK_AB R0, RZ, R0 ;  /* 0x00000000ff00723e */ /* 0x000fc800000010ff */
[----:B------:R-:W-:Y:S01]  /*2720*/  PRMT R24, R0, 0x7610, R24 ;  /* 0x0000761000187816 */ /* 0x000fe20000000018 */
[----:B------:R-:W-:Y:S06]  /*2730*/  BRA `(.L_x_355) ;  /* 0x0000000c003c7947 */ /* 0x000fec0003800000 */
.L_x_358:
        /* <DEDUP_REMOVED lines=9> */
.L_x_361:
[----:B------:R-:W2:Y:S02]  /*27d0*/  LDG.E.U16 R4, desc[UR36][R4.64] ;  /* 0x0000002404047981 */ /* 0x000ea4000c1e1500 */
[----:B--2---:R-:W-:-:S05]  /*27e0*/  HADD2.F32 R0, -RZ, R4.H0_H0 ;  /* 0x20000004ff007230 */ /* 0x004fca0000004100 */
[----:B------:R-:W-:-:S04]  /*27f0*/  F2FP.BF16.F32.PACK_AB R0, RZ, R0 ;  /* 0x00000000ff00723e */ /* 0x000fc800000010ff */
[----:B------:R-:W-:Y:S01]  /*2800*/  PRMT R24, R0, 0x7610, R24 ;  /* 0x0000761000187816 */ /* 0x000fe20000000018 */
[----:B------:R-:W-:Y:S06]  /*2810*/  BRA `(.L_x_355) ;  /* 0x0000000c00047947 */ /* 0x000fec0003800000 */
.L_x_360:
        /* <DEDUP_REMOVED lines=9> */
.L_x_350:
        /* <DEDUP_REMOVED lines=14> */
.L_x_364:
        /* <DEDUP_REMOVED lines=9> */
.L_x_363:
        /* <DEDUP_REMOVED lines=28> */
.L_x_366:
        /* <DEDUP_REMOVED lines=15> */
.L_x_365:
[----:B------:R0:W5:Y:S01]  /*2cd0*/  LDG.E.U16 R24, desc[UR36][R4.64] ;  /* 0x0000002404187981 */ /* 0x000162000c1e1500 */
[----:B------:R-:W-:Y:S05]  /*2ce0*/  BRA `(.L_x_355) ;  /* 0x0000000400d07947 */ /* 0x000fea0003800000 */
.L_x_362:
        /* <DEDUP_REMOVED lines=13> */
.L_x_369:
        /* <DEDUP_REMOVED lines=21> */
.L_x_373:
[----:B------:R-:W-:Y:S05]  /*2f10*/  BSYNC B1 ;  /* 0x0000000000017941 */ /* 0x000fea0003800000 */
.L_x_372:
[----:B------:R-:W-:Y:S01]  /*2f20*/  LEA R5, R0, 0x3b800000, 0x17 ;  /* 0x3b80000000057811 */ /* 0x000fe200078eb8ff */
[----:B------:R-:W-:-:S05]  /*2f30*/  IMAD.SHL.U32 R0, R3, 0x100000, RZ ;  /* 0x0010000003007824 */ /* 0x000fca00078e00ff */
[----:B------:R-:W-:-:S07]  /*2f40*/  LOP3.LUT R0, R5, R0, R6, 0xfe, !PT ;  /* 0x0000000005007212 */ /* 0x000fce00078efe06 */
.L_x_371:
[----:B------:R-:W-:Y:S05]  /*2f50*/  BSYNC B0 ;  /* 0x0000000000007941 */ /* 0x000fea0003800000 */
.L_x_370:
[----:B------:R-:W-:-:S04]  /*2f60*/  F2FP.BF16.F32.PACK_AB R0, RZ, R0 ;  /* 0x00000000ff00723e */ /* 0x000fc800000010ff */
[----:B------:R-:W-:Y:S01]  /*2f70*/  PRMT R24, R0, 0x7610, R24 ;  /* 0x0000761000187816 */ /* 0x000fe20000000018 */
[----:B------:R-:W-:Y:S06]  /*2f80*/  BRA `(.L_x_355) ;  /* 0x0000000400287947 */ /* 0x000fec0003800000 */
.L_x_368:
        /* <DEDUP_REMOVED lines=21> */
.L_x_377:
[----:B------:R-:W-:Y:S05]  /*30e0*/  BSYNC B1 ;  /* 0x0000000000017941 */ /* 0x000fea0003800000 */
.L_x_376:
[----:B------:R-:W-:Y:S01]  /*30f0*/  LEA R5, R0, 0x37800000, 0x17 ;  /* 0x3780000000057811 */ /* 0x000fe200078eb8ff */
[----:B------:R-:W-:-:S05]  /*3100*/  IMAD.SHL.U32 R0, R3, 0x200000, RZ ;  /* 0x0020000003007824 */ /* 0x000fca00078e00ff */
[----:B------:R-:W-:-:S07]  /*3110*/  LOP3.LUT R0, R5, R0, R6, 0xfe, !PT ;  /* 0x0000000005007212 */ /* 0x000fce00078efe06 */
.L_x_375:
[----:B------:R-:W-:Y:S05]  /*3120*/  BSYNC B0 ;  /* 0x0000000000007941 */ /* 0x000fea0003800000 */
.L_x_374:
[----:B------:R-:W-:-:S04]  /*3130*/  F2FP.BF16.F32.PACK_AB R0, RZ, R0 ;  /* 0x00000000ff00723e */ /* 0x000fc800000010ff */
[----:B------:R-:W-:Y:S01]  /*3140*/  PRMT R24, R0, 0x7610, R24 ;  /* 0x0000761000187816 */ /* 0x000fe20000000018 */
[----:B------:R-:W-:Y:S06]  /*3150*/  BRA `(.L_x_355) ;  /* 0x0000000000b47947 */ /* 0x000fec0003800000 */
.L_x_367:
        /* <DEDUP_REMOVED lines=14> */
.L_x_381:
[----:B------:R-:W-:Y:S05]  /*3240*/  BSYNC B0 ;  /* 0x0000000000007941 */ /* 0x000fea0003800000 */
.L_x_380:
[----:B------:R-:W-:-:S04]  /*3250*/  F2FP.BF16.F32.PACK_AB R0, RZ, R0 ;  /* 0x00000000ff00723e */ /* 0x000fc800000010ff */
[----:B------:R-:W-:Y:S01]  /*3260*/  PRMT R24, R0, 0x7610, R24 ;  /* 0x0000761000187816 */ /* 0x000fe20000000018 */
[----:B------:R-:W-:Y:S06]  /*3270*/  BRA `(.L_x_355) ;  /* 0x00000000006c7947 */ /* 0x000fec0003800000 */
.L_x_354:
        /* <DEDUP_REMOVED lines=16> */
.L_x_382:
[----:B------:R-:W-:Y:S01]  /*3380*/  PRMT R24, RZ, 0x7610, R24 ;  /* 0x00007610ff187816 */ /* 0x000fe20000000018 */
[----:B------:R-:W-:Y:S06]  /*3390*/  BRA `(.L_x_355) ;  /* 0x0000000000247947 */ /* 0x000fec0003800000 */
.L_x_379:
[----:B------:R-:W2:Y:S02]  /*33a0*/  LDG.E.64 R4, desc[UR36][R4.64] ;  /* 0x0000002404047981 */ /* 0x000ea4000c1e1b00 */
[----:B--2---:R-:W0:Y:S02]  /*33b0*/  I2F.U64 R0, R4 ;  /* 0x0000000400007312 */ /* 0x004e240000301000 */
[----:B0-----:R-:W-:-:S04]  /*33c0*/  F2FP.BF16.F32.PACK_AB R0, RZ, R0 ;  /* 0x00000000ff00723e */ /* 0x001fc800000010ff */
[----:B------:R-:W-:Y:S01]  /*33d0*/  PRMT R24, R0, 0x7610, R24 ;  /* 0x0000761000187816 */ /* 0x000fe20000000018 */
[----:B------:R-:W-:Y:S06]  /*33e0*/  BRA `(.L_x_355) ;  /* 0x0000000000107947 */ /* 0x000fec0003800000 */
.L_x_378:
[----:B------:R-:W2:Y:S02]  /*33f0*/  LDG.E R4, desc[UR36][R4.64] ;  /* 0x0000002404047981 */ /* 0x000ea4000c1e1900 */
[----:B--2---:R-:W-:-:S04]  /*3400*/  I2FP.F32.U32 R0, R4 ;  /* 0x0000000400007245 */ /* 0x004fc80000201000 */
[----:B------:R-:W-:-:S04]  /*3410*/  F2FP.BF16.F32.PACK_AB R0, RZ, R0 ;  /* 0x00000000ff00723e */ /* 0x000fc800000010ff */
[----:B------:R-:W-:-:S07]  /*3420*/  PRMT R24, R0, 0x7610, R24 ;  /* 0x0000761000187816 */ /* 0x000fce0000000018 */
.L_x_355:
[----:B------:R-:W-:-:S07]  /*3430*/  VIADD R17, R17, 0x80 ;  /* 0x0000008011117836 */ /* 0x000fce0000000000 */
.L_x_349:
[----:B------:R-:W-:Y:S05]  /*3440*/  BSYNC B6 ;  /* 0x0000000000067941 */ /* 0x000fea0003800000 */
.L_x_348:
[----:B------:R-:W-:Y:S01]  /*3450*/  ISETP.GE.AND P0, PT, R17, R16, PT ;  /* 0x000000101100720c */ /* 0x000fe20003f06270 */
[----:B------:R-:W-:-:S12]  /*3460*/  BSSY B6, `(.L_x_383) ;  /* 0x000010f000067945 */ /* 0x000fd80003800000 */
[----:B------:R-:W-:Y:S05]  /*3470*/  @P0 BRA `(.L_x_384) ;  /* 0x0000001000340947 */ /* 0x000fea0003800000 */
[----:B0-----:R-:W0:Y:S01]  /*3480*/  LDC.64 R4, c[0x0][0x220] ;  /* 0x00008800ff047b82 */ /* 0x001e220000000a00 */
        /* <DEDUP_REMOVED lines=21> */
.L_x_388:
[----:B------:R-:W2:Y:S02]  /*35e0*/  LDG.E.U8 R4, desc[UR36][R4.64] ;  /* 0x0000002404047981 */ /* 0x000ea4000c1e1100 */
[----:B--2---:R-:W-:-:S04]  /*35f0*/  I2FP.F32.U32 R0, R4 ;  /* 0x0000000400007245 */ /* 0x004fc80000201000 */
[----:B------:R-:W-:-:S04]  /*3600*/  F2FP.BF16.F32.PACK_AB R0, RZ, R0 ;  /* 0x00000000ff00723e */ /* 0x000fc800000010ff */
[----:B------:R-:W-:Y:S01]  /*3610*/  PRMT R19, R0, 0x7610, R19 ;  /* 0x0000761000137816 */ /* 0x000fe20000000013 */
[----:B------:R-:W-:Y:S06]  /*3620*/  BRA `(.L_x_384) ;  /* 0x0000000c00c87947 */ /* 0x000fec0003800000 */
.L_x_387:
        /* <DEDUP_REMOVED lines=11> */
.L_x_391:
[----:B------:R-:W2:Y:S02]  /*36e0*/  LDG.E R4, desc[UR36][R4.64] ;  /* 0x0000002404047981 */ /* 0x000ea4000c1e1900 */
[----:B--2---:R-:W-:-:S04]  /*36f0*/  I2FP.F32.S32 R0, R4 ;  /* 0x0000000400007245 */ /* 0x004fc80000201400 */
[----:B------:R-:W-:-:S04]  /*3700*/  F2FP.BF16.F32.PACK_AB R0, RZ, R0 ;  /* 0x00000000ff00723e */ /* 0x000fc800000010ff */
[----:B------:R-:W-:Y:S01]  /*3710*/  PRMT R19, R0, 0x7610, R19 ;  /* 0x0000761000137816 */ /* 0x000fe20000000013 */
[----:B------:R-:W-:Y:S06]  /*3720*/  BRA `(.L_x_384) ;  /* 0x0000000c00887947 */ /* 0x000fec0003800000 */
.L_x_390:
[----:B------:R-:W2:Y:S02]  /*3730*/  LDG.E.U16 R4, desc[UR36][R4.64] ;  /* 0x0000002404047981 */ /* 0x000ea4000c1e1500 */
[----:B--2---:R-:W0:Y:S02]  /*3740*/  I2F.S16 R0, R4 ;  /* 0x0000000400007306 */ /* 0x004e240000101400 */
[----:B0-----:R-:W-:-:S04]  /*3750*/  F2FP.BF16.F32.PACK_AB R0, RZ, R0 ;  /* 0x00000000ff00723e */ /* 0x001fc800000010ff */
[----:B------:R-:W-:Y:S01]  /*3760*/  PRMT R19, R0, 0x7610, R19 ;  /* 0x0000761000137816 */ /* 0x000fe20000000013 */
[----:B------:R-:W-:Y:S06]  /*3770*/  BRA `(.L_x_384) ;  /* 0x0000000c00747947 */ /* 0x000fec0003800000 */
.L_x_386:
        /* <DEDUP_REMOVED lines=9> */
.L_x_393:
[----:B------:R-:W2:Y:S02]  /*3810*/  LDG.E.U16 R0, desc[UR36][R4.64] ;  /* 0x0000002404007981 */ /* 0x000ea4000c1e1500 */
[----:B--2---:R-:W-:-:S05]  /*3820*/  HADD2.F32 R0, -RZ, R0.H0_H0 ;  /* 0x20000000ff007230 */ /* 0x004fca0000004100 */
[----:B------:R-:W-:-:S04]  /*3830*/  F2FP.BF16.F32.PACK_AB R0, RZ, R0 ;  /* 0x00000000ff00723e */ /* 0x000fc800000010ff */
[----:B------:R-:W-:Y:S01]  /*3840*/  PRMT R19, R0, 0x7610, R19 ;  /* 0x0000761000137816 */ /* 0x000fe20000000013 */
[----:B------:R-:W-:Y:S06]  /*3850*/  BRA `(.L_x_384) ;  /* 0x0000000c003c7947 */ /* 0x000fec0003800000 */
.L_x_392:
        /* <DEDUP_REMOVED lines=9> */
.L_x_395:
[----:B------:R-:W2:Y:S02]  /*38f0*/  LDG.E.U16 R4, desc[UR36][R4.64] ;  /* 0x0000002404047981 */ /* 0x000ea4000c1e1500 */
[----:B--2---:R-:W-:-:S05]  /*3900*/  HADD2.F32 R0, -RZ, R4.H0_H0 ;  /* 0x20000004ff007230 */ /* 0x004fca0000004100 */
[----:B------:R-:W-:-:S04]  /*3910*/  F2FP.BF16.F32.PACK_AB R0, RZ, R0 ;  /* 0x00000000ff00723e */ /* 0x000fc800000010ff */
[----:B------:R-:W-:Y:S01]  /*3920*/  PRMT R19, R0, 0x7610, R19 ;  /* 0x0000761000137816 */ /* 0x000fe20000000013 */
[----:B------:R-:W-:Y:S06]  /*3930*/  BRA `(.L_x_384) ;  /* 0x0000000c00047947 */ /* 0x000fec0003800000 */
.L_x_394:
        /* <DEDUP_REMOVED lines=9> */
.L_x_385:
        /* <DEDUP_REMOVED lines=14> */
.L_x_398:
        /* <DEDUP_REMOVED lines=9> */
.L_x_397:
        /* <DEDUP_REMOVED lines=28> */
.L_x_400:
        /* <DEDUP_REMOVED lines=15> */
.L_x_399:
[----:B------:R1:W5:Y:S01]  /*3df0*/  LDG.E.U16 R19, desc[UR36][R4.64] ;  /* 0x0000002404137981 */ /* 0x000362000c1e1500 */
[----:B------:R-:W-:Y:S05]  /*3e00*/  BRA `(.L_x_384) ;  /* 0x0000000400d07947 */ /* 0x000fea0003800000 */
.L_x_396:
        /* <DEDUP_REMOVED lines=13> */
.L_x_403:
        /* <DEDUP_REMOVED lines=21> */
.L_x_407:
[----:B------:R-:W-:Y:S05]  /*4030*/  BSYNC B1 ;  /* 0x0000000000017941 */ /* 0x000fea0003800000 */
.L_x_406:
[----:B------:R-:W-:Y:S01]  /*4040*/  LEA R5, R0, 0x3b800000, 0x17 ;  /* 0x3b80000000057811 */ /* 0x000fe200078eb8ff */
[----:B------:R-:W-:-:S05]  /*4050*/  IMAD.SHL.U32 R0, R3, 0x100000, RZ ;  /* 0x0010000003007824 */ /* 0x000fca00078e00ff */
[----:B------:R-:W-:-:S07]  /*4060*/  LOP3.LUT R0, R5, R0, R6, 0xfe, !PT ;  /* 0x0000000005007212 */ /* 0x000fce00078efe06 */
.L_x_405:
[----:B------:R-:W-:Y:S05]  /*4070*/  BSYNC B0 ;  /* 0x0000000000007941 */ /* 0x000fea0003800000 */
.L_x_404:
[----:B------:R-:W-:-:S04]  /*4080*/  F2FP.BF16.F32.PACK_AB R0, RZ, R0 ;  /* 0x00000000ff00723e */ /* 0x000fc800000010ff */
[----:B------:R-:W-:Y:S01]  /*4090*/  PRMT R19, R0, 0x7610, R19 ;  /* 0x0000761000137816 */ /* 0x000fe20000000013 */
[----:B------:R-:W-:Y:S06]  /*40a0*/  BRA `(.L_x_384) ;  /* 0x0000000400287947 */ /* 0x000fec0003800000 */
.L_x_402:
        /* <DEDUP_REMOVED lines=21> */
.L_x_411:
[----:B------:R-:W-:Y:S05]  /*4200*/  BSYNC B1 ;  /* 0x0000000000017941 */ /* 0x000fea0003800000 */
.L_x_410:
[----:B------:R-:W-:Y:S01]  /*4210*/  LEA R5, R0, 0x37800000, 0x17 ;  /* 0x3780000000057811 */ /* 0x000fe200078eb8ff */
[----:B------:R-:W-:-:S05]  /*4220*/  IMAD.SHL.U32 R0, R3, 0x200000, RZ ;  /* 0x0020000003007824 */ /* 0x000fca00078e00ff */
[----:B------:R-:W-:-:S07]  /*4230*/  LOP3.LUT R0, R5, R0, R6, 0xfe, !PT ;  /* 0x0000000005007212 */ /* 0x000fce00078efe06 */
.L_x_409:
[----:B------:R-:W-:Y:S05]  /*4240*/  BSYNC B0 ;  /* 0x0000000000007941 */ /* 0x000fea0003800000 */
.L_x_408:
[----:B------:R-:W-:-:S04]  /*4250*/  F2FP.BF16.F32.PACK_AB R0, RZ, R0 ;  /* 0x00000000ff00723e */ /* 0x000fc800000010ff */
[----:B------:R-:W-:Y:S01]  /*4260*/  PRMT R19, R0, 0x7610, R19 ;  /* 0x0000761000137816 */ /* 0x000fe20000000013 */
[----:B------:R-:W-:Y:S06]  /*4270*/  BRA `(.L_x_384) ;  /* 0x0000000000b47947 */ /* 0x000fec0003800000 */
.L_x_401:
        /* <DEDUP_REMOVED lines=14> */
.L_x_415:
[----:B------:R-:W-:Y:S05]  /*4360*/  BSYNC B0 ;  /* 0x0000000000007941 */ /* 0x000fea0003800000 */
.L_x_414:
[----:B------:R-:W-:-:S04]  /*4370*/  F2FP.BF16.F32.PACK_AB R0, RZ, R0 ;  /* 0x00000000ff00723e */ /* 0x000fc800000010ff */
[----:B------:R-:W-:Y:S01]  /*4380*/  PRMT R19, R0, 0x7610, R19 ;  /* 0x0000761000137816 */ /* 0x000fe20000000013 */
[----:B------:R-:W-:Y:S06]  /*4390*/  BRA `(.L_x_384) ;  /* 0x00000000006c7947 */ /* 0x000fec0003800000 */
.L_x_389:
        /* <DEDUP_REMOVED lines=16> */
.L_x_416:
[----:B------:R-:W-:Y:S01]  /*44a0*/  PRMT R19, RZ, 0x7610, R19 ;  /* 0x00007610ff137816 */ /* 0x000fe20000000013 */
[----:B------:R-:W-:Y:S06]  /*44b0*/  BRA `(.L_x_384) ;  /* 0x0000000000247947 */ /* 0x000fec0003800000 */
.L_x_413:
[----:B------:R-:W2:Y:S02]  /*44c0*/  LDG.E.64 R4, desc[UR36][R4.64] ;  /* 0x0000002404047981 */ /* 0x000ea4000c1e1b00 */
[----:B--2---:R-:W0:Y:S02]  /*44d0*/  I2F.U64 R0, R4 ;  /* 0x0000000400007312 */ /* 0x004e240000301000 */
[----:B0-----:R-:W-:-:S04]  /*44e0*/  F2FP.BF16.F32.PACK_AB R0, RZ, R0 ;  /* 0x00000000ff00723e */ /* 0x001fc800000010ff */
[----:B------:R-:W-:Y:S01]  /*44f0*/  PRMT R19, R0, 0x7610, R19 ;  /* 0x0000761000137816 */ /* 0x000fe20000000013 */
[----:B------:R-:W-:Y:S06]  /*4500*/  BRA `(.L_x_384) ;  /* 0x0000000000107947 */ /* 0x000fec0003800000 */
.L_x_412:
[----:B------:R-:W2:Y:S02]  /*4510*/  LDG.E R4, desc[UR36][R4.64] ;  /* 0x0000002404047981 */ /* 0x000ea4000c1e1900 */
[----:B--2---:R-:W-:-:S04]  /*4520*/  I2FP.F32.U32 R0, R4 ;  /* 0x0000000400007245 */ /* 0x004fc80000201000 */
[----:B------:R-:W-:-:S04]  /*4530*/  F2FP.BF16.F32.PACK_AB R0, RZ, R0 ;  /* 0x00000000ff00723e */ /* 0x000fc800000010ff */
[----:B------:R-:W-:-:S07]  /*4540*/  PRMT R19, R0, 0x7610, R19 ;  /* 0x0000761000137816 */ /* 0x000fce0000000013 */
.L_x_384:
[----:B------:R-:W-:Y:S05]  /*4550*/  BSYNC B6 ;  /* 0x0000000000067941 */ /* 0x000fea0003800000 */
.L_x_383:
[----:B------:R-:W2:Y:S01]  /*4560*/  S2R R25, SR_TID.X ;  /* 0x0000000000197919 */ /* 0x000ea20000002100 */
[----:B------:R-:W3:Y:S01]  /*4570*/  LDC.U8 R17, c[0x0][0x234] ;  /* 0x00008d00ff117b82 */ /* 0x000ee20000000000 */
[----:B------:R-:W-:Y:S01]  /*4580*/  BSSY B0, `(.L_x_417) ;  /* 0x000001e000007945 */ /* 0x000fe20003800000 */
[CC--:B--2---:R-:W-:Y:S01]  /*4590*/  ISETP.GE.AND P2, PT, R25.reuse, R16.reuse, PT ;  /* 0x000000101900720c */ /* 0x0c4fe20003f46270 */
[C---:B------:R-:W-:Y:S02]  /*45a0*/  VIADD R3, R25.reuse, 0x100 ;  /* 0x0000010019037836 */ /* 0x040fe40000000000 */
[C---:B01----:R-:W-:Y:S02]  /*45b0*/  VIADD R5, R25.reuse, 0x180 ;  /* 0x0000018019057836 */ /* 0x043fe40000000000 */
[----:B------:R-:W-:Y:S01]  /*45c0*/  VIADD R23, R25, 0x80 ;  /* 0x0000008019177836 */ /* 0x000fe20000000000 */
[-C--:B------:R-:W-:Y:S02]  /*45d0*/  ISETP.GE.AND P0, PT, R3, R16.reuse, PT ;  /* 0x000000100300720c */ /* 0x080fe40003f06270 */
[----:B------:R-:W-:-:S02]  /*45e0*/  ISETP.GE.AND P1, PT, R5, R16, PT ;  /* 0x000000100500720c */ /* 0x000fc40003f26270 */
[----:B------:R-:W-:-:S03]  /*45f0*/  ISETP.GE.AND P3, PT, R23, R16, PT ;  /* 0x000000101700720c */ /* 0x000fc60003f66270 */
[----:B------:R-:W-:Y:S10]  /*4600*/  @P2 BRA `(.L_x_418) ;  /* 0x0000000000542947 */ /* 0x000ff40003800000 */
[----:B-----5:R-:W-:Y:S02]  /*4610*/  IMAD.U32 R7, R22, 0x10000, RZ ;  /* 0x0001000016077824 */ /* 0x020fe400078e00ff */
[----:B------:R-:W-:Y:S02]  /*4620*/  IMAD.MOV.U32 R4, RZ, RZ, 0x3b2090aa ;  /* 0x3b2090aaff047424 */ /* 0x000fe400078e00ff */
        /* <DEDUP_REMOVED lines=12> */
[----:B------:R-:W-:-:S04]  /*46f0*/  FMUL.FTZ R3, R3, R4 ;  /* 0x0000000403037220 */ /* 0x000fc80000410000 */
[----:B------:R-:W-:-:S04]  /*4700*/  FFMA.FTZ R0, R0, R3, R0 ;  /* 0x0000000300007223 */ /* 0x000fc80000010000 */
[----:B------:R-:W-:Y:S01]  /*4710*/  @P4 FFMA.FTZ R0, R5, 0.93318945169448852539, -R0 ;  /* 0x3f6ee58105004823 */ /* 0x000fe20000010800 */
[----:B------:R-:W-:-:S04]  /*4720*/  FSETP.GTU.FTZ.AND P4, PT, |R7|, +INF , PT ;  /* 0x7f8000000700780b */ /* 0x000fc80003f9c200 */
[----:B------:R-:W-:-:S04]  /*4730*/  LOP3.LUT R3, R0, 0x80000000, R7, 0xb8, !PT ;  /* 0x8000000000037812 */ /* 0x000fc800078eb807 */
[----:B------:R-:W-:-:S06]  /*4740*/  FSEL R3, R3, R0, !P4 ;  /* 0x0000000003037208 */ /* 0x000fcc0006000000 */
[----:B------:R-:W0:Y:S02]  /*4750*/  F2F.BF16.F32 R3, R3 ;  /* 0x0000000300037304 */ /* 0x000e240000202000 */
.L_x_418:
[----:B------:R-:W-:Y:S05]  /*4760*/  BSYNC B0 ;  /* 0x0000000000007941 */ /* 0x000fea0003800000 */
.L_x_417:
[----:B------:R-:W-:Y:S04]  /*4770*/  BSSY B0, `(.L_x_419) ;  /* 0x0000017000007945 */ /* 0x000fe80003800000 */
[----:B------:R-:W-:Y:S05]  /*4780*/  @P3 BRA `(.L_x_420) ;  /* 0x0000000000543947 */ /* 0x000fea0003800000 */
[----:B-----5:R-:W-:Y:S02]  /*4790*/  IMAD.U32 R7, R18, 0x10000, RZ ;  /* 0x0001000012077824 */ /* 0x020fe400078e00ff */
[----:B------:R-:W-:Y:S02]  /*47a0*/  IMAD.MOV.U32 R5, RZ, RZ, 0x3b2090aa ;  /* 0x3b2090aaff057424 */ /* 0x000fe400078e00ff */
[C---:B------:R-:W-:Y:S01]  /*47b0*/  FADD.FTZ R0, |R7|.reuse, -RZ ;  /* 0x800000ff07007221 */ /* 0x040fe20000010200 */
[----:B------:R-:W-:-:S13]  /*47c0*/  FSETP.GT.FTZ.AND P3, PT, |R7|, 1, PT ;  /* 0x3f8000000700780b */ /* 0x000fda0003f74200 */
[----:B------:R-:W1:Y:S01]  /*47d0*/  @P3 MUFU.RCP R0, R0 ;  /* 0x0000000000003308 */ /* 0x000e620000001000 */
[----:B------:R-:W-:Y:S02]  /*47e0*/  @P3 IMAD.MOV.U32 R9, RZ, RZ, 0x3fd774eb ;  /* 0x3fd774ebff093424 */ /* 0x000fe400078e00ff */
[----:B-1----:R-:W-:-:S04]  /*47f0*/  FMUL.FTZ R4, R0, R0 ;  /* 0x0000000000047220 */ /* 0x002fc80000410000 */
        /* <DEDUP_REMOVED lines=12> */
[----:B------:R-:W-:-:S04]  /*48c0*/  FSEL R5, R5, R0, !P3 ;  /* 0x0000000005057208 */ /* 0x000fc80005800000 */
[----:B------:R1:W2:Y:S03]  /*48d0*/  F2F.BF16.F32 R22, R5 ;  /* 0x0000000500167304 */ /* 0x0002a60000202000 */
.L_x_420:
[----:B------:R-:W-:Y:S05]  /*48e0*/  BSYNC B0 ;  /* 0x0000000000007941 */ /* 0x000fea0003800000 */
.L_x_419:
[----:B------:R-:W-:Y:S04]  /*48f0*/  BSSY B0, `(.L_x_421) ;  /* 0x0000017000007945 */ /* 0x000fe80003800000 */
[----:B------:R-:W-:Y:S05]  /*4900*/  @P0 BRA `(.L_x_422) ;  /* 0x0000000000540947 */ /* 0x000fea0003800000 */
[----:B-----5:R-:W-:Y:S02]  /*4910*/  IMAD.U32 R7, R24, 0x10000, RZ ;  /* 0x0001000018077824 */ /* 0x020fe400078e00ff */
[----:B-1----:R-:W-:Y:S02]  /*4920*/  IMAD.MOV.U32 R5, RZ, RZ, 0x3b2090aa ;  /* 0x3b2090aaff057424 */ /* 0x002fe400078e00ff */
        /* <DEDUP_REMOVED lines=18> */
[----:B------:R4:W1:Y:S03]  /*4a50*/  F2F.BF16.F32 R18, R5 ;  /* 0x0000000500127304 */ /* 0x0008660000202000 */
.L_x_422:
[----:B------:R-:W-:Y:S05]  /*4a60*/  BSYNC B0 ;  /* 0x0000000000007941 */ /* 0x000fea0003800000 */
.L_x_421:
[----:B------:R-:W-:Y:S04]  /*4a70*/  BSSY B0, `(.L_x_423) ;  /* 0x0000017000007945 */ /* 0x000fe80003800000 */
[----:B------:R-:W-:Y:S05]  /*4a80*/  @P1 BRA `(.L_x_424) ;  /* 0x0000000000541947 */ /* 0x000fea0003800000 */
[----:B-----5:R-:W-:Y:S02]  /*4a90*/  IMAD.U32 R19, R19, 0x10000, RZ ;  /* 0x0001000013137824 */ /* 0x020fe400078e00ff */
[----:B-1--4-:R-:W-:Y:S02]  /*4aa0*/  IMAD.MOV.U32 R5, RZ, RZ, 0x3b2090aa ;  /* 0x3b2090aaff057424 */ /* 0x012fe400078e00ff */
        /* <DEDUP_REMOVED lines=18> */
[----:B------:R1:W4:Y:S03]  /*4bd0*/  F2F.BF16.F32 R19, R5 ;  /* 0x0000000500137304 */ /* 0x0003260000202000 */
.L_x_424:
[----:B------:R-:W-:Y:S05]  /*4be0*/  BSYNC B0 ;  /* 0x0000000000007941 */ /* 0x000fea0003800000 */
.L_x_423:
[----:B------:R-:W-:Y:S04]  /*4bf0*/  BSSY B6, `(.L_x_425) ;  /* 0x0000112000067945 */ /* 0x000fe80003800000 */
[----:B------:R-:W-:Y:S05]  /*4c00*/  @P2 BRA `(.L_x_426) ;  /* 0x0000001000402947 */ /* 0x000fea0003800000 */
[----:B------:R-:W0:Y:S01]  /*4c10*/  LDC.64 R8, c[0x0][0x218] ;  /* 0x00008600ff087b82 */ /* 0x000e220000000a00 */
[----:B---3--:R-:W-:Y:S01]  /*4c20*/  PRMT R0, R17, 0x9910, RZ ;  /* 0x0000991011007816 */ /* 0x008fe200000000ff */
        /* <DEDUP_REMOVED lines=15> */
[----:B------:R-:W-:Y:S02]  /*4d20*/  IMAD.U32 R3, R3, 0x10000, RZ ;  /* 0x0001000003037824 */ /* 0x000fe400078e00ff */
[----:B------:R-:W-:-:S04]  /*4d30*/  IMAD.MOV.U32 R25, RZ, RZ, R23 ;  /* 0x000000ffff197224 */ /* 0x000fc800078e0017 */
[----:B------:R-:W0:Y:S02]  /*4d40*/  F2I.FTZ.TRUNC.NTZ R3, R3 ;  /* 0x0000000300037305 */ /* 0x000e24000021f100 */
[----:B0-----:R0:W-:Y:S01]  /*4d50*/  STG.E.U8 desc[UR36][R8.64], R3 ;  /* 0x0000000308007986 */ /* 0x0011e2000c101124 */
[----:B------:R-:W-:Y:S05]  /*4d60*/  BRA `(.L_x_426) ;  /* 0x0000000c00e87947 */ /* 0x000fea0003800000 */
.L_x_430:
[----:B-1--4-:R-:W-:Y:S02]  /*4d70*/  IMAD.U32 R5, R3, 0x10000, RZ ;  /* 0x0001000003057824 */ /* 0x012fe400078e00ff */
[----:B------:R-:W-:-:S04]  /*4d80*/  IMAD.MOV.U32 R25, RZ, RZ, R23 ;  /* 0x000000ffff197224 */ /* 0x000fc800078e0017 */
[----:B------:R-:W0:Y:S02]  /*4d90*/  F2I.S64.TRUNC R4, R5 ;  /* 0x0000000500047311 */ /* 0x000e24000020d900 */
[----:B0-----:R0:W-:Y:S01]  /*4da0*/  STG.E.U8 desc[UR36][R8.64], R4 ;  /* 0x0000000408007986 */ /* 0x0011e2000c101124 */
[----:B------:R-:W-:Y:S05]  /*4db0*/  BRA `(.L_x_426) ;  /* 0x0000000c00d47947 */ /* 0x000fea0003800000 */
.L_x_429:
[----:B------:R-:W-:-:S13]  /*4dc0*/  ISETP.NE.AND P0, PT, R0, 0x2, PT ;  /* 0x000000020000780c */ /* 0x000fda0003f05270 */
[----:B------:R-:W-:Y:S05]  /*4dd0*/  @!P0 BRA `(.L_x_432) ;  /* 0x0000000000388947 */ /* 0x000fea0003800000 */
[----:B------:R-:W-:-:S13]  /*4de0*/  ISETP.NE.AND P0, PT, R0, 0x3, PT ;  /* 0x000000030000780c */ /* 0x000fda0003f05270 */
[----:B------:R-:W-:Y:S05]  /*4df0*/  @!P0 BRA `(.L_x_433) ;  /* 0x00000000001c8947 */ /* 0x000fea0003800000 */
[----:B------:R-:W-:-:S13]  /*4e00*/  ISETP.NE.AND P0, PT, R0, 0x4, PT ;  /* 0x000000040000780c */ /* 0x000fda0003f05270 */
[----:B------:R-:W-:Y:S05]  /*4e10*/  @P0 BRA `(.L_x_431) ;  /* 0x0000000c00500947 */ /* 0x000fea0003800000 */
[----:B------:R-:W-:Y:S02]  /*4e20*/  IMAD.U32 R4, R3, 0x10000, RZ ;  /* 0x0001000003047824 */ /* 0x000fe400078e00ff */
[----:B------:R-:W-:-:S04]  /*4e30*/  IMAD.MOV.U32 R25, RZ, RZ, R23 ;  /* 0x000000ffff197224 */ /* 0x000fc800078e0017 */
[----:B-1--4-:R-:W0:Y:S02]  /*4e40*/  F2I.S64.TRUNC R4, R4 ;  /* 0x0000000400047311 */ /* 0x012e24000020d900 */
[----:B0-----:R0:W-:Y:S01]  /*4e50*/  STG.E.64 desc[UR36][R8.64], R4 ;  /* 0x0000000408007986 */ /* 0x0011e2000c101b24 */
[----:B------:R-:W-:Y:S05]  /*4e60*/  BRA `(.L_x_426) ;  /* 0x0000000c00a87947 */ /* 0x000fea0003800000 */
.L_x_433:
[----:B------:R-:W-:Y:S02]  /*4e70*/  IMAD.U32 R3, R3, 0x10000, RZ ;  /* 0x0001000003037824 */ /* 0x000fe400078e00ff */
[----:B------:R-:W-:-:S04]  /*4e80*/  IMAD.MOV.U32 R25, RZ, RZ, R23 ;  /* 0x000000ffff197224 */ /* 0x000fc800078e0017 */
[----:B------:R-:W0:Y:S02]  /*4e90*/  F2I.FTZ.TRUNC.NTZ R3, R3 ;  /* 0x0000000300037305 */ /* 0x000e24000021f100 */
[----:B0-----:R0:W-:Y:S01]  /*4ea0*/  STG.E desc[UR36][R8.64], R3 ;  /* 0x0000000308007986 */ /* 0x0011e2000c101924 */
[----:B------:R-:W-:Y:S05]  /*4eb0*/  BRA `(.L_x_426) ;  /* 0x0000000c00947947 */ /* 0x000fea0003800000 */
.L_x_432:
[----:B------:R-:W-:Y:S02]  /*4ec0*/  IMAD.U32 R3, R3, 0x10000, RZ ;  /* 0x0001000003037824 */ /* 0x000fe400078e00ff */
[----:B------:R-:W-:-:S04]  /*4ed0*/  IMAD.MOV.U32 R25, RZ, RZ, R23 ;  /* 0x000000ffff197224 */ /* 0x000fc800078e0017 */
[----:B------:R-:W0:Y:S02]  /*4ee0*/  F2I.FTZ.TRUNC.NTZ R3, R3 ;  /* 0x0000000300037305 */ /* 0x000e24000021f100 */
[----:B0-----:R0:W-:Y:S01]  /*4ef0*/  STG.E.U16 desc[UR36][R8.64], R3 ;  /* 0x0000000308007986 */ /* 0x0011e2000c101524 */
[----:B------:R-:W-:Y:S05]  /*4f00*/  BRA `(.L_x_426) ;  /* 0x0000000c00807947 */ /* 0x000fea0003800000 */
.L_x_428:
[----:B------:R-:W-:-:S13]  /*4f10*/  ISETP.GT.AND P0, PT, R0, 0x6, PT ;  /* 0x000000060000780c */ /* 0x000fda0003f04270 */
[----:B------:R-:W-:Y:S05]  /*4f20*/  @P0 BRA `(.L_x_434) ;  /* 0x0000000000340947 */ /* 0x000fea0003800000 */
[----:B------:R-:W-:-:S13]  /*4f30*/  ISETP.NE.AND P0, PT, R0, 0x5, PT ;  /* 0x000000050000780c */ /* 0x000fda0003f05270 */
[----:B------:R-:W-:Y:S05]  /*4f40*/  @!P0 BRA `(.L_x_435) ;  /* 0x0000000000188947 */ /* 0x000fea0003800000 */
[----:B------:R-:W-:-:S13]  /*4f50*/  ISETP.NE.AND P0, PT, R0, 0x6, PT ;  /* 0x000000060000780c */ /* 0x000fda0003f05270 */
[----:B------:R-:W-:Y:S05]  /*4f60*/  @P0 BRA `(.L_x_431) ;  /* 0x0000000800fc0947 */ /* 0x000fea0003800000 */
[----:B------:R-:W-:Y:S02]  /*4f70*/  IMAD.U32 R3, R3, 0x10000, RZ ;  /* 0x0001000003037824 */ /* 0x000fe400078e00ff */
[----:B------:R-:W-:-:S03]  /*4f80*/  IMAD.MOV.U32 R25, RZ, RZ, R23 ;  /* 0x000000ffff197224 */ /* 0x000fc600078e0017 */
[----:B------:R0:W-:Y:S01]  /*4f90*/  STG.E desc[UR36][R8.64], R3 ;  /* 0x0000000308007986 */ /* 0x0001e2000c101924 */
[----:B------:R-:W-:Y:S05]  /*4fa0*/  BRA `(.L_x_426) ;  /* 0x0000000c00587947 */ /* 0x000fea0003800000 */
.L_x_435:
[----:B------:R-:W-:Y:S02]  /*4fb0*/  IMAD.U32 R0, R3, 0x10000, RZ ;  /* 0x0001000003007824 */ /* 0x000fe400078e00ff */
[----:B------:R-:W-:-:S03]  /*4fc0*/  IMAD.MOV.U32 R25, RZ, RZ, R23 ;  /* 0x000000ffff197224 */ /* 0x000fc600078e0017 */
[----:B------:R-:W-:-:S05]  /*4fd0*/  F2FP.F16.F32.PACK_AB R0, RZ, R0 ;  /* 0x00000000ff00723e */ /* 0x000fca00000000ff */
[----:B------:R0:W-:Y:S01]  /*4fe0*/  STG.E.U16 desc[UR36][R8.64], R0 ;  /* 0x0000000008007986 */ /* 0x0001e2000c101524 */
[----:B------:R-:W-:Y:S05]  /*4ff0*/  BRA `(.L_x_426) ;  /* 0x0000000c00447947 */ /* 0x000fea0003800000 */
.L_x_434:
[----:B------:R-:W-:-:S13]  /*5000*/  ISETP.NE.AND P0, PT, R0, 0x7, PT ;  /* 0x000000070000780c */ /* 0x000fda0003f05270 */
[----:B------:R-:W-:Y:S05]  /*5010*/  @!P0 BRA `(.L_x_436) ;  /* 0x00000000003c8947 */ /* 0x000fea0003800000 */
[----:B------:R-:W-:-:S13]  /*5020*/  ISETP.NE.AND P0, PT, R0, 0x8, PT ;  /* 0x000000080000780c */ /* 0x000fda0003f05270 */
[----:B------:R-:W-:Y:S05]  /*5030*/  @!P0 BRA `(.L_x_437) ;  /* 0x00000000001c8947 */ /* 0x000fea0003800000 */
[----:B------:R-:W-:-:S13]  /*5040*/  ISETP.NE.AND P0, PT, R0, 0x9, PT ;  /* 0x000000090000780c */ /* 0x000fda0003f05270 */
[----:B------:R-:W-:Y:S05]  /*5050*/  @P0 BRA `(.L_x_431) ;  /* 0x0000000800c00947 */ /* 0x000fea0003800000 */
[----:B------:R-:W-:Y:S02]  /*5060*/  IMAD.U32 R4, R3, 0x10000, RZ ;  /* 0x0001000003047824 */ /* 0x000fe400078e00ff */
[----:B-1--4-:R-:W-:Y:S02]  /*5070*/  IMAD.MOV.U32 R5, RZ, RZ, RZ ;  /* 0x000000ffff057224 */ /* 0x012fe400078e00ff */
[----:B------:R-:W-:-:S03]  /*5080*/  IMAD.MOV.U32 R25, RZ, RZ, R23 ;  /* 0x000000ffff197224 */ /* 0x000fc600078e0017 */
[----:B------:R0:W-:Y:S01]  /*5090*/  STG.E.64 desc[UR36][R8.64], R4 ;  /* 0x0000000408007986 */ /* 0x0001e2000c101b24 */
[----:B------:R-:W-:Y:S05]  /*50a0*/  BRA `(.L_x_426) ;  /* 0x0000000c00187947 */ /* 0x000fea0003800000 */
.L_x_437:
[----:B------:R-:W-:Y:S02]  /*50b0*/  IMAD.U32 R3, R3, 0x10000, RZ ;  /* 0x0001000003037824 */ /* 0x000fe400078e00ff */
[----:B------:R-:W-:-:S03]  /*50c0*/  IMAD.MOV.U32 R25, RZ, RZ, R23 ;  /* 0x000000ffff197224 */ /* 0x000fc600078e0017 */
[----:B------:R-:W-:-:S04]  /*50d0*/  F2FP.F16.F32.PACK_AB R3, RZ, R3 ;  /* 0x00000003ff03723e */ /* 0x000fc800000000ff */
[----:B------:R-:W-:-:S05]  /*50e0*/  PRMT R3, R3, 0x5410, RZ ;  /* 0x0000541003037816 */ /* 0x000fca00000000ff */
[----:B------:R0:W-:Y:S01]  /*50f0*/  STG.E desc[UR36][R8.64], R3 ;  /* 0x0000000308007986 */ /* 0x0001e2000c101924 */
[----:B------:R-:W-:Y:S05]  /*5100*/  BRA `(.L_x_426) ;  /* 0x0000000c00007947 */ /* 0x000fea0003800000 */
.L_x_436:
[----:B------:R-:W-:Y:S02]  /*5110*/  IMAD.U32 R4, R3, 0x10000, RZ ;  /* 0x0001000003047824 */ /* 0x000fe400078e00ff */
[----:B------:R-:W-:Y:S02]  /*5120*/  IMAD.MOV.U32 R25, RZ, RZ, R23 ;  /* 0x000000ffff197224 */ /* 0x000fe400078e0017 */
[----:B------:R-:W-:-:S06]  /*5130*/  FMUL.FTZ R4, R4, 1 ;  /* 0x3f80000004047820 */ /* 0x000fcc0000410000 */
[----:B-1--4-:R-:W0:Y:S02]  /*5140*/  F2F.F64.F32 R4, R4 ;  /* 0x0000000400047310 */ /* 0x012e240000201800 */
[----:B0-----:R0:W-:Y:S01]  /*5150*/  STG.E.64 desc[UR36][R8.64], R4 ;  /* 0x0000000408007986 */ /* 0x0011e2000c101b24 */
[----:B------:R-:W-:Y:S05]  /*5160*/  BRA `(.L_x_426) ;  /* 0x0000000800e87947 */ /* 0x000fea0003800000 */
.L_x_427:
        /* <DEDUP_REMOVED lines=10> */
[----:B------:R-:W-:-:S04]  /*5210*/  FSETP.NEU.FTZ.AND P0, PT, R3, RZ, PT ;  /* 0x000000ff0300720b */ /* 0x000fc80003f1d000 */
[----:B------:R-:W-:-:S05]  /*5220*/  SEL R3, RZ, 0x1, !P0 ;  /* 0x00000001ff037807 */ /* 0x000fca0004000000 */
[----:B------:R0:W-:Y:S01]  /*5230*/  STG.E.U8 desc[UR36][R8.64], R3 ;  /* 0x0000000308007986 */ /* 0x0001e2000c101124 */
[----:B------:R-:W-:Y:S05]  /*5240*/  BRA `(.L_x_426) ;  /* 0x0000000800b07947 */ /* 0x000fea0003800000 */
.L_x_440:
[----:B------:R-:W-:Y:S01]  /*5250*/  IMAD.U32 R3, R3, 0x10000, RZ ;  /* 0x0001000003037824 */ /* 0x000fe200078e00ff */
[----:B------:R-:W-:Y:S01]  /*5260*/  CS2R R6, SRZ ;  /* 0x0000000000067805 */ /* 0x000fe2000001ff00 */
[----:B------:R-:W-:Y:S02]  /*5270*/  IMAD.MOV.U32 R25, RZ, RZ, R23 ;  /* 0x000000ffff197224 */ /* 0x000fe400078e0017 */
[----:B------:R-:W-:-:S04]  /*5280*/  FMUL.FTZ R3, R3, 1 ;  /* 0x3f80000003037820 */ /* 0x000fc80000410000 */
[----:B-1--4-:R-:W0:Y:S02]  /*5290*/  F2F.F64.F32 R4, R3 ;  /* 0x0000000300047310 */ /* 0x012e240000201800 */
[----:B0-----:R0:W-:Y:S01]  /*52a0*/  STG.E.128 desc[UR36][R8.64], R4 ;  /* 0x0000000408007986 */ /* 0x0011e2000c101d24 */
[----:B------:R-:W-:Y:S05]  /*52b0*/  BRA `(.L_x_426) ;  /* 0x0000000800947947 */ /* 0x000fea0003800000 */
.L_x_439:
[----:B------:R-:W-:-:S13]  /*52c0*/  ISETP.NE.AND P0, PT, R0, 0xf, PT ;  /* 0x0000000f0000780c */ /* 0x000fda0003f05270 */
[----:B------:R-:W-:Y:S05]  /*52d0*/  @!P0 BRA `(.L_x_441) ;  /* 0x0000000000bc8947 */ /* 0x000fea0003800000 */
[----:B------:R-:W-:-:S13]  /*52e0*/  ISETP.NE.AND P0, PT, R0, 0x17, PT ;  /* 0x000000170000780c */ /* 0x000fda0003f05270 */
[----:B------:R-:W-:Y:S05]  /*52f0*/  @!P0 BRA `(.L_x_442) ;  /* 0x0000000000588947 */ /* 0x000fea0003800000 */
[----:B------:R-:W-:-:S13]  /*5300*/  ISETP.NE.AND P0, PT, R0, 0x18, PT ;  /* 0x000000180000780c */ /* 0x000fda0003f05270 */
[----:B------:R-:W-:Y:S05]  /*5310*/  @P0 BRA `(.L_x_431) ;  /* 0x0000000800100947 */ /* 0x000fea0003800000 */
[----:B------:R-:W-:Y:S01]  /*5320*/  IMAD.U32 R7, R3, 0x10000, RZ ;  /* 0x0001000003077824 */ /* 0x000fe200078e00ff */
[----:B------:R-:W-:Y:S04]  /*5330*/  BSSY B0, `(.L_x_443) ;  /* 0x000000e000007945 */ /* 0x000fe80003800000 */
[C---:B------:R-:W-:Y:S02]  /*5340*/  LOP3.LUT R3, R7.reuse, 0x7fffffff, RZ, 0xc0, !PT ;  /* 0x7fffffff07037812 */ /* 0x040fe400078ec0ff */
[----:B------:R-:W-:Y:S02]  /*5350*/  LOP3.LUT R0, R7, 0x80000000, RZ, 0xc0, !PT ;  /* 0x8000000007007812 */ /* 0x000fe400078ec0ff */
[----:B------:R-:W-:Y:S02]  /*5360*/  ISETP.GT.U32.AND P0, PT, R3, 0x43efffff, PT ;  /* 0x43efffff0300780c */ /* 0x000fe40003f04070 */
[----:B-1--4-:R-:W-:Y:S01]  /*5370*/  SHF.R.U32.HI R5, RZ, 0x18, R0 ;  /* 0x00000018ff057819 */ /* 0x012fe20000011600 */
        /* <DEDUP_REMOVED lines=9> */
.L_x_444:
[----:B------:R-:W-:Y:S05]  /*5410*/  BSYNC B0 ;  /* 0x0000000000007941 */ /* 0x000fea0003800000 */
.L_x_443:
[----:B------:R-:W-:Y:S01]  /*5420*/  LOP3.LUT R5, R0, R5, RZ, 0xfc, !PT ;  /* 0x0000000500057212 */ /* 0x000fe200078efcff */
[----:B------:R-:W-:-:S04]  /*5430*/  IMAD.MOV.U32 R25, RZ, RZ, R23 ;  /* 0x000000ffff197224 */ /* 0x000fc800078e0017 */
[----:B------:R0:W-:Y:S01]  /*5440*/  STG.E.U8 desc[UR36][R8.64], R5 ;  /* 0x0000000508007986 */ /* 0x0001e2000c101124 */
[----:B------:R-:W-:Y:S05]  /*5450*/  BRA `(.L_x_426) ;  /* 0x00000008002c7947 */ /* 0x000fea0003800000 */
.L_x_442:
[----:B-1--4-:R-:W-:Y:S01]  /*5460*/  IMAD.U32 R5, R3, 0x10000, RZ ;  /* 0x0001000003057824 */ /* 0x012fe200078e00ff */
        /* <DEDUP_REMOVED lines=12> */
.L_x_446:
[----:B------:R-:W-:Y:S01]  /*5530*/  IMAD.MOV.U32 R0, RZ, RZ, 0x7f ;  /* 0x0000007fff007424 */ /* 0x000fe200078e00ff */
[----:B------:R-:W-:-:S04]  /*5540*/  ISETP.GT.U32.AND P0, PT, R3, 0x7f800000, PT ;  /* 0x7f8000000300780c */ /* 0x000fc80003f04070 */
[----:B------:R-:W-:-:S09]  /*5550*/  SEL R0, R0, 0x7c, P0 ;  /* 0x0000007c00007807 */ /* 0x000fd20000000000 */
.L_x_447:
[----:B------:R-:W-:Y:S05]  /*5560*/  BSYNC B0 ;  /* 0x0000000000007941 */ /* 0x000fea0003800000 */
.L_x_445:
[----:B------:R-:W-:Y:S01]  /*5570*/  LOP3.LUT R3, R5, 0x80000000, RZ, 0xc0, !PT ;  /* 0x8000000005037812 */ /* 0x000fe200078ec0ff */
[----:B------:R-:W-:-:S03]  /*5580*/  IMAD.MOV.U32 R25, RZ, RZ, R23 ;  /* 0x000000ffff197224 */ /* 0x000fc600078e0017 */
[----:B------:R-:W-:-:S04]  /*5590*/  SHF.R.U32.HI R3, RZ, 0x18, R3 ;  /* 0x00000018ff037819 */ /* 0x000fc80000011603 */
[----:B------:R-:W-:-:S05]  /*55a0*/  LOP3.LUT R3, R0, R3, RZ, 0xfc, !PT ;  /* 0x0000000300037212 */ /* 0x000fca00078efcff */
[----:B------:R0:W-:Y:S01]  /*55b0*/  STG.E.U8 desc[UR36][R8.64], R3 ;  /* 0x0000000308007986 */ /* 0x0001e2000c101124 */
[----:B------:R-:W-:Y:S05]  /*55c0*/  BRA `(.L_x_426) ;  /* 0x0000000400d07947 */ /* 0x000fea0003800000 */
.L_x_441:
[----:B------:R0:W-:Y:S01]  /*55d0*/  STG.E.U16 desc[UR36][R8.64], R3 ;  /* 0x0000000308007986 */ /* 0x0001e2000c101524 */
[----:B------:R-:W-:Y:S01]  /*55e0*/  IMAD.MOV.U32 R25, RZ, RZ, R23 ;  /* 0x000000ffff197224 */ /* 0x000fe200078e0017 */
[----:B------:R-:W-:Y:S06]  /*55f0*/  BRA `(.L_x_426) ;  /* 0x0000000400c47947 */ /* 0x000fec0003800000 */
.L_x_438:
        /* <DEDUP_REMOVED lines=10> */
[----:B------:R-:W0:Y:S02]  /*56a0*/  F2I.FTZ.U32.TRUNC.NTZ R3, R3 ;  /* 0x0000000300037305 */ /* 0x000e24000021f000 */
[----:B0-----:R0:W-:Y:S01]  /*56b0*/  STG.E.U16 desc[UR36][R8.64], R3 ;  /* 0x0000000308007986 */ /* 0x0011e2000c101524 */
[----:B------:R-:W-:Y:S05]  /*56c0*/  BRA `(.L_x_426) ;  /* 0x0000000400907947 */ /* 0x000fea0003800000 */
.L_x_450:
[----:B-1--4-:R-:W-:Y:S01]  /*56d0*/  IMAD.U32 R5, R3, 0x10000, RZ ;  /* 0x0001000003057824 */ /* 0x012fe200078e00ff */
        /* <DEDUP_REMOVED lines=16> */
.L_x_453:
[----:B------:R-:W-:-:S04]  /*57e0*/  LOP3.LUT R3, R5, 0x80000000, RZ, 0xc0, !PT ;  /* 0x8000000005037812 */ /* 0x000fc800078ec0ff */
[----:B------:R-:W-:-:S04]  /*57f0*/  SHF.R.U32.HI R3, RZ, 0x18, R3 ;  /* 0x00000018ff037819 */ /* 0x000fc80000011603 */
[----:B------:R-:W-:-:S04]  /*5800*/  LOP3.LUT R0, R0, R3, RZ, 0xfc, !PT ;  /* 0x0000000300007212 */ /* 0x000fc800078efcff */
[----:B------:R-:W-:-:S07]  /*5810*/  PRMT R4, R0, 0x7610, R4 ;  /* 0x0000761000047816 */ /* 0x000fce0000000004 */
.L_x_452:
[----:B------:R-:W-:Y:S05]  /*5820*/  BSYNC B0 ;  /* 0x0000000000007941 */ /* 0x000fea0003800000 */
.L_x_451:
[----:B------:R0:W-:Y:S01]  /*5830*/  STG.E.U8 desc[UR36][R8.64], R4 ;  /* 0x0000000408007986 */ /* 0x0001e2000c101124 */
[----:B------:R-:W-:Y:S01]  /*5840*/  IMAD.MOV.U32 R25, RZ, RZ, R23 ;  /* 0x000000ffff197224 */ /* 0x000fe200078e0017 */
[----:B------:R-:W-:Y:S06]  /*5850*/  BRA `(.L_x_426) ;  /* 0x00000004002c7947 */ /* 0x000fec0003800000 */
.L_x_449:
        /* <DEDUP_REMOVED lines=17> */
.L_x_456:
[----:B------:R-:W-:-:S04]  /*5970*/  LOP3.LUT R3, R5, 0x80000000, RZ, 0xc0, !PT ;  /* 0x8000000005037812 */ /* 0x000fc800078ec0ff */
[----:B------:R-:W-:-:S04]  /*5980*/  SHF.R.U32.HI R3, RZ, 0x18, R3 ;  /* 0x00000018ff037819 */ /* 0x000fc80000011603 */
[----:B------:R-:W-:-:S04]  /*5990*/  LOP3.LUT R0, R0, R3, RZ, 0xfc, !PT ;  /* 0x0000000300007212 */ /* 0x000fc800078efcff */
[----:B------:R-:W-:-:S07]  /*59a0*/  PRMT R4, R0, 0x7610, R4 ;  /* 0x0000761000047816 */ /* 0x000fce0000000004 */
.L_x_455:
[----:B------:R-:W-:Y:S05]  /*59b0*/  BSYNC B0 ;  /* 0x0000000000007941 */ /* 0x000fea0003800000 */
.L_x_454:
[----:B------:R0:W-:Y:S01]  /*59c0*/  STG.E.U8 desc[UR36][R8.64], R4 ;  /* 0x0000000408007986 */ /* 0x0001e2000c101124 */
[----:B------:R-:W-:Y:S01]  /*59d0*/  IMAD.MOV.U32 R25, RZ, RZ, R23 ;  /* 0x000000ffff197224 */ /* 0x000fe200078e0017 */
[----:B------:R-:W-:Y:S06]  /*59e0*/  BRA `(.L_x_426) ;  /* 0x0000000000c87947 */ /* 0x000fec0003800000 */
.L_x_448:
[----:B------:R-:W-:-:S13]  /*59f0*/  ISETP.NE.AND P0, PT, R0, 0x1c, PT ;  /* 0x0000001c0000780c */ /* 0x000fda0003f05270 */
[----:B------:R-:W-:Y:S05]  /*5a00*/  @!P0 BRA `(.L_x_457) ;  /* 0x0000000000b08947 */ /* 0x000fea0003800000 */
[----:B------:R-:W-:-:S13]  /*5a10*/  ISETP.NE.AND P0, PT, R0, 0x1d, PT ;  /* 0x0000001d0000780c */ /* 0x000fda0003f05270 */
[----:B------:R-:W-:Y:S05]  /*5a20*/  @!P0 BRA `(.L_x_458) ;  /* 0x0000000000948947 */ /* 0x000fea0003800000 */
[----:B------:R-:W-:-:S13]  /*5a30*/  ISETP.NE.AND P0, PT, R0, 0x2c, PT ;  /* 0x0000002c0000780c */ /* 0x000fda0003f05270 */
[----:B------:R-:W-:Y:S05]  /*5a40*/  @P0 BRA `(.L_x_431) ;  /* 0x0000000000440947 */ /* 0x000fea0003800000 */
[----:B------:R-:W-:Y:S02]  /*5a50*/  IMAD.U32 R4, R3, 0x10000, RZ ;  /* 0x0001000003047824 */ /* 0x000fe400078e00ff */
[----:B------:R-:W-:-:S03]  /*5a60*/  IMAD.MOV.U32 R25, RZ, RZ, R23 ;  /* 0x000000ffff197224 */ /* 0x000fc600078e0017 */
[----:B-1--4-:R-:W-:-:S04]  /*5a70*/  SHF.R.U32.HI R5, RZ, 0x17, R4 ;  /* 0x00000017ff057819 */ /* 0x012fc80000011604 */
        /* <DEDUP_REMOVED lines=14> */
.L_x_431:
[----:B------:R-:W-:Y:S01]  /*5b60*/  MOV R14, 0x0 ;  /* 0x00000000000e7802 */ /* 0x000fe20000000f00 */
[----:B------:R-:W-:Y:S01]  /*5b70*/  ULDC.64 UR4, c[0x4][0x128] ;  /* 0x01004a0000047ab9 */ /* 0x000fe20000000a00 */
[----:B------:R-:W-:Y:S01]  /*5b80*/  ULDC.64 UR6, c[0x4][0x130] ;  /* 0x01004c0000067ab9 */ /* 0x000fe20000000a00 */
[----:B------:R-:W-:Y:S02]  /*5b90*/  IMAD.U32 R4, RZ, RZ, UR4 ;  /* 0x00000004ff047e24 */ /* 0x000fe4000f8e00ff */
[----:B-1--4-:R-:W-:Y:S01]  /*5ba0*/  IMAD.U32 R5, RZ, RZ, UR5 ;  /* 0x00000005ff057e24 */ /* 0x012fe2000f8e00ff */
        /* <DEDUP_REMOVED lines=10> */
[----:B0-2--5:R-:W-:Y:S05]  /*5c50*/  CALL.ABS.NOINC R14 ;  /* 0x000000000e007343 */ /* 0x025fea0003c00000 */
.L_x_459:
[----:B------:R-:W-:Y:S01]  /*5c60*/  IMAD.MOV.U32 R25, RZ, RZ, R23 ;  /* 0x000000ffff197224 */ /* 0x000fe200078e0017 */
[----:B------:R-:W-:Y:S06]  /*5c70*/  BRA `(.L_x_426) ;  /* 0x0000000000247947 */ /* 0x000fec0003800000 */
.L_x_458:
[----:B------:R-:W-:Y:S02]  /*5c80*/  IMAD.U32 R4, R3, 0x10000, RZ ;  /* 0x0001000003047824 */ /* 0x000fe400078e00ff */
[----:B------:R-:W-:-:S04]  /*5c90*/  IMAD.MOV.U32 R25, RZ, RZ, R23 ;  /* 0x000000ffff197224 */ /* 0x000fc800078e0017 */
[----:B-1--4-:R-:W0:Y:S02]  /*5ca0*/  F2I.U64.TRUNC R4, R4 ;  /* 0x0000000400047311 */ /* 0x012e24000020d800 */
[----:B0-----:R0:W-:Y:S01]  /*5cb0*/  STG.E.64 desc[UR36][R8.64], R4 ;  /* 0x0000000408007986 */ /* 0x0011e2000c101b24 */
[----:B------:R-:W-:Y:S05]  /*5cc0*/  BRA `(.L_x_426) ;  /* 0x0000000000107947 */ /* 0x000fea0003800000 */
.L_x_457:
[----:B------:R-:W-:Y:S02]  /*5cd0*/  IMAD.U32 R3, R3, 0x10000, RZ ;  /* 0x0001000003037824 */ /* 0x000fe400078e00ff */
[----:B------:R-:W-:-:S04]  /*5ce0*/  IMAD.MOV.U32 R25, RZ, RZ, R23 ;  /* 0x000000ffff197224 */ /* 0x000fc800078e0017 */
[----:B------:R-:W0:Y:S02]  /*5cf0*/  F2I.FTZ.U32.TRUNC.NTZ R3, R3 ;  /* 0x0000000300037305 */ /* 0x000e24000021f000 */
[----:B0-----:R0:W-:Y:S02]  /*5d00*/  STG.E desc[UR36][R8.64], R3 ;  /* 0x0000000308007986 */ /* 0x0011e4000c101924 */
.L_x_426:
[----:B------:R-:W-:Y:S05]  /*5d10*/  BSYNC B6 ;  /* 0x0000000000067941 */ /* 0x000fea0003800000 */
.L_x_425:
[----:B------:R-:W-:Y:S01]  /*5d20*/  ISETP.GE.AND P0, PT, R25, R16, PT ;  /* 0x000000101900720c */ /* 0x000fe20003f06270 */
[----:B------:R-:W-:-:S12]  /*5d30*/  BSSY B6, `(.L_x_460) ;  /* 0x00001fc000067945 */ /* 0x000fd80003800000 */
[----:B------:R-:W-:Y:S05]  /*5d40*/  @P0 BRA `(.L_x_461) ;  /* 0x0000001c00e80947 */ /* 0x000fea0003800000 */
[----:B0-----:R-:W0:Y:S01]  /*5d50*/  LDC.64 R8, c[0x0][0x218] ;  /* 0x00008600ff087b82 */ /* 0x001e220000000a00 */
[----:B------:R-:W-:Y:S01]  /*5d60*/  IMAD R0, R2, 0x200, R25 ;  /* 0x0000020002007824 */ /* 0x000fe200078e0219 */
[----:B---3--:R-:W-:Y:S01]  /*5d70*/  PRMT R4, R17, 0x9910, RZ ;  /* 0x0000991011047816 */ /* 0x008fe200000000ff */
        /* <DEDUP_REMOVED lines=15> */
[----:B--2--5:R-:W-:-:S04]  /*5e70*/  IMAD.U32 R22, R22, 0x10000, RZ ;  /* 0x0001000016167824 */ /* 0x024fc800078e00ff */
[----:B------:R-:W0:Y:S02]  /*5e80*/  F2I.FTZ.TRUNC.NTZ R3, R22 ;  /* 0x0000001600037305 */ /* 0x000e24000021f100 */
[----:B0-----:R0:W-:Y:S01]  /*5e90*/  STG.E.U8 desc[UR36][R8.64], R3 ;  /* 0x0000000308007986 */ /* 0x0011e2000c101124 */
[----:B------:R-:W-:Y:S05]  /*5ea0*/  BRA `(.L_x_467) ;  /* 0x0000000c00947947 */ /* 0x000fea0003800000 */
.L_x_465:
[----:B-12-45:R-:W-:-:S06]  /*5eb0*/  IMAD.U32 R5, R22, 0x10000, RZ ;  /* 0x0001000016057824 */ /* 0x036fcc00078e00ff */
[----:B------:R-:W0:Y:S02]  /*5ec0*/  F2I.S64.TRUNC R4, R5 ;  /* 0x0000000500047311 */ /* 0x000e24000020d900 */
[----:B0-----:R0:W-:Y:S01]  /*5ed0*/  STG.E.U8 desc[UR36][R8.64], R4 ;  /* 0x0000000408007986 */ /* 0x0011e2000c101124 */
[----:B------:R-:W-:Y:S05]  /*5ee0*/  BRA `(.L_x_467) ;  /* 0x0000000c00847947 */ /* 0x000fea0003800000 */
.L_x_464:
[----:B------:R-:W-:-:S13]  /*5ef0*/  ISETP.NE.AND P0, PT, R0, 0x2, PT ;  /* 0x000000020000780c */ /* 0x000fda0003f05270 */
[----:B------:R-:W-:Y:S05]  /*5f00*/  @!P0 BRA `(.L_x_468) ;  /* 0x0000000000308947 */ /* 0x000fea0003800000 */
[----:B------:R-:W-:-:S13]  /*5f10*/  ISETP.NE.AND P0, PT, R0, 0x3, PT ;  /* 0x000000030000780c */ /* 0x000fda0003f05270 */
[----:B------:R-:W-:Y:S05]  /*5f20*/  @!P0 BRA `(.L_x_469) ;  /* 0x0000000000188947 */ /* 0x000fea0003800000 */
[----:B------:R-:W-:-:S13]  /*5f30*/  ISETP.NE.AND P0, PT, R0, 0x4, PT ;  /* 0x000000040000780c */ /* 0x000fda0003f05270 */
[----:B------:R-:W-:Y:S05]  /*5f40*/  @P0 BRA `(.L_x_466) ;  /* 0x0000000c000c0947 */ /* 0x000fea0003800000 */
[----:B--2--5:R-:W-:-:S06]  /*5f50*/  IMAD.U32 R4, R22, 0x10000, RZ ;  /* 0x0001000016047824 */ /* 0x024fcc00078e00ff */
[----:B-1--4-:R-:W0:Y:S02]  /*5f60*/  F2I.S64.TRUNC R4, R4 ;  /* 0x0000000400047311 */ /* 0x012e24000020d900 */
[----:B0-----:R2:W-:Y:S01]  /*5f70*/  STG.E.64 desc[UR36][R8.64], R4 ;  /* 0x0000000408007986 */ /* 0x0015e2000c101b24 */
[----:B------:R-:W-:Y:S05]  /*5f80*/  BRA `(.L_x_467) ;  /* 0x0000000c005c7947 */ /* 0x000fea0003800000 */
.L_x_469:
[----:B--2--5:R-:W-:-:S04]  /*5f90*/  IMAD.U32 R22, R22, 0x10000, RZ ;  /* 0x0001000016167824 */ /* 0x024fc800078e00ff */
[----:B------:R-:W0:Y:S02]  /*5fa0*/  F2I.FTZ.TRUNC.NTZ R3, R22 ;  /* 0x0000001600037305 */ /* 0x000e24000021f100 */
[----:B0-----:R3:W-:Y:S01]  /*5fb0*/  STG.E desc[UR36][R8.64], R3 ;  /* 0x0000000308007986 */ /* 0x0017e2000c101924 */
[----:B------:R-:W-:Y:S05]  /*5fc0*/  BRA `(.L_x_467) ;  /* 0x0000000c004c7947 */ /* 0x000fea0003800000 */
.L_x_468:
[----:B--2--5:R-:W-:-:S04]  /*5fd0*/  IMAD.U32 R22, R22, 0x10000, RZ ;  /* 0x0001000016167824 */ /* 0x024fc800078e00ff */
[----:B------:R-:W0:Y:S02]  /*5fe0*/  F2I.FTZ.TRUNC.NTZ R3, R22 ;  /* 0x0000001600037305 */ /* 0x000e24000021f100 */
[----:B0-----:R0:W-:Y:S01]  /*5ff0*/  STG.E.U16 desc[UR36][R8.64], R3 ;  /* 0x0000000308007986 */ /* 0x0011e2000c101524 */
[----:B------:R-:W-:Y:S05]  /*6000*/  BRA `(.L_x_467) ;  /* 0x0000000c003c7947 */ /* 0x000fea0003800000 */
.L_x_463:
[----:B------:R-:W-:-:S13]  /*6010*/  ISETP.GT.AND P0, PT, R0, 0x6, PT ;  /* 0x000000060000780c */ /* 0x000fda0003f04270 */
[----:B------:R-:W-:Y:S05]  /*6020*/  @P0 BRA `(.L_x_470) ;  /* 0x00000000002c0947 */ /* 0x000fea0003800000 */
[----:B------:R-:W-:-:S13]  /*6030*/  ISETP.NE.AND P0, PT, R0, 0x5, PT ;  /* 0x000000050000780c */ /* 0x000fda0003f05270 */
[----:B------:R-:W-:Y:S05]  /*6040*/  @!P0 BRA `(.L_x_471) ;  /* 0x0000000000148947 */ /* 0x000fea0003800000 */
[----:B------:R-:W-:-:S13]  /*6050*/  ISETP.NE.AND P0, PT, R0, 0x6, PT ;  /* 0x000000060000780c */ /* 0x000fda0003f05270 */
[----:B------:R-:W-:Y:S05]  /*6060*/  @P0 BRA `(.L_x_466) ;  /* 0x0000000800c40947 */ /* 0x000fea0003800000 */
[----:B--2--5:R-:W-:-:S05]  /*6070*/  IMAD.U32 R3, R22, 0x10000, RZ ;  /* 0x0001000016037824 */ /* 0x024fca00078e00ff */
[----:B------:R0:W-:Y:S01]  /*6080*/  STG.E desc[UR36][R8.64], R3 ;  /* 0x0000000308007986 */ /* 0x0001e2000c101924 */
[----:B------:R-:W-:Y:S05]  /*6090*/  BRA `(.L_x_467) ;  /* 0x0000000c00187947 */ /* 0x000fea0003800000 */
.L_x_471:
[----:B--2--5:R-:W-:-:S05]  /*60a0*/  IMAD.U32 R0, R22, 0x10000, RZ ;  /* 0x0001000016007824 */ /* 0x024fca00078e00ff */
[----:B------:R-:W-:-:S05]  /*60b0*/  F2FP.F16.F32.PACK_AB R0, RZ, R0 ;  /* 0x00000000ff00723e */ /* 0x000fca00000000ff */
[----:B------:R0:W-:Y:S01]  /*60c0*/  STG.E.U16 desc[UR36][R8.64], R0 ;  /* 0x0000000008007986 */ /* 0x0001e2000c101524 */
[----:B------:R-:W-:Y:S05]  /*60d0*/  BRA `(.L_x_467) ;  /* 0x0000000c00087947 */ /* 0x000fea0003800000 */
.L_x_470:
[----:B------:R-:W-:-:S13]  /*60e0*/  ISETP.NE.AND P0, PT, R0, 0x7, PT ;  /* 0x000000070000780c */ /* 0x000fda0003f05270 */
[----:B------:R-:W-:Y:S05]  /*60f0*/  @!P0 BRA `(.L_x_472) ;  /* 0x0000000000348947 */ /* 0x000fea0003800000 */
[----:B------:R-:W-:-:S13]  /*6100*/  ISETP.NE.AND P0, PT, R0, 0x8, PT ;  /* 0x000000080000780c */ /* 0x000fda0003f05270 */
[----:B------:R-:W-:Y:S05]  /*6110*/  @!P0 BRA `(.L_x_473) ;  /* 0x0000000000188947 */ /* 0x000fea0003800000 */
[----:B------:R-:W-:-:S13]  /*6120*/  ISETP.NE.AND P0, PT, R0, 0x9, PT ;  /* 0x000000090000780c */ /* 0x000fda0003f05270 */
[----:B------:R-:W-:Y:S05]  /*6130*/  @P0 BRA `(.L_x_466) ;  /* 0x0000000800900947 */ /* 0x000fea0003800000 */
[----:B--2--5:R-:W-:Y:S02]  /*6140*/  IMAD.U32 R22, R22, 0x10000, RZ ;  /* 0x0001000016167824 */ /* 0x024fe400078e00ff */
[----:B------:R-:W-:-:S05]  /*6150*/  IMAD.MOV.U32 R23, RZ, RZ, RZ ;  /* 0x000000ffff177224 */ /* 0x000fca00078e00ff */
[----:B------:R0:W-:Y:S01]  /*6160*/  STG.E.64 desc[UR36][R8.64], R22 ;  /* 0x0000001608007986 */ /* 0x0001e2000c101b24 */
[----:B------:R-:W-:Y:S05]  /*6170*/  BRA `(.L_x_467) ;  /* 0x0000000800e07947 */ /* 0x000fea0003800000 */
.L_x_473:
[----:B--2--5:R-:W-:-:S05]  /*6180*/  IMAD.U32 R22, R22, 0x10000, RZ ;  /* 0x0001000016167824 */ /* 0x024fca00078e00ff */
[----:B------:R-:W-:-:S04]  /*6190*/  F2FP.F16.F32.PACK_AB R3, RZ, R22 ;  /* 0x00000016ff03723e */ /* 0x000fc800000000ff */
[----:B------:R-:W-:-:S05]  /*61a0*/  PRMT R3, R3, 0x5410, RZ ;  /* 0x0000541003037816 */ /* 0x000fca00000000ff */
[----:B------:R0:W-:Y:S01]  /*61b0*/  STG.E desc[UR36][R8.64], R3 ;  /* 0x0000000308007986 */ /* 0x0001e2000c101924 */
[----:B------:R-:W-:Y:S05]  /*61c0*/  BRA `(.L_x_467) ;  /* 0x0000000800cc7947 */ /* 0x000fea0003800000 */
.L_x_472:
[----:B--2--5:R-:W-:-:S04]  /*61d0*/  IMAD.U32 R4, R22, 0x10000, RZ ;  /* 0x0001000016047824 */ /* 0x024fc800078e00ff */
[----:B------:R-:W-:-:S06]  /*61e0*/  FMUL.FTZ R4, R4, 1 ;  /* 0x3f80000004047820 */ /* 0x000fcc0000410000 */
[----:B-1--4-:R-:W0:Y:S02]  /*61f0*/  F2F.F64.F32 R4, R4 ;  /* 0x0000000400047310 */ /* 0x012e240000201800 */
[----:B0-----:R0:W-:Y:S01]  /*6200*/  STG.E.64 desc[UR36][R8.64], R4 ;  /* 0x0000000408007986 */ /* 0x0011e2000c101b24 */
[----:B------:R-:W-:Y:S05]  /*6210*/  BRA `(.L_x_467) ;  /* 0x0000000800b87947 */ /* 0x000fea0003800000 */
.L_x_462:
        /* <DEDUP_REMOVED lines=8> */
[----:B--2--5:R-:W-:-:S05]  /*62a0*/  IMAD.U32 R22, R22, 0x10000, RZ ;  /* 0x0001000016167824 */ /* 0x024fca00078e00ff */
[----:B------:R-:W-:-:S04]  /*62b0*/  FSETP.NEU.FTZ.AND P0, PT, R22, RZ, PT ;  /* 0x000000ff1600720b */ /* 0x000fc80003f1d000 */
[----:B------:R-:W-:-:S05]  /*62c0*/  SEL R3, RZ, 0x1, !P0 ;  /* 0x00000001ff037807 */ /* 0x000fca0004000000 */
[----:B------:R0:W-:Y:S01]  /*62d0*/  STG.E.U8 desc[UR36][R8.64], R3 ;  /* 0x0000000308007986 */ /* 0x0001e2000c101124 */
[----:B------:R-:W-:Y:S05]  /*62e0*/  BRA `(.L_x_467) ;  /* 0x0000000800847947 */ /* 0x000fea0003800000 */
.L_x_476:
[----:B--2--5:R-:W-:Y:S01]  /*62f0*/  IMAD.U32 R22, R22, 0x10000, RZ ;  /* 0x0001000016167824 */ /* 0x024fe200078e00ff */
[----:B------:R-:W-:-:S03]  /*6300*/  CS2R R6, SRZ ;  /* 0x0000000000067805 */ /* 0x000fc6000001ff00 */
[----:B------:R-:W-:-:S06]  /*6310*/  FMUL.FTZ R4, R22, 1 ;  /* 0x3f80000016047820 */ /* 0x000fcc0000410000 */
[----:B-1--4-:R-:W0:Y:S02]  /*6320*/  F2F.F64.F32 R4, R4 ;  /* 0x0000000400047310 */ /* 0x012e240000201800 */
[----:B0-----:R0:W-:Y:S01]  /*6330*/  STG.E.128 desc[UR36][R8.64], R4 ;  /* 0x0000000408007986 */ /* 0x0011e2000c101d24 */
[----:B------:R-:W-:Y:S05]  /*6340*/  BRA `(.L_x_467) ;  /* 0x00000008006c7947 */ /* 0x000fea0003800000 */
.L_x_475:
[----:B------:R-:W-:-:S13]  /*6350*/  ISETP.NE.AND P0, PT, R0, 0xf, PT ;  /* 0x0000000f0000780c */ /* 0x000fda0003f05270 */
[----:B------:R-:W-:Y:S05]  /*6360*/  @!P0 BRA `(.L_x_477) ;  /* 0x0000000000b48947 */ /* 0x000fea0003800000 */
[----:B------:R-:W-:-:S13]  /*6370*/  ISETP.NE.AND P0, PT, R0, 0x17, PT ;  /* 0x000000170000780c */ /* 0x000fda0003f05270 */
[----:B------:R-:W-:Y:S05]  /*6380*/  @!P0 BRA `(.L_x_478) ;  /* 0x0000000000548947 */ /* 0x000fea0003800000 */
[----:B------:R-:W-:-:S13]  /*6390*/  ISETP.NE.AND P0, PT, R0, 0x18, PT ;  /* 0x000000180000780c */ /* 0x000fda0003f05270 */
[----:B------:R-:W-:Y:S05]  /*63a0*/  @P0 BRA `(.L_x_466) ;  /* 0x0000000400f40947 */ /* 0x000fea0003800000 */
[----:B--2--5:R-:W-:Y:S01]  /*63b0*/  IMAD.U32 R7, R22, 0x10000, RZ ;  /* 0x0001000016077824 */ /* 0x024fe200078e00ff */
        /* <DEDUP_REMOVED lines=14> */
.L_x_480:
[----:B------:R-:W-:Y:S05]  /*64a0*/  BSYNC B0 ;  /* 0x0000000000007941 */ /* 0x000fea0003800000 */
.L_x_479:
[----:B------:R-:W-:-:S05]  /*64b0*/  LOP3.LUT R5, R0, R5, RZ, 0xfc, !PT ;  /* 0x0000000500057212 */ /* 0x000fca00078efcff */
[----:B------:R0:W-:Y:S01]  /*64c0*/  STG.E.U8 desc[UR36][R8.64], R5 ;  /* 0x0000000508007986 */ /* 0x0001e2000c101124 */
[----:B------:R-:W-:Y:S05]  /*64d0*/  BRA `(.L_x_467) ;  /* 0x0000000800087947 */ /* 0x000fea0003800000 */
.L_x_478:
[----:B-12-45:R-:W-:Y:S01]  /*64e0*/  IMAD.U32 R5, R22, 0x10000, RZ ;  /* 0x0001000016057824 */ /* 0x036fe200078e00ff */
        /* <DEDUP_REMOVED lines=12> */
.L_x_482:
[----:B------:R-:W-:Y:S01]  /*65b0*/  IMAD.MOV.U32 R0, RZ, RZ, 0x7f ;  /* 0x0000007fff007424 */ /* 0x000fe200078e00ff */
[----:B------:R-:W-:-:S04]  /*65c0*/  ISETP.GT.U32.AND P0, PT, R3, 0x7f800000, PT ;  /* 0x7f8000000300780c */ /* 0x000fc80003f04070 */
[----:B------:R-:W-:-:S09]  /*65d0*/  SEL R0, R0, 0x7c, P0 ;  /* 0x0000007c00007807 */ /* 0x000fd20000000000 */
.L_x_483:
[----:B------:R-:W-:Y:S05]  /*65e0*/  BSYNC B0 ;  /* 0x0000000000007941 */ /* 0x000fea0003800000 */
.L_x_481:
[----:B------:R-:W-:-:S04]  /*65f0*/  LOP3.LUT R3, R5, 0x80000000, RZ, 0xc0, !PT ;  /* 0x8000000005037812 */ /* 0x000fc800078ec0ff */
[----:B------:R-:W-:-:S04]  /*6600*/  SHF.R.U32.HI R3, RZ, 0x18, R3 ;  /* 0x00000018ff037819 */ /* 0x000fc80000011603 */
[----:B------:R-:W-:-:S05]  /*6610*/  LOP3.LUT R3, R0, R3, RZ, 0xfc, !PT ;  /* 0x0000000300037212 */ /* 0x000fca00078efcff */
[----:B------:R0:W-:Y:S01]  /*6620*/  STG.E.U8 desc[UR36][R8.64], R3 ;  /* 0x0000000308007986 */ /* 0x0001e2000c101124 */
[----:B------:R-:W-:Y:S05]  /*6630*/  BRA `(.L_x_467) ;  /* 0x0000000400b07947 */ /* 0x000fea0003800000 */
.L_x_477:
[----:B--2--5:R0:W-:Y:S01]  /*6640*/  STG.E.U16 desc[UR36][R8.64], R22 ;  /* 0x0000001608007986 */ /* 0x0241e2000c101524 */
[----:B------:R-:W-:Y:S05]  /*6650*/  BRA `(.L_x_467) ;  /* 0x0000000400a87947 */ /* 0x000fea0003800000 */
.L_x_474:
        /* <DEDUP_REMOVED lines=8> */
[----:B--2--5:R-:W-:-:S06]  /*66e0*/  IMAD.U32 R3, R22, 0x10000, RZ ;  /* 0x0001000016037824 */ /* 0x024fcc00078e00ff */
[----:B------:R-:W0:Y:S02]  /*66f0*/  F2I.FTZ.U32.TRUNC.NTZ R3, R3 ;  /* 0x0000000300037305 */ /* 0x000e24000021f000 */
[----:B0-----:R0:W-:Y:S01]  /*6700*/  STG.E.U16 desc[UR36][R8.64], R3 ;  /* 0x0000000308007986 */ /* 0x0011e2000c101524 */
[----:B------:R-:W-:Y:S05]  /*6710*/  BRA `(.L_x_467) ;  /* 0x0000000400787947 */ /* 0x000fea0003800000 */
.L_x_486:
[----:B-12-45:R-:W-:Y:S01]  /*6720*/  IMAD.U32 R5, R22, 0x10000, RZ ;  /* 0x0001000016057824 */ /* 0x036fe200078e00ff */
        /* <DEDUP_REMOVED lines=16> */
.L_x_489:
[----:B------:R-:W-:-:S04]  /*6830*/  LOP3.LUT R3, R5, 0x80000000, RZ, 0xc0, !PT ;  /* 0x8000000005037812 */ /* 0x000fc800078ec0ff */
[----:B------:R-:W-:-:S04]  /*6840*/  SHF.R.U32.HI R3, RZ, 0x18, R3 ;  /* 0x00000018ff037819 */ /* 0x000fc80000011603 */
[----:B------:R-:W-:-:S04]  /*6850*/  LOP3.LUT R0, R0, R3, RZ, 0xfc, !PT ;  /* 0x0000000300007212 */ /* 0x000fc800078efcff */
[----:B------:R-:W-:-:S07]  /*6860*/  PRMT R4, R0, 0x7610, R4 ;  /* 0x0000761000047816 */ /* 0x000fce0000000004 */
.L_x_488:
[----:B------:R-:W-:Y:S05]  /*6870*/  BSYNC B0 ;  /* 0x0000000000007941 */ /* 0x000fea0003800000 */
.L_x_487:
[----:B------:R0:W-:Y:S01]  /*6880*/  STG.E.U8 desc[UR36][R8.64], R4 ;  /* 0x0000000408007986 */ /* 0x0001e2000c101124 */
[----:B------:R-:W-:Y:S05]  /*6890*/  BRA `(.L_x_467) ;  /* 0x0000000400187947 */ /* 0x000fea0003800000 */
.L_x_485:
        /* <DEDUP_REMOVED lines=17> */
.L_x_492:
[----:B------:R-:W-:-:S04]  /*69b0*/  LOP3.LUT R3, R5, 0x80000000, RZ, 0xc0, !PT ;  /* 0x8000000005037812 */ /* 0x000fc800078ec0ff */
[----:B------:R-:W-:-:S04]  /*69c0*/  SHF.R.U32.HI R3, RZ, 0x18, R3 ;  /* 0x00000018ff037819 */ /* 0x000fc80000011603 */
[----:B------:R-:W-:-:S04]  /*69d0*/  LOP3.LUT R0, R0, R3, RZ, 0xfc, !PT ;  /* 0x0000000300007212 */ /* 0x000fc800078efcff */
[----:B------:R-:W-:-:S07]  /*69e0*/  PRMT R4, R0, 0x7610, R4 ;  /* 0x0000761000047816 */ /* 0x000fce0000000004 */
.L_x_491:
[----:B------:R-:W-:Y:S05]  /*69f0*/  BSYNC B0 ;  /* 0x0000000000007941 */ /* 0x000fea0003800000 */
.L_x_490:
[----:B------:R0:W-:Y:S01]  /*6a00*/  STG.E.U8 desc[UR36][R8.64], R4 ;  /* 0x0000000408007986 */ /* 0x0001e2000c101124 */
[----:B------:R-:W-:Y:S05]  /*6a10*/  BRA `(.L_x_467) ;  /* 0x0000000000b87947 */ /* 0x000fea0003800000 */
.L_x_484:
[----:B------:R-:W-:-:S13]  /*6a20*/  ISETP.NE.AND P0, PT, R0, 0x1c, PT ;  /* 0x0000001c0000780c */ /* 0x000fda0003f05270 */
[----:B------:R-:W-:Y:S05]  /*6a30*/  @!P0 BRA `(.L_x_493) ;  /* 0x0000000000a48947 */ /* 0x000fea0003800000 */
[----:B------:R-:W-:-:S13]  /*6a40*/  ISETP.NE.AND P0, PT, R0, 0x1d, PT ;  /* 0x0000001d0000780c */ /* 0x000fda0003f05270 */
[----:B------:R-:W-:Y:S05]  /*6a50*/  @!P0 BRA `(.L_x_494) ;  /* 0x00000000008c8947 */ /* 0x000fea0003800000 */
[----:B------:R-:W-:-:S13]  /*6a60*/  ISETP.NE.AND P0, PT, R0, 0x2c, PT ;  /* 0x0000002c0000780c */ /* 0x000fda0003f05270 */
[----:B------:R-:W-:Y:S05]  /*6a70*/  @P0 BRA `(.L_x_466) ;  /* 0x0000000000400947 */ /* 0x000fea0003800000 */
[----:B--2--5:R-:W-:-:S05]  /*6a80*/  IMAD.U32 R22, R22, 0x10000, RZ ;  /* 0x0001000016167824 */ /* 0x024fca00078e00ff */
        /* <DEDUP_REMOVED lines=15> */
.L_x_466:
        /* <DEDUP_REMOVED lines=16> */
.L_x_495:
[----:B------:R-:W-:Y:S05]  /*6c80*/  BRA `(.L_x_467) ;  /* 0x00000000001c7947 */ /* 0x000fea0003800000 */
.L_x_494:
[----:B--2--5:R-:W-:-:S06]  /*6c90*/  IMAD.U32 R4, R22, 0x10000, RZ ;  /* 0x0001000016047824 */ /* 0x024fcc00078e00ff */
[----:B-1--4-:R-:W0:Y:S02]  /*6ca0*/  F2I.U64.TRUNC R4, R4 ;  /* 0x0000000400047311 */ /* 0x012e24000020d800 */
[----:B0-----:R0:W-:Y:S01]  /*6cb0*/  STG.E.64 desc[UR36][R8.64], R4 ;  /* 0x0000000408007986 */ /* 0x0011e2000c101b24 */
[----:B------:R-:W-:Y:S05]  /*6cc0*/  BRA `(.L_x_467) ;  /* 0x00000000000c7947 */ /* 0x000fea0003800000 */
.L_x_493:
[----:B--2--5:R-:W-:-:S04]  /*6cd0*/  IMAD.U32 R22, R22, 0x10000, RZ ;  /* 0x0001000016167824 */ /* 0x024fc800078e00ff */
[----:B------:R-:W0:Y:S02]  /*6ce0*/  F2I.FTZ.U32.TRUNC.NTZ R3, R22 ;  /* 0x0000001600037305 */ /* 0x000e24000021f000 */
[----:B0-----:R0:W-:Y:S02]  /*6cf0*/  STG.E desc[UR36][R8.64], R3 ;  /* 0x0000000308007986 */ /* 0x0011e4000c101924 */
.L_x_467:
[----:B------:R-:W-:-:S05]  /*6d00*/  VIADD R25, R25, 0x80 ;  /* 0x0000008019197836 */ /* 0x000fca0000000000 */
[----:B------:R-:W-:-:S13]  /*6d10*/  ISETP.GE.AND P0, PT, R25, R16, PT ;  /* 0x000000101900720c */ /* 0x000fda0003f06270 */
[----:B------:R-:W-:Y:S05]  /*6d20*/  @P0 BRA `(.L_x_461) ;  /* 0x0000000c00f00947 */ /* 0x000fea0003800000 */
[----:B0-23--:R-:W0:Y:S01]  /*6d30*/  LDC.64 R8, c[0x0][0x218] ;  /* 0x00008600ff087b82 */ /* 0x00de220000000a00 */
        /* <DEDUP_REMOVED lines=17> */
[----:B-1----:R-:W-:-:S04]  /*6e50*/  IMAD.U32 R18, R18, 0x10000, RZ ;  /* 0x0001000012127824 */ /* 0x002fc800078e00ff */
[----:B------:R-:W0:Y:S02]  /*6e60*/  F2I.FTZ.TRUNC.NTZ R3, R18 ;  /* 0x0000001200037305 */ /* 0x000e24000021f100 */
[----:B0-----:R0:W-:Y:S01]  /*6e70*/  STG.E.U8 desc[UR36][R8.64], R3 ;  /* 0x0000000308007986 */ /* 0x0011e2000c101124 */
[----:B------:R-:W-:Y:S05]  /*6e80*/  BRA `(.L_x_501) ;  /* 0x0000000c00947947 */ /* 0x000fea0003800000 */
.L_x_499:
[----:B-1--4-:R-:W-:-:S06]  /*6e90*/  IMAD.U32 R5, R18, 0x10000, RZ ;  /* 0x0001000012057824 */ /* 0x012fcc00078e00ff */
[----:B------:R-:W0:Y:S02]  /*6ea0*/  F2I.S64.TRUNC R4, R5 ;  /* 0x0000000500047311 */ /* 0x000e24000020d900 */
[----:B0-----:R0:W-:Y:S01]  /*6eb0*/  STG.E.U8 desc[UR36][R8.64], R4 ;  /* 0x0000000408007986 */ /* 0x0011e2000c101124 */
[----:B------:R-:W-:Y:S05]  /*6ec0*/  BRA `(.L_x_501) ;  /* 0x0000000c00847947 */ /* 0x000fea0003800000 */
.L_x_498:
[----:B------:R-:W-:-:S13]  /*6ed0*/  ISETP.NE.AND P0, PT, R0, 0x2, PT ;  /* 0x000000020000780c */ /* 0x000fda0003f05270 */
[----:B------:R-:W-:Y:S05]  /*6ee0*/  @!P0 BRA `(.L_x_502) ;  /* 0x0000000000308947 */ /* 0x000fea0003800000 */
[----:B------:R-:W-:-:S13]  /*6ef0*/  ISETP.NE.AND P0, PT, R0, 0x3, PT ;  /* 0x000000030000780c */ /* 0x000fda0003f05270 */
[----:B------:R-:W-:Y:S05]  /*6f00*/  @!P0 BRA `(.L_x_503) ;  /* 0x0000000000188947 */ /* 0x000fea0003800000 */
[----:B------:R-:W-:-:S13]  /*6f10*/  ISETP.NE.AND P0, PT, R0, 0x4, PT ;  /* 0x000000040000780c */ /* 0x000fda0003f05270 */
[----:B------:R-:W-:Y:S05]  /*6f20*/  @P0 BRA `(.L_x_500) ;  /* 0x0000000c000c0947 */ /* 0x000fea0003800000 */
[----:B-1----:R-:W-:-:S06]  /*6f30*/  IMAD.U32 R4, R18, 0x10000, RZ ;  /* 0x0001000012047824 */ /* 0x002fcc00078e00ff */
[----:B----4-:R-:W0:Y:S02]  /*6f40*/  F2I.S64.TRUNC R4, R4 ;  /* 0x0000000400047311 */ /* 0x010e24000020d900 */
[----:B0-----:R0:W-:Y:S01]  /*6f50*/  STG.E.64 desc[UR36][R8.64], R4 ;  /* 0x0000000408007986 */ /* 0x0011e2000c101b24 */
[----:B------:R-:W-:Y:S05]  /*6f60*/  BRA `(.L_x_501) ;  /* 0x0000000c005c7947 */ /* 0x000fea0003800000 */
.L_x_503:
[----:B-1----:R-:W-:-:S04]  /*6f70*/  IMAD.U32 R18, R18, 0x10000, RZ ;  /* 0x0001000012127824 */ /* 0x002fc800078e00ff */
[----:B------:R-:W0:Y:S02]  /*6f80*/  F2I.FTZ.TRUNC.NTZ R3, R18 ;  /* 0x0000001200037305 */ /* 0x000e24000021f100 */
[----:B0-----:R0:W-:Y:S01]  /*6f90*/  STG.E desc[UR36][R8.64], R3 ;  /* 0x0000000308007986 */ /* 0x0011e2000c101924 */
[----:B------:R-:W-:Y:S05]  /*6fa0*/  BRA `(.L_x_501) ;  /* 0x0000000c004c7947 */ /* 0x000fea0003800000 */
.L_x_502:
[----:B-1----:R-:W-:-:S04]  /*6fb0*/  IMAD.U32 R18, R18, 0x10000, RZ ;  /* 0x0001000012127824 */ /* 0x002fc800078e00ff */
[----:B------:R-:W0:Y:S02]  /*6fc0*/  F2I.FTZ.TRUNC.NTZ R3, R18 ;  /* 0x0000001200037305 */ /* 0x000e24000021f100 */
[----:B0-----:R0:W-:Y:S01]  /*6fd0*/  STG.E.U16 desc[UR36][R8.64], R3 ;  /* 0x0000000308007986 */ /* 0x0011e2000c101524 */
[----:B------:R-:W-:Y:S05]  /*6fe0*/  BRA `(.L_x_501) ;  /* 0x0000000c003c7947 */ /* 0x000fea0003800000 */
.L_x_497:
[----:B------:R-:W-:-:S13]  /*6ff0*/  ISETP.GT.AND P0, PT, R0, 0x6, PT ;  /* 0x000000060000780c */ /* 0x000fda0003f04270 */
[----:B------:R-:W-:Y:S05]  /*7000*/  @P0 BRA `(.L_x_504) ;  /* 0x00000000002c0947 */ /* 0x000fea0003800000 */
[----:B------:R-:W-:-:S13]  /*7010*/  ISETP.NE.AND P0, PT, R0, 0x5, PT ;  /* 0x000000050000780c */ /* 0x000fda0003f05270 */
[----:B------:R-:W-:Y:S05]  /*7020*/  @!P0 BRA `(.L_x_505) ;  /* 0x0000000000148947 */ /* 0x000fea0003800000 */
[----:B------:R-:W-:-:S13]  /*7030*/  ISETP.NE.AND P0, PT, R0, 0x6, PT ;  /* 0x000000060000780c */ /* 0x000fda0003f05270 */
[----:B------:R-:W-:Y:S05]  /*7040*/  @P0 BRA `(.L_x_500) ;  /* 0x0000000800c40947 */ /* 0x000fea0003800000 */
[----:B-1----:R-:W-:-:S05]  /*7050*/  IMAD.U32 R3, R18, 0x10000, RZ ;  /* 0x0001000012037824 */ /* 0x002fca00078e00ff */
[----:B------:R0:W-:Y:S01]  /*7060*/  STG.E desc[UR36][R8.64], R3 ;  /* 0x0000000308007986 */ /* 0x0001e2000c101924 */
[----:B------:R-:W-:Y:S05]  /*7070*/  BRA `(.L_x_501) ;  /* 0x0000000c00187947 */ /* 0x000fea0003800000 */
.L_x_505:
[----:B-1----:R-:W-:-:S05]  /*7080*/  IMAD.U32 R0, R18, 0x10000, RZ ;  /* 0x0001000012007824 */ /* 0x002fca00078e00ff */
[----:B------:R-:W-:-:S05]  /*7090*/  F2FP.F16.F32.PACK_AB R0, RZ, R0 ;  /* 0x00000000ff00723e */ /* 0x000fca00000000ff */
[----:B------:R0:W-:Y:S01]  /*70a0*/  STG.E.U16 desc[UR36][R8.64], R0 ;  /* 0x0000000008007986 */ /* 0x0001e2000c101524 */
[----:B------:R-:W-:Y:S05]  /*70b0*/  BRA `(.L_x_501) ;  /* 0x0000000c00087947 */ /* 0x000fea0003800000 */
.L_x_504:
[----:B------:R-:W-:-:S13]  /*70c0*/  ISETP.NE.AND P0, PT, R0, 0x7, PT ;  /* 0x000000070000780c */ /* 0x000fda0003f05270 */
[----:B------:R-:W-:Y:S05]  /*70d0*/  @!P0 BRA `(.L_x_506) ;  /* 0x0000000000348947 */ /* 0x000fea0003800000 */
[----:B------:R-:W-:-:S13]  /*70e0*/  ISETP.NE.AND P0, PT, R0, 0x8, PT ;  /* 0x000000080000780c */ /* 0x000fda0003f05270 */
[----:B------:R-:W-:Y:S05]  /*70f0*/  @!P0 BRA `(.L_x_507) ;  /* 0x0000000000188947 */ /* 0x000fea0003800000 */
[----:B------:R-:W-:-:S13]  /*7100*/  ISETP.NE.AND P0, PT, R0, 0x9, PT ;  /* 0x000000090000780c */ /* 0x000fda0003f05270 */
[----:B------:R-:W-:Y:S05]  /*7110*/  @P0 BRA `(.L_x_500) ;  /* 0x0000000800900947 */ /* 0x000fea0003800000 */
[----:B-1----:R-:W-:Y:S02]  /*7120*/  IMAD.U32 R4, R18, 0x10000, RZ ;  /* 0x0001000012047824 */ /* 0x002fe400078e00ff */
[----:B----4-:R-:W-:-:S05]  /*7130*/  IMAD.MOV.U32 R5, RZ, RZ, RZ ;  /* 0x000000ffff057224 */ /* 0x010fca00078e00ff */
[----:B------:R0:W-:Y:S01]  /*7140*/  STG.E.64 desc[UR36][R8.64], R4 ;  /* 0x0000000408007986 */ /* 0x0001e2000c101b24 */
[----:B------:R-:W-:Y:S05]  /*7150*/  BRA `(.L_x_501) ;  /* 0x0000000800e07947 */ /* 0x000fea0003800000 */
.L_x_507:
[----:B-1----:R-:W-:-:S05]  /*7160*/  IMAD.U32 R18, R18, 0x10000, RZ ;  /* 0x0001000012127824 */ /* 0x002fca00078e00ff */
[----:B------:R-:W-:-:S04]  /*7170*/  F2FP.F16.F32.PACK_AB R3, RZ, R18 ;  /* 0x00000012ff03723e */ /* 0x000fc800000000ff */
[----:B------:R-:W-:-:S05]  /*7180*/  PRMT R3, R3, 0x5410, RZ ;  /* 0x0000541003037816 */ /* 0x000fca00000000ff */
[----:B------:R0:W-:Y:S01]  /*7190*/  STG.E desc[UR36][R8.64], R3 ;  /* 0x0000000308007986 */ /* 0x0001e2000c101924 */
[----:B------:R-:W-:Y:S05]  /*71a0*/  BRA `(.L_x_501) ;  /* 0x0000000800cc7947 */ /* 0x000fea0003800000 */
.L_x_506:
[----:B-1----:R-:W-:-:S04]  /*71b0*/  IMAD.U32 R4, R18, 0x10000, RZ ;  /* 0x0001000012047824 */ /* 0x002fc800078e00ff */
[----:B------:R-:W-:-:S06]  /*71c0*/  FMUL.FTZ R4, R4, 1 ;  /* 0x3f80000004047820 */ /* 0x000fcc0000410000 */
[----:B----4-:R-:W0:Y:S02]  /*71d0*/  F2F.F64.F32 R4, R4 ;  /* 0x0000000400047310 */ /* 0x010e240000201800 */
[----:B0-----:R0:W-:Y:S01]  /*71e0*/  STG.E.64 desc[UR36][R8.64], R4 ;  /* 0x0000000408007986 */ /* 0x0011e2000c101b24 */
[----:B------:R-:W-:Y:S05]  /*71f0*/  BRA `(.L_x_501) ;  /* 0x0000000800b87947 */ /* 0x000fea0003800000 */
.L_x_496:
        /* <DEDUP_REMOVED lines=8> */
[----:B-1----:R-:W-:-:S05]  /*7280*/  IMAD.U32 R18, R18, 0x10000, RZ ;  /* 0x0001000012127824 */ /* 0x002fca00078e00ff */
[----:B------:R-:W-:-:S04]  /*7290*/  FSETP.NEU.FTZ.AND P0, PT, R18, RZ, PT ;  /* 0x000000ff1200720b */ /* 0x000fc80003f1d000 */
[----:B------:R-:W-:-:S05]  /*72a0*/  SEL R3, RZ, 0x1, !P0 ;  /* 0x00000001ff037807 */ /* 0x000fca0004000000 */
[----:B------:R0:W-:Y:S01]  /*72b0*/  STG.E.U8 desc[UR36][R8.64], R3 ;  /* 0x0000000308007986 */ /* 0x0001e2000c101124 */
[----:B------:R-:W-:Y:S05]  /*72c0*/  BRA `(.L_x_501) ;  /* 0x0000000800847947 */ /* 0x000fea0003800000 */
.L_x_510:
[----:B-1----:R-:W-:Y:S01]  /*72d0*/  IMAD.U32 R18, R18, 0x10000, RZ ;  /* 0x0001000012127824 */ /* 0x002fe200078e00ff */
[----:B------:R-:W-:-:S03]  /*72e0*/  CS2R R6, SRZ ;  /* 0x0000000000067805 */ /* 0x000fc6000001ff00 */
[----:B------:R-:W-:-:S06]  /*72f0*/  FMUL.FTZ R4, R18, 1 ;  /* 0x3f80000012047820 */ /* 0x000fcc0000410000 */
[----:B----4-:R-:W0:Y:S02]  /*7300*/  F2F.F64.F32 R4, R4 ;  /* 0x0000000400047310 */ /* 0x010e240000201800 */
[----:B0-----:R0:W-:Y:S01]  /*7310*/  STG.E.128 desc[UR36][R8.64], R4 ;  /* 0x0000000408007986 */ /* 0x0011e2000c101d24 */
[----:B------:R-:W-:Y:S05]  /*7320*/  BRA `(.L_x_501) ;  /* 0x00000008006c7947 */ /* 0x000fea0003800000 */
.L_x_509:
[----:B------:R-:W-:-:S13]  /*7330*/  ISETP.NE.AND P0, PT, R0, 0xf, PT ;  /* 0x0000000f0000780c */ /* 0x000fda0003f05270 */
[----:B------:R-:W-:Y:S05]  /*7340*/  @!P0 BRA `(.L_x_511) ;  /* 0x0000000000b48947 */ /* 0x000fea0003800000 */
[----:B------:R-:W-:-:S13]  /*7350*/  ISETP.NE.AND P0, PT, R0, 0x17, PT ;  /* 0x000000170000780c */ /* 0x000fda0003f05270 */
[----:B------:R-:W-:Y:S05]  /*7360*/  @!P0 BRA `(.L_x_512) ;  /* 0x0000000000548947 */ /* 0x000fea0003800000 */
[----:B------:R-:W-:-:S13]  /*7370*/  ISETP.NE.AND P0, PT, R0, 0x18, PT ;  /* 0x000000180000780c */ /* 0x000fda0003f05270 */
[----:B------:R-:W-:Y:S05]  /*7380*/  @P0 BRA `(.L_x_500) ;  /* 0x0000000400f40947 */ /* 0x000fea0003800000 */
[----:B-1----:R-:W-:Y:S01]  /*7390*/  IMAD.U32 R7, R18, 0x10000, RZ ;  /* 0x0001000012077824 */ /* 0x002fe200078e00ff */
[----:B------:R-:W-:Y:S04]  /*73a0*/  BSSY B0, `(.L_x_513) ;  /* 0x000000e000007945 */ /* 0x000fe80003800000 */
[C---:B------:R-:W-:Y:S02]  /*73b0*/  LOP3.LUT R3, R7.reuse, 0x7fffffff, RZ, 0xc0, !PT ;  /* 0x7fffffff07037812 */ /* 0x040fe400078ec0ff */
[----:B------:R-:W-:Y:S02]  /*73c0*/  LOP3.LUT R0, R7, 0x80000000, RZ, 0xc0, !PT ;  /* 0x8000000007007812 */ /* 0x000fe400078ec0ff */
[----:B------:R-:W-:Y:S02]  /*73d0*/  ISETP.GT.U32.AND P0, PT, R3, 0x43efffff, PT ;  /* 0x43efffff0300780c */ /* 0x000fe40003f04070 */
[----:B----4-:R-:W-:Y:S01]  /*73e0*/  SHF.R.U32.HI R5, RZ, 0x18, R0 ;  /* 0x00000018ff057819 */ /* 0x010fe20000011600 */
        /* <DEDUP_REMOVED lines=9> */
.L_x_514:
[----:B------:R-:W-:Y:S05]  /*7480*/  BSYNC B0 ;  /* 0x0000000000007941 */ /* 0x000fea0003800000 */
.L_x_513:
[----:B------:R-:W-:-:S05]  /*7490*/  LOP3.LUT R5, R0, R5, RZ, 0xfc, !PT ;  /* 0x0000000500057212 */ /* 0x000fca00078efcff */
[----:B------:R0:W-:Y:S01]  /*74a0*/  STG.E.U8 desc[UR36][R8.64], R5 ;  /* 0x0000000508007986 */ /* 0x0001e2000c101124 */
[----:B------:R-:W-:Y:S05]  /*74b0*/  BRA `(.L_x_501) ;  /* 0x0000000800087947 */ /* 0x000fea0003800000 */
.L_x_512:
        /* <DEDUP_REMOVED lines=13> */
.L_x_516:
[----:B------:R-:W-:Y:S01]  /*7590*/  IMAD.MOV.U32 R0, RZ, RZ, 0x7f ;  /* 0x0000007fff007424 */ /* 0x000fe200078e00ff */
[----:B------:R-:W-:-:S04]  /*75a0*/  ISETP.GT.U32.AND P0, PT, R3, 0x7f800000, PT ;  /* 0x7f8000000300780c */ /* 0x000fc80003f04070 */
[----:B------:R-:W-:-:S09]  /*75b0*/  SEL R0, R0, 0x7c, P0 ;  /* 0x0000007c00007807 */ /* 0x000fd20000000000 */
.L_x_517:
[----:B------:R-:W-:Y:S05]  /*75c0*/  BSYNC B0 ;  /* 0x0000000000007941 */ /* 0x000fea0003800000 */
.L_x_515:
[----:B------:R-:W-:-:S04]  /*75d0*/  LOP3.LUT R3, R5, 0x80000000, RZ, 0xc0, !PT ;  /* 0x8000000005037812 */ /* 0x000fc800078ec0ff */
[----:B------:R-:W-:-:S04]  /*75e0*/  SHF.R.U32.HI R3, RZ, 0x18, R3 ;  /* 0x00000018ff037819 */ /* 0x000fc80000011603 */
[----:B------:R-:W-:-:S05]  /*75f0*/  LOP3.LUT R3, R0, R3, RZ, 0xfc, !PT ;  /* 0x0000000300037212 */ /* 0x000fca00078efcff */
[----:B------:R0:W-:Y:S01]  /*7600*/  STG.E.U8 desc[UR36][R8.64], R3 ;  /* 0x0000000308007986 */ /* 0x0001e2000c101124 */
[----:B------:R-:W-:Y:S05]  /*7610*/  BRA `(.L_x_501) ;  /* 0x0000000400b07947 */ /* 0x000fea0003800000 */
.L_x_511:
[----:B-1----:R0:W-:Y:S01]  /*7620*/  STG.E.U16 desc[UR36][R8.64], R18 ;  /* 0x0000001208007986 */ /* 0x0021e2000c101524 */
[----:B------:R-:W-:Y:S05]  /*7630*/  BRA `(.L_x_501) ;  /* 0x0000000400a87947 */ /* 0x000fea0003800000 */
.L_x_508:
        /* <DEDUP_REMOVED lines=8> */
[----:B-1----:R-:W-:-:S06]  /*76c0*/  IMAD.U32 R3, R18, 0x10000, RZ ;  /* 0x0001000012037824 */ /* 0x002fcc00078e00ff */
[----:B------:R-:W0:Y:S02]  /*76d0*/  F2I.FTZ.U32.TRUNC.NTZ R3, R3 ;  /* 0x0000000300037305 */ /* 0x000e24000021f000 */
[----:B0-----:R0:W-:Y:S01]  /*76e0*/  STG.E.U16 desc[UR36][R8.64], R3 ;  /* 0x0000000308007986 */ /* 0x0011e2000c101524 */
[----:B------:R-:W-:Y:S05]  /*76f0*/  BRA `(.L_x_501) ;  /* 0x0000000400787947 */ /* 0x000fea0003800000 */
.L_x_520:
        /* <DEDUP_REMOVED lines=17> */
.L_x_523:
[----:B------:R-:W-:-:S04]  /*7810*/  LOP3.LUT R3, R5, 0x80000000, RZ, 0xc0, !PT ;  /* 0x8000000005037812 */ /* 0x000fc800078ec0ff */
[----:B------:R-:W-:-:S04]  /*7820*/  SHF.R.U32.HI R3, RZ, 0x18, R3 ;  /* 0x00000018ff037819 */ /* 0x000fc80000011603 */
[----:B------:R-:W-:-:S04]  /*7830*/  LOP3.LUT R0, R0, R3, RZ, 0xfc, !PT ;  /* 0x0000000300007212 */ /* 0x000fc800078efcff */
[----:B------:R-:W-:-:S07]  /*7840*/  PRMT R4, R0, 0x7610, R4 ;  /* 0x0000761000047816 */ /* 0x000fce0000000004 */
.L_x_522:
[----:B------:R-:W-:Y:S05]  /*7850*/  BSYNC B0 ;  /* 0x0000000000007941 */ /* 0x000fea0003800000 */
.L_x_521:
[----:B------:R3:W-:Y:S01]  /*7860*/  STG.E.U8 desc[UR36][R8.64], R4 ;  /* 0x0000000408007986 */ /* 0x0007e2000c101124 */
[----:B------:R-:W-:Y:S05]  /*7870*/  BRA `(.L_x_501) ;  /* 0x0000000400187947 */ /* 0x000fea0003800000 */
.L_x_519:
        /* <DEDUP_REMOVED lines=17> */
.L_x_526:
[----:B------:R-:W-:-:S04]  /*7990*/  LOP3.LUT R3, R5, 0x80000000, RZ, 0xc0, !PT ;  /* 0x8000000005037812 */ /* 0x000fc800078ec0ff */
[----:B------:R-:W-:-:S04]  /*79a0*/  SHF.R.U32.HI R3, RZ, 0x18, R3 ;  /* 0x00000018ff037819 */ /* 0x000fc80000011603 */
[----:B------:R-:W-:-:S04]  /*79b0*/  LOP3.LUT R0, R0, R3, RZ, 0xfc, !PT ;  /* 0x0000000300007212 */ /* 0x000fc800078efcff */
[----:B------:R-:W-:-:S07]  /*79c0*/  PRMT R4, R0, 0x7610, R4 ;  /* 0x0000761000047816 */ /* 0x000fce0000000004 */
.L_x_525:
[----:B------:R-:W-:Y:S05]  /*79d0*/  BSYNC B0 ;  /* 0x0000000000007941 */ /* 0x000fea0003800000 */
.L_x_524:
[----:B------:R0:W-:Y:S01]  /*79e0*/  STG.E.U8 desc[UR36][R8.64], R4 ;  /* 0x0000000408007986 */ /* 0x0001e2000c101124 */
[----:B------:R-:W-:Y:S05]  /*79f0*/  BRA `(.L_x_501) ;  /* 0x0000000000b87947 */ /* 0x000fea0003800000 */
.L_x_518:
[----:B------:R-:W-:-:S13]  /*7a00*/  ISETP.NE.AND P0, PT, R0, 0x1c, PT ;  /* 0x0000001c0000780c */ /* 0x000fda0003f05270 */
[----:B------:R-:W-:Y:S05]  /*7a10*/  @!P0 BRA `(.L_x_527) ;  /* 0x0000000000a48947 */ /* 0x000fea0003800000 */
[----:B------:R-:W-:-:S13]  /*7a20*/  ISETP.NE.AND P0, PT, R0, 0x1d, PT ;  /* 0x0000001d0000780c */ /* 0x000fda0003f05270 */
[----:B------:R-:W-:Y:S05]  /*7a30*/  @!P0 BRA `(.L_x_528) ;  /* 0x00000000008c8947 */ /* 0x000fea0003800000 */
[----:B------:R-:W-:-:S13]  /*7a40*/  ISETP.NE.AND P0, PT, R0, 0x2c, PT ;  /* 0x0000002c0000780c */ /* 0x000fda0003f05270 */
[----:B------:R-:W-:Y:S05]  /*7a50*/  @P0 BRA `(.L_x_500) ;  /* 0x0000000000400947 */ /* 0x000fea0003800000 */
[----:B-1----:R-:W-:-:S05]  /*7a60*/  IMAD.U32 R18, R18, 0x10000, RZ ;  /* 0x0001000012127824 */ /* 0x002fca00078e00ff */
        /* <DEDUP_REMOVED lines=15> */
.L_x_500:
        /* <DEDUP_REMOVED lines=16> */
.L_x_529:
[----:B------:R-:W-:Y:S05]  /*7c60*/  BRA `(.L_x_501) ;  /* 0x00000000001c7947 */ /* 0x000fea0003800000 */
.L_x_528:
[----:B-1----:R-:W-:-:S06]  /*7c70*/  IMAD.U32 R4, R18, 0x10000, RZ ;  /* 0x0001000012047824 */ /* 0x002fcc00078e00ff */
[----:B----4-:R-:W0:Y:S02]  /*7c80*/  F2I.U64.TRUNC R4, R4 ;  /* 0x0000000400047311 */ /* 0x010e24000020d800 */
[----:B0-----:R1:W-:Y:S01]  /*7c90*/  STG.E.64 desc[UR36][R8.64], R4 ;  /* 0x0000000408007986 */ /* 0x0013e2000c101b24 */
[----:B------:R-:W-:Y:S05]  /*7ca0*/  BRA `(.L_x_501) ;  /* 0x00000000000c7947 */ /* 0x000fea0003800000 */
.L_x_527:
[----:B-1----:R-:W-:-:S04]  /*7cb0*/  IMAD.U32 R18, R18, 0x10000, RZ ;  /* 0x0001000012127824 */ /* 0x002fc800078e00ff */
[----:B------:R-:W0:Y:S02]  /*7cc0*/  F2I.FTZ.U32.TRUNC.NTZ R3, R18 ;  /* 0x0000001200037305 */ /* 0x000e24000021f000 */
[----:B0-----:R2:W-:Y:S02]  /*7cd0*/  STG.E desc[UR36][R8.64], R3 ;  /* 0x0000000308007986 */ /* 0x0015e4000c101924 */
.L_x_501:
[----:B------:R-:W-:-:S07]  /*7ce0*/  VIADD R25, R25, 0x80 ;  /* 0x0000008019197836 */ /* 0x000fce0000000000 */
.L_x_461:
[----:B------:R-:W-:Y:S05]  /*7cf0*/  BSYNC B6 ;  /* 0x0000000000067941 */ /* 0x000fea0003800000 */
.L_x_460:
[----:B------:R-:W-:-:S13]  /*7d00*/  ISETP.GE.AND P0, PT, R25, R16, PT ;  /* 0x000000101900720c */ /* 0x000fda0003f06270 */
[----:B------:R-:W-:Y:S05]  /*7d10*/  @P0 EXIT ;  /* 0x000000000000094d */ /* 0x000fea0003800000 */
[----:B01234-:R-:W0:Y:S01]  /*7d20*/  LDC.64 R4, c[0x0][0x218] ;  /* 0x00008600ff047b82 */ /* 0x01fe220000000a00 */
        /* <DEDUP_REMOVED lines=16> */
[----:B-----5:R-:W-:-:S06]  /*7e30*/  IMAD.U32 R19, R19, 0x10000, RZ ;  /* 0x0001000013137824 */ /* 0x020fcc00078e00ff */
[----:B------:R-:W0:Y:S02]  /*7e40*/  F2I.FTZ.TRUNC.NTZ R19, R19 ;  /* 0x0000001300137305 */ /* 0x000e24000021f100 */
[----:B0-----:R-:W-:Y:S01]  /*7e50*/  STG.E.U8 desc[UR36][R2.64], R19 ;  /* 0x0000001302007986 */ /* 0x001fe2000c101124 */
[----:B------:R-:W-:Y:S05]  /*7e60*/  EXIT ;  /* 0x000000000000794d */ /* 0x000fea0003800000 */
.L_x_533:
[----:B-----5:R-:W-:-:S06]  /*7e70*/  IMAD.U32 R5, R19, 0x10000, RZ ;  /* 0x0001000013057824 */ /* 0x020fcc00078e00ff */
[----:B------:R-:W0:Y:S02]  /*7e80*/  F2I.S64.TRUNC R4, R5 ;  /* 0x0000000500047311 */ /* 0x000e24000020d900 */
[----:B0-----:R-:W-:Y:S01]  /*7e90*/  STG.E.U8 desc[UR36][R2.64], R4 ;  /* 0x0000000402007986 */ /* 0x001fe2000c101124 */
[----:B------:R-:W-:Y:S05]  /*7ea0*/  EXIT ;  /* 0x000000000000794d */ /* 0x000fea0003800000 */
.L_x_532:
[----:B------:R-:W-:-:S13]  /*7eb0*/  ISETP.NE.AND P0, PT, R0, 0x2, PT ;  /* 0x000000020000780c */ /* 0x000fda0003f05270 */
[----:B------:R-:W-:Y:S05]  /*7ec0*/  @!P0 BRA `(.L_x_535) ;  /* 0x0000000000308947 */ /* 0x000fea0003800000 */
[----:B------:R-:W-:-:S13]  /*7ed0*/  ISETP.NE.AND P0, PT, R0, 0x3, PT ;  /* 0x000000030000780c */ /* 0x000fda0003f05270 */
[----:B------:R-:W-:Y:S05]  /*7ee0*/  @!P0 BRA `(.L_x_536) ;  /* 0x0000000000188947 */ /* 0x000fea0003800000 */
[----:B------:R-:W-:-:S13]  /*7ef0*/  ISETP.NE.AND P0, PT, R0, 0x4, PT ;  /* 0x000000040000780c */ /* 0x000fda0003f05270 */
[----:B------:R-:W-:Y:S05]  /*7f00*/  @P0 BRA `(.L_x_534) ;  /* 0x0000000c000c0947 */ /* 0x000fea0003800000 */
[----:B-----5:R-:W-:-:S06]  /*7f10*/  IMAD.U32 R4, R19, 0x10000, RZ ;  /* 0x0001000013047824 */ /* 0x020fcc00078e00ff */
[----:B------:R-:W0:Y:S02]  /*7f20*/  F2I.S64.TRUNC R4, R4 ;  /* 0x0000000400047311 */ /* 0x000e24000020d900 */
[----:B0-----:R-:W-:Y:S01]  /*7f30*/  STG.E.64 desc[UR36][R2.64], R4 ;  /* 0x0000000402007986 */ /* 0x001fe2000c101b24 */
[----:B------:R-:W-:Y:S05]  /*7f40*/  EXIT ;  /* 0x000000000000794d */ /* 0x000fea0003800000 */
.L_x_536:
[----:B-----5:R-:W-:-:S06]  /*7f50*/  IMAD.U32 R19, R19, 0x10000, RZ ;  /* 0x0001000013137824 */ /* 0x020fcc00078e00ff */
[----:B------:R-:W0:Y:S02]  /*7f60*/  F2I.FTZ.TRUNC.NTZ R19, R19 ;  /* 0x0000001300137305 */ /* 0x000e24000021f100 */
[----:B0-----:R-:W-:Y:S01]  /*7f70*/  STG.E desc[UR36][R2.64], R19 ;  /* 0x0000001302007986 */ /* 0x001fe2000c101924 */
[----:B------:R-:W-:Y:S05]  /*7f80*/  EXIT ;  /* 0x000000000000794d */ /* 0x000fea0003800000 */
.L_x_535:
[----:B-----5:R-:W-:-:S06]  /*7f90*/  IMAD.U32 R19, R19, 0x10000, RZ ;  /* 0x0001000013137824 */ /* 0x020fcc00078e00ff */
[----:B------:R-:W0:Y:S02]  /*7fa0*/  F2I.FTZ.TRUNC.NTZ R19, R19 ;  /* 0x0000001300137305 */ /* 0x000e24000021f100 */
[----:B0-----:R-:W-:Y:S01]  /*7fb0*/  STG.E.U16 desc[UR36][R2.64], R19 ;  /* 0x0000001302007986 */ /* 0x001fe2000c101524 */
[----:B------:R-:W-:Y:S05]  /*7fc0*/  EXIT ;  /* 0x000000000000794d */ /* 0x000fea0003800000 */
.L_x_531:
[----:B------:R-:W-:-:S13]  /*7fd0*/  ISETP.GT.AND P0, PT, R0, 0x6, PT ;  /* 0x000000060000780c */ /* 0x000fda0003f04270 */
[----:B------:R-:W-:Y:S05]  /*7fe0*/  @P0 BRA `(.L_x_537) ;  /* 0x00000000002c0947 */ /* 0x000fea0003800000 */
[----:B------:R-:W-:-:S13]  /*7ff0*/  ISETP.NE.AND P0, PT, R0, 0x5, PT ;  /* 0x000000050000780c */ /* 0x000fda0003f05270 */
[----:B------:R-:W-:Y:S05]  /*8000*/  @!P0 BRA `(.L_x_538) ;  /* 0x0000000000148947 */ /* 0x000fea0003800000 */
[----:B------:R-:W-:-:S13]  /*8010*/  ISETP.NE.AND P0, PT, R0, 0x6, PT ;  /* 0x000000060000780c */ /* 0x000fda0003f05270 */
[----:B------:R-:W-:Y:S05]  /*8020*/  @P0 BRA `(.L_x_534) ;  /* 0x0000000800c40947 */ /* 0x000fea0003800000 */
[----:B-----5:R-:W-:-:S05]  /*8030*/  IMAD.U32 R19, R19, 0x10000, RZ ;  /* 0x0001000013137824 */ /* 0x020fca00078e00ff */
[----:B------:R-:W-:Y:S01]  /*8040*/  STG.E desc[UR36][R2.64], R19 ;  /* 0x0000001302007986 */ /* 0x000fe2000c101924 */
[----:B------:R-:W-:Y:S05]  /*8050*/  EXIT ;  /* 0x000000000000794d */ /* 0x000fea0003800000 */
.L_x_538:
[----:B-----5:R-:W-:-:S05]  /*8060*/  IMAD.U32 R0, R19, 0x10000, RZ ;  /* 0x0001000013007824 */ /* 0x020fca00078e00ff */
[----:B------:R-:W-:-:S05]  /*8070*/  F2FP.F16.F32.PACK_AB R0, RZ, R0 ;  /* 0x00000000ff00723e */ /* 0x000fca00000000ff */
[----:B------:R-:W-:Y:S01]  /*8080*/  STG.E.U16 desc[UR36][R2.64], R0 ;  /* 0x0000000002007986 */ /* 0x000fe2000c101524 */
[----:B------:R-:W-:Y:S05]  /*8090*/  EXIT ;  /* 0x000000000000794d */ /* 0x000fea0003800000 */
.L_x_537:
[----:B------:R-:W-:-:S13]  /*80a0*/  ISETP.NE.AND P0, PT, R0, 0x7, PT ;  /* 0x000000070000780c */ /* 0x000fda0003f05270 */
[----:B------:R-:W-:Y:S05]  /*80b0*/  @!P0 BRA `(.L_x_539) ;  /* 0x0000000000348947 */ /* 0x000fea0003800000 */
[----:B------:R-:W-:-:S13]  /*80c0*/  ISETP.NE.AND P0, PT, R0, 0x8, PT ;  /* 0x000000080000780c */ /* 0x000fda0003f05270 */
[----:B------:R-:W-:Y:S05]  /*80d0*/  @!P0 BRA `(.L_x_540) ;  /* 0x0000000000188947 */ /* 0x000fea0003800000 */
[----:B------:R-:W-:-:S13]  /*80e0*/  ISETP.NE.AND P0, PT, R0, 0x9, PT ;  /* 0x000000090000780c */ /* 0x000fda0003f05270 */
[----:B------:R-:W-:Y:S05]  /*80f0*/  @P0 BRA `(.L_x_534) ;  /* 0x0000000800900947 */ /* 0x000fea0003800000 */
[----:B-----5:R-:W-:Y:S02]  /*8100*/  IMAD.U32 R4, R19, 0x10000, RZ ;  /* 0x0001000013047824 */ /* 0x020fe400078e00ff */
[----:B------:R-:W-:-:S05]  /*8110*/  IMAD.MOV.U32 R5, RZ, RZ, RZ ;  /* 0x000000ffff057224 */ /* 0x000fca00078e00ff */
[----:B------:R-:W-:Y:S01]  /*8120*/  STG.E.64 desc[UR36][R2.64], R4 ;  /* 0x0000000402007986 */ /* 0x000fe2000c101b24 */
[----:B------:R-:W-:Y:S05]  /*8130*/  EXIT ;  /* 0x000000000000794d */ /* 0x000fea0003800000 */
.L_x_540:
[----:B-----5:R-:W-:-:S05]  /*8140*/  IMAD.U32 R19, R19, 0x10000, RZ ;  /* 0x0001000013137824 */ /* 0x020fca00078e00ff */
[----:B------:R-:W-:-:S04]  /*8150*/  F2FP.F16.F32.PACK_AB R5, RZ, R19 ;  /* 0x00000013ff05723e */ /* 0x000fc800000000ff */
[----:B------:R-:W-:-:S05]  /*8160*/  PRMT R5, R5, 0x5410, RZ ;  /* 0x0000541005057816 */ /* 0x000fca00000000ff */
[----:B------:R-:W-:Y:S01]  /*8170*/  STG.E desc[UR36][R2.64], R5 ;  /* 0x0000000502007986 */ /* 0x000fe2000c101924 */
[----:B------:R-:W-:Y:S05]  /*8180*/  EXIT ;  /* 0x000000000000794d */ /* 0x000fea0003800000 */
.L_x_539:
[----:B-----5:R-:W-:-:S04]  /*8190*/  IMAD.U32 R4, R19, 0x10000, RZ ;  /* 0x0001000013047824 */ /* 0x020fc800078e00ff */
[----:B------:R-:W-:-:S06]  /*81a0*/  FMUL.FTZ R4, R4, 1 ;  /* 0x3f80000004047820 */ /* 0x000fcc0000410000 */
[----:B------:R-:W0:Y:S02]  /*81b0*/  F2F.F64.F32 R4, R4 ;  /* 0x0000000400047310 */ /* 0x000e240000201800 */
[----:B0-----:R-:W-:Y:S01]  /*81c0*/  STG.E.64 desc[UR36][R2.64], R4 ;  /* 0x0000000402007986 */ /* 0x001fe2000c101b24 */
[----:B------:R-:W-:Y:S05]  /*81d0*/  EXIT ;  /* 0x000000000000794d */ /* 0x000fea0003800000 */
.L_x_530:
        /* <DEDUP_REMOVED lines=8> */
[----:B-----5:R-:W-:-:S05]  /*8260*/  IMAD.U32 R19, R19, 0x10000, RZ ;  /* 0x0001000013137824 */ /* 0x020fca00078e00ff */
[----:B------:R-:W-:-:S04]  /*8270*/  FSETP.NEU.FTZ.AND P0, PT, R19, RZ, PT ;  /* 0x000000ff1300720b */ /* 0x000fc80003f1d000 */
[----:B------:R-:W-:-:S05]  /*8280*/  SEL R5, RZ, 0x1, !P0 ;  /* 0x00000001ff057807 */ /* 0x000fca0004000000 */
[----:B------:R-:W-:Y:S01]  /*8290*/  STG.E.U8 desc[UR36][R2.64], R5 ;  /* 0x0000000502007986 */ /* 0x000fe2000c101124 */
[----:B------:R-:W-:Y:S05]  /*82a0*/  EXIT ;  /* 0x000000000000794d */ /* 0x000fea0003800000 */
.L_x_543:
[----:B-----5:R-:W-:Y:S01]  /*82b0*/  IMAD.U32 R19, R19, 0x10000, RZ ;  /* 0x0001000013137824 */ /* 0x020fe200078e00ff */
[----:B------:R-:W-:-:S03]  /*82c0*/  CS2R R6, SRZ ;  /* 0x0000000000067805 */ /* 0x000fc6000001ff00 */
[----:B------:R-:W-:-:S06]  /*82d0*/  FMUL.FTZ R4, R19, 1 ;  /* 0x3f80000013047820 */ /* 0x000fcc0000410000 */
[----:B------:R-:W0:Y:S02]  /*82e0*/  F2F.F64.F32 R4, R4 ;  /* 0x0000000400047310 */ /* 0x000e240000201800 */
[----:B0-----:R-:W-:Y:S01]  /*82f0*/  STG.E.128 desc[UR36][R2.64], R4 ;  /* 0x0000000402007986 */ /* 0x001fe2000c101d24 */
[----:B------:R-:W-:Y:S05]  /*8300*/  EXIT ;  /* 0x000000000000794d */ /* 0x000fea0003800000 */
.L_x_542:
[----:B------:R-:W-:-:S13]  /*8310*/  ISETP.NE.AND P0, PT, R0, 0xf, PT ;  /* 0x0000000f0000780c */ /* 0x000fda0003f05270 */
[----:B------:R-:W-:Y:S05]  /*8320*/  @!P0 BRA `(.L_x_544) ;  /* 0x0000000000b48947 */ /* 0x000fea0003800000 */
[----:B------:R-:W-:-:S13]  /*8330*/  ISETP.NE.AND P0, PT, R0, 0x17, PT ;  /* 0x000000170000780c */ /* 0x000fda0003f05270 */
[----:B------:R-:W-:Y:S05]  /*8340*/  @!P0 BRA `(.L_x_545) ;  /* 0x0000000000548947 */ /* 0x000fea0003800000 */
[----:B------:R-:W-:-:S13]  /*8350*/  ISETP.NE.AND P0, PT, R0, 0x18, PT ;  /* 0x000000180000780c */ /* 0x000fda0003f05270 */
[----:B------:R-:W-:Y:S05]  /*8360*/  @P0 BRA `(.L_x_534) ;  /* 0x0000000400f40947 */ /* 0x000fea0003800000 */
[----:B-----5:R-:W-:Y:S01]  /*8370*/  IMAD.U32 R19, R19, 0x10000, RZ ;  /* 0x0001000013137824 */ /* 0x020fe200078e00ff */
        /* <DEDUP_REMOVED lines=14> */
.L_x_547:
[----:B------:R-:W-:Y:S05]  /*8460*/  BSYNC B0 ;  /* 0x0000000000007941 */ /* 0x000fea0003800000 */
.L_x_546:
[----:B------:R-:W-:-:S05]  /*8470*/  LOP3.LUT R5, R0, R5, RZ, 0xfc, !PT ;  /* 0x0000000500057212 */ /* 0x000fca00078efcff */
[----:B------:R-:W-:Y:S01]  /*8480*/  STG.E.U8 desc[UR36][R2.64], R5 ;  /* 0x0000000502007986 */ /* 0x000fe2000c101124 */
[----:B------:R-:W-:Y:S05]  /*8490*/  EXIT ;  /* 0x000000000000794d */ /* 0x000fea0003800000 */
.L_x_545:
[----:B-----5:R-:W-:Y:S01]  /*84a0*/  IMAD.U32 R19, R19, 0x10000, RZ ;  /* 0x0001000013137824 */ /* 0x020fe200078e00ff */
        /* <DEDUP_REMOVED lines=12> */
.L_x_549:
[----:B------:R-:W-:Y:S01]  /*8570*/  IMAD.MOV.U32 R0, RZ, RZ, 0x7f ;  /* 0x0000007fff007424 */ /* 0x000fe200078e00ff */
[----:B------:R-:W-:-:S04]  /*8580*/  ISETP.GT.U32.AND P0, PT, R4, 0x7f800000, PT ;  /* 0x7f8000000400780c */ /* 0x000fc80003f04070 */
[----:B------:R-:W-:-:S09]  /*8590*/  SEL R0, R0, 0x7c, P0 ;  /* 0x0000007c00007807 */ /* 0x000fd20000000000 */
.L_x_550:
[----:B------:R-:W-:Y:S05]  /*85a0*/  BSYNC B0 ;  /* 0x0000000000007941 */ /* 0x000fea0003800000 */
.L_x_548:
[----:B------:R-:W-:-:S04]  /*85b0*/  LOP3.LUT R4, R19, 0x80000000, RZ, 0xc0, !PT ;  /* 0x8000000013047812 */ /* 0x000fc800078ec0ff */
[----:B------:R-:W-:-:S04]  /*85c0*/  SHF.R.U32.HI R5, RZ, 0x18, R4 ;  /* 0x00000018ff057819 */ /* 0x000fc80000011604 */
[----:B------:R-:W-:-:S05]  /*85d0*/  LOP3.LUT R5, R0, R5, RZ, 0xfc, !PT ;  /* 0x0000000500057212 */ /* 0x000fca00078efcff */
[----:B------:R-:W-:Y:S01]  /*85e0*/  STG.E.U8 desc[UR36][R2.64], R5 ;  /* 0x0000000502007986 */ /* 0x000fe2000c101124 */
[----:B------:R-:W-:Y:S05]  /*85f0*/  EXIT ;  /* 0x000000000000794d */ /* 0x000fea0003800000 */
.L_x_544:
[----:B-----5:R-:W-:Y:S01]  /*8600*/  STG.E.U16 desc[UR36][R2.64], R19 ;  /* 0x0000001302007986 */ /* 0x020fe2000c101524 */
[----:B------:R-:W-:Y:S05]  /*8610*/  EXIT ;  /* 0x000000000000794d */ /* 0x000fea0003800000 */
.L_x_541:
        /* <DEDUP_REMOVED lines=8> */
[----:B-----5:R-:W-:-:S06]  /*86a0*/  IMAD.U32 R5, R19, 0x10000, RZ ;  /* 0x0001000013057824 */ /* 0x020fcc00078e00ff */
[----:B------:R-:W0:Y:S02]  /*86b0*/  F2I.FTZ.U32.TRUNC.NTZ R5, R5 ;  /* 0x0000000500057305 */ /* 0x000e24000021f000 */
[----:B0-----:R-:W-:Y:S01]  /*86c0*/  STG.E.U16 desc[UR36][R2.64], R5 ;  /* 0x0000000502007986 */ /* 0x001fe2000c101524 */
[----:B------:R-:W-:Y:S05]  /*86d0*/  EXIT ;  /* 0x000000000000794d */ /* 0x000fea0003800000 */
.L_x_553:
[----:B-----5:R-:W-:Y:S01]  /*86e0*/  IMAD.U32 R19, R19, 0x10000, RZ ;  /* 0x0001000013137824 */ /* 0x020fe200078e00ff */
        /* <DEDUP_REMOVED lines=12> */
[----:B------:R-:W-:-:S05]  /*87b0*/  FADD.FTZ R0, R5, 8192 ;  /* 0x4600000005007421 */ /* 0x000fca0000010000 */
[----:B------:R-:W-:Y:S02]  /*87c0*/  LOP3.LUT P0, R4, R0, 0xff, RZ, 0xc0, !PT ;  /* 0x000000ff00047812 */ /* 0x000fe4000780c0ff */
[----:B------:R-:W-:-:S11]  /*87d0*/  PRMT R0, RZ, 0x7610, R0 ;  /* 0x00007610ff007816 */ /* 0x000fd60000000000 */
[----:B------:R-:W-:Y:S05]  /*87e0*/  @!P0 BRA `(.L_x_555) ;  /* 0x0000000000108947 */ /* 0x000fea0003800000 */
.L_x_556:
[----:B------:R-:W-:-:S04]  /*87f0*/  LOP3.LUT R0, R19, 0x80000000, RZ, 0xc0, !PT ;  /* 0x8000000013007812 */ /* 0x000fc800078ec0ff */
[----:B------:R-:W-:-:S04]  /*8800*/  SHF.R.U32.HI R5, RZ, 0x18, R0 ;  /* 0x00000018ff057819 */ /* 0x000fc80000011600 */
[----:B------:R-:W-:-:S04]  /*8810*/  LOP3.LUT R4, R4, R5, RZ, 0xfc, !PT ;  /* 0x0000000504047212 */ /* 0x000fc800078efcff */
[----:B------:R-:W-:-:S07]  /*8820*/  PRMT R0, R4, 0x7610, R0 ;  /* 0x0000761004007816 */ /* 0x000fce0000000000 */
.L_x_555:
[----:B------:R-:W-:Y:S05]  /*8830*/  BSYNC B0 ;  /* 0x0000000000007941 */ /* 0x000fea0003800000 */
.L_x_554:
[----:B------:R-:W-:Y:S01]  /*8840*/  STG.E.U8 desc[UR36][R2.64], R0 ;  /* 0x0000000002007986 */ /* 0x000fe2000c101124 */
[----:B------:R-:W-:Y:S05]  /*8850*/  EXIT ;  /* 0x000000000000794d */ /* 0x000fea0003800000 */
.L_x_552:
        /* <DEDUP_REMOVED lines=17> */
.L_x_559:
[----:B------:R-:W-:-:S04]  /*8970*/  LOP3.LUT R0, R19, 0x80000000, RZ, 0xc0, !PT ;  /* 0x8000000013007812 */ /* 0x000fc800078ec0ff */
[----:B------:R-:W-:-:S04]  /*8980*/  SHF.R.U32.HI R5, RZ, 0x18, R0 ;  /* 0x00000018ff057819 */ /* 0x000fc80000011600 */
[----:B------:R-:W-:-:S04]  /*8990*/  LOP3.LUT R4, R4, R5, RZ, 0xfc, !PT ;  /* 0x0000000504047212 */ /* 0x000fc800078efcff */
[----:B------:R-:W-:-:S07]  /*89a0*/  PRMT R0, R4, 0x7610, R0 ;  /* 0x0000761004007816 */ /* 0x000fce0000000000 */
.L_x_558:
[----:B------:R-:W-:Y:S05]  /*89b0*/  BSYNC B0 ;  /* 0x0000000000007941 */ /* 0x000fea0003800000 */
.L_x_557:
[----:B------:R-:W-:Y:S01]  /*89c0*/  STG.E.U8 desc[UR36][R2.64], R0 ;  /* 0x0000000002007986 */ /* 0x000fe2000c101124 */
[----:B------:R-:W-:Y:S05]  /*89d0*/  EXIT ;  /* 0x000000000000794d */ /* 0x000fea0003800000 */
.L_x_551:
[----:B------:R-:W-:-:S13]  /*89e0*/  ISETP.NE.AND P0, PT, R0, 0x1c, PT ;  /* 0x0000001c0000780c */ /* 0x000fda0003f05270 */
[----:B------:R-:W-:Y:S05]  /*89f0*/  @!P0 BRA `(.L_x_560) ;  /* 0x0000000000a48947 */ /* 0x000fea0003800000 */
[----:B------:R-:W-:-:S13]  /*8a00*/  ISETP.NE.AND P0, PT, R0, 0x1d, PT ;  /* 0x0000001d0000780c */ /* 0x000fda0003f05270 */
[----:B------:R-:W-:Y:S05]  /*8a10*/  @!P0 BRA `(.L_x_561) ;  /* 0x00000000008c8947 */ /* 0x000fea0003800000 */
[----:B------:R-:W-:-:S13]  /*8a20*/  ISETP.NE.AND P0, PT, R0, 0x2c, PT ;  /* 0x0000002c0000780c */ /* 0x000fda0003f05270 */
[----:B------:R-:W-:Y:S05]  /*8a30*/  @P0 BRA `(.L_x_534) ;  /* 0x0000000000400947 */ /* 0x000fea0003800000 */
[----:B-----5:R-:W-:Y:S02]  /*8a40*/  IMAD.U32 R19, R19, 0x10000, RZ ;  /* 0x0001000013137824 */ /* 0x020fe400078e00ff */
[----:B------:R-:W-:-:S03]  /*8a50*/  IMAD.MOV.U32 R5, RZ, RZ, 0xff ;  /* 0x000000ffff057424 */ /* 0x000fc600078e00ff */
[----:B------:R-:W-:-:S04]  /*8a60*/  SHF.R.U32.HI R6, RZ, 0x17, R19 ;  /* 0x00000017ff067819 */ /* 0x000fc80000011613 */
[----:B------:R-:W-:-:S04]  /*8a70*/  LOP3.LUT R4, R6, 0xff, RZ, 0xc0, !PT ;  /* 0x000000ff06047812 */ /* 0x000fc800078ec0ff */
[----:B------:R-:W-:-:S13]  /*8a80*/  ISETP.NE.AND P2, PT, R4, 0xff, PT ;  /* 0x000000ff0400780c */ /* 0x000fda0003f45270 */
[--C-:B------:R-:W-:Y:S02]  /*8a90*/  @P2 SHF.R.U32.HI R0, RZ, 0x16, R19.reuse ;  /* 0x00000016ff002819 */ /* 0x100fe40000011613 */
[----:B------:R-:W-:Y:S02]  /*8aa0*/  @P2 LOP3.LUT P0, RZ, R4, 0x3fffff, R19, 0xf8, !PT ;  /* 0x003fffff04ff2812 */ /* 0x000fe4000780f813 */
        /* <DEDUP_REMOVED lines=9> */
.L_x_534:
        /* <DEDUP_REMOVED lines=15> */
[----:B-1---5:R-:W-:Y:S05]  /*8c30*/  CALL.ABS.NOINC R2 ;  /* 0x0000000002007343 */ /* 0x022fea0003c00000 */
.L_x_562:
[----:B------:R-:W-:Y:S05]  /*8c40*/  EXIT ;  /* 0x000000000000794d */ /* 0x000fea0003800000 */
.L_x_561:
[----:B-----5:R-:W-:-:S06]  /*8c50*/  IMAD.U32 R4, R19, 0x10000, RZ ;  /* 0x0001000013047824 */ /* 0x020fcc00078e00ff */
[----:B------:R-:W0:Y:S02]  /*8c60*/  F2I.U64.TRUNC R4, R4 ;  /* 0x0000000400047311 */ /* 0x000e24000020d800 */
[----:B0-----:R-:W-:Y:S01]  /*8c70*/  STG.E.64 desc[UR36][R2.64], R4 ;  /* 0x0000000402007986 */ /* 0x001fe2000c101b24 */
[----:B------:R-:W-:Y:S05]  /*8c80*/  EXIT ;  /* 0x000000000000794d */ /* 0x000fea0003800000 */
.L_x_560:
[----:B-----5:R-:W-:-:S06]  /*8c90*/  IMAD.U32 R19, R19, 0x10000, RZ ;  /* 0x0001000013137824 */ /* 0x020fcc00078e00ff */
[----:B------:R-:W0:Y:S02]  /*8ca0*/  F2I.FTZ.U32.TRUNC.NTZ R19, R19 ;  /* 0x0000001300137305 */ /* 0x000e24000021f000 */
[----:B0-----:R-:W-:Y:S01]  /*8cb0*/  STG.E desc[UR36][R2.64], R19 ;  /* 0x0000001302007986 */ /* 0x001fe2000c101924 */
[----:B------:R-:W-:Y:S05]  /*8cc0*/  EXIT ;  /* 0x000000000000794d */ /* 0x000fea0003800000 */
.L_x_563:
        /* <DEDUP_REMOVED lines=11> */
.L_x_2712:


//--------------------- .text._ZN2at6native18elementwise_kernelILi128ELi4EZNS0_22gpu_kernel_impl_nocastIZZZNS0_16atan_kernel_cudaERNS_18TensorIteratorBaseEENKUlvE0_clEvENKUlvE2_clEvEUlN3c108BFloat16EE_EEvS4_RKT_EUliE_EEviT1_ --------------------------
	.section	.text._ZN2at6native18elementwise_kernelILi128ELi4EZNS0_22gpu_kernel_impl_nocastIZZZNS0_16atan_kernel_cudaERNS_18TensorIteratorBaseEENKUlvE0_clEvENKUlvE2_clEvEUlN3c108BFloat16EE_EEvS4_RKT_EUliE_EEviT1_,"ax",@progbits
	.align	128
        .global         _ZN2at6native18elementwise_kernelILi128ELi4EZNS0_22gpu_kernel_impl_nocastIZZZNS0_16atan_kernel_cudaERNS_18TensorIteratorBaseEENKUlvE0_clEvENKUlvE2_clEvEUlN3c108BFloat16EE_EEvS4_RKT_EUliE_EEviT1_
        .type           _ZN2at6native18elementwise_kernelILi128ELi4EZNS0_22gpu_kernel_impl_nocastIZZZNS0_16atan_kernel_cudaERNS_18TensorIteratorBaseEENKUlvE0_clEvENKUlvE2_clEvEUlN3c108BFloat16EE_EEvS4_RKT_EUliE_EEviT1_,@function
        .size           _ZN2at6native18elementwise_kernelILi128ELi4EZNS0_22gpu_kernel_impl_nocastIZZZNS0_16atan_kernel_cudaERNS_18TensorIteratorBaseEENKUlvE0_clEvENKUlvE2_clEvEUlN3c108BFloat16EE_EEvS4_RKT_EUliE_EEviT1_,(.L_x_2713 - _ZN2at6native18elementwise_kernelILi128ELi4EZNS0_22gpu_kernel_impl_nocastIZZZNS0_16atan_kernel_cudaERNS_18TensorIteratorBaseEENKUlvE0_clEvENKUlvE2_clEvEUlN3c108BFloat16EE_EEvS4_RKT_EUliE_EEviT1_)
        .other          _ZN2at6native18elementwise_kernelILi128ELi4EZNS0_22gpu_kernel_impl_nocastIZZZNS0_16atan_kernel_cudaERNS_18TensorIteratorBaseEENKUlvE0_clEvENKUlvE2_clEvEUlN3c108BFloat16EE_EEvS4_RKT_EUliE_EEviT1_,@"STO_CUDA_ENTRY STV_DEFAULT"
_ZN2at6native18elementwise_kernelILi128ELi4EZNS0_22gpu_kernel_impl_nocastIZZZNS0_16atan_kernel_cudaERNS_18TensorIteratorBaseEENKUlvE0_clEvENKUlvE2_clEvEUlN3c108BFloat16EE_EEvS4_RKT_EUliE_EEviT1_:
.text._ZN2at6native18elementwise_kernelILi128ELi4EZNS0_22gpu_kernel_impl_nocastIZZZNS0_16atan_kernel_cudaERNS_18TensorIteratorBaseEENKUlvE0_clEvENKUlvE2_clEvEUlN3c108BFloat16EE_EEvS4_RKT_EUliE_EEviT1_:
[----:B------:R-:W-:Y:S01]  /*0000*/  LDC R1, c[0x0][0x28] ;  /* 0x00000a00ff017b82 */ /* 0x000fe20000000800 */
[----:B------:R-:W0:Y:S01]  /*0010*/  S2R R0, SR_CTAID.X ;  /* 0x0000000000007919 */ /* 0x000e220000002500 */
[----:B------:R-:W-:Y:S01]  /*0020*/  ULDC UR6, c[0x0][0x210] ;  /* 0x0000840000067ab9 */ /* 0x000fe20000000800 */
[----:B------:R-:W-:Y:S01]  /*0030*/  ULDC.64 UR4, c[0x0][0x208] ;  /* 0x0000820000047ab9 */ /* 0x000fe20000000a00 */
[----:B------:R-:W-:Y:S01]  /*0040*/  BSSY B0, `(.L_x_564) ;  /* 0x0000151000007945 */ /* 0x000fe20003800000 */
[----:B------:R-:W0:Y:S02]  /*0050*/  S2R R3, SR_TID.X ;  /* 0x0000000000037919 */ /* 0x000e240000002100 */
[----:B0-----:R-:W-:-:S04]  /*0060*/  LEA R0, R0, R3, 0x9 ;  /* 0x0000000300007211 */ /* 0x001fc800078e48ff */
[----:B------:R-:W-:-:S13]  /*0070*/  ISETP.GE.AND P0, PT, R0, UR6, PT ;  /* 0x0000000600007c0c */ /* 0x000fda000bf06270 */
[----:B------:R-:W-:Y:S05]  /*0080*/  @P0 BRA `(.L_x_565) ;  /* 0x0000001400300947 */ /* 0x000fea0003800000 */
[----:B------:R-:W0:Y:S01]  /*0090*/  LDC R8, c[0x0][0x218] ;  /* 0x00008600ff087b82 */ /* 0x000e220000000800 */
[----:B------:R-:W-:Y:S02]  /*00a0*/  CS2R R2, SRZ ;  /* 0x0000000000027805 */ /* 0x000fe4000001ff00 */
[----:B0-----:R-:W-:-:S13]  /*00b0*/  ISETP.NE.AND P0, PT, R8, RZ, PT ;  /* 0x000000ff0800720c */ /* 0x001fda0003f05270 */
[----:B------:R-:W-:Y:S05]  /*00c0*/  @!P0 BRA `(.L_x_566) ;  /* 0x0000001000a88947 */ /* 0x000fea0003800000 */
[----:B------:R-:W-:Y:S01]  /*00d0*/  HFMA2.MMA R2, -RZ, RZ, 0, 0 ;  /* 0x00000000ff027435 */ /* 0x000fe200000001ff */
[----:B------:R-:W-:Y:S01]  /*00e0*/  MOV R3, R0 ;  /* 0x0000000000037202 */ /* 0x000fe20000000f00 */
[----:B------:R-:W-:Y:S01]  /*00f0*/  ULDC.64 UR8, c[0x0][0x220] ;  /* 0x0000880000087ab9 */ /* 0x000fe20000000a00 */
[----:B------:R-:W-:Y:S01]  /*0100*/  ISETP.NE.AND P0, PT, R8, 0x1, PT ;  /* 0x000000010800780c */ /* 0x000fe20003f05270 */
[----:B------:R-:W-:-:S06]  /*0110*/  ULDC UR7, c[0x0][0x21c] ;  /* 0x0000870000077ab9 */ /* 0x000fcc0000000800 */
[----:B------:R-:W-:-:S05]  /*0120*/  IMAD.HI.U32 R4, R0, UR8, R2 ;  /* 0x0000000800047c27 */ /* 0x000fca000f8e0002 */
[----:B------:R-:W-:Y:S01]  /*0130*/  SHF.R.U32.HI R5, RZ, UR9, R4 ;  /* 0x00000009ff057c19 */ /* 0x000fe20008011604 */
[----:B------:R-:W-:-:S03]  /*0140*/  ULDC.64 UR8, c[0x0][0x348] ;  /* 0x0000d20000087ab9 */ /* 0x000fc60000000a00 */
[----:B------:R-:W-:-:S05]  /*0150*/  IADD3 R3, -R5, RZ, RZ ;  /* 0x000000ff05037210 */ /* 0x000fca0007ffe1ff */
[----:B------:R-:W-:-:S04]  /*0160*/  IMAD R2, R3, UR7, R0 ;  /* 0x0000000703027c24 */ /* 0x000fc8000f8e0200 */
[C---:B------:R-:W-:Y:S02]  /*0170*/  IMAD R3, R2.reuse, UR8, RZ ;  /* 0x0000000802037c24 */ /* 0x040fe4000f8e02ff */
[----:B------:R-:W-:Y:S01]  /*0180*/  IMAD R2, R2, UR9, RZ ;  /* 0x0000000902027c24 */ /* 0x000fe2000f8e02ff */
[----:B------:R-:W-:Y:S06]  /*0190*/  @!P0 BRA `(.L_x_566) ;  /* 0x0000001000748947 */ /* 0x000fec0003800000 */
[----:B------:R-:W-:Y:S01]  /*01a0*/  MOV R4, RZ ;  /* 0x000000ff00047202 */ /* 0x000fe20000000f00 */
[----:B------:R-:W-:Y:S01]  /*01b0*/  ULDC.64 UR8, c[0x0][0x228] ;  /* 0x00008a0000087ab9 */ /* 0x000fe20000000a00 */
[----:B------:R-:W-:Y:S01]  /*01c0*/  ULDC UR7, c[0x0][0x230] ;  /* 0x00008c0000077ab9 */ /* 0x000fe20000000800 */
[----:B------:R-:W-:Y:S02]  /*01d0*/  ISETP.NE.AND P0, PT, R8, 0x2, PT ;  /* 0x000000020800780c */ /* 0x000fe40003f05270 */
[----:B------:R-:W-:-:S05]  /*01e0*/  IMAD.HI.U32 R6, R5, UR9, R4 ;  /* 0x0000000905067c27 */ /* 0x000fca000f8e0004 */
[----:B------:R-:W-:-:S04]  /*01f0*/  SHF.R.U32.HI R7, RZ, UR7, R6 ;  /* 0x00000007ff077c19 */ /* 0x000fc80008011606 */
[----:B------:R-:W-:-:S05]  /*0200*/  IADD3 R4, -R7, RZ, RZ ;  /* 0x000000ff07047210 */ /* 0x000fca0007ffe1ff */
[----:B------:R-:W-:Y:S01]  /*0210*/  IMAD R4, R4, UR8, R5 ;  /* 0x0000000804047c24 */ /* 0x000fe2000f8e0205 */
[----:B------:R-:W-:-:S03]  /*0220*/  ULDC.64 UR8, c[0x0][0x350] ;  /* 0x0000d40000087ab9 */ /* 0x000fc60000000a00 */
[C---:B------:R-:W-:Y:S02]  /*0230*/  IMAD R3, R4.reuse, UR8, R3 ;  /* 0x0000000804037c24 */ /* 0x040fe4000f8e0203 */
[----:B------:R-:W-:Y:S01]  /*0240*/  IMAD R2, R4, UR9, R2 ;  /* 0x0000000904027c24 */ /* 0x000fe2000f8e0202 */
[----:B------:R-:W-:Y:S06]  /*0250*/  @!P0 BRA `(.L_x_566) ;  /* 0x0000001000448947 */ /* 0x000fec0003800000 */
[----:B------:R-:W-:Y:S01]  /*0260*/  HFMA2.MMA R6, -RZ, RZ, 0, 0 ;  /* 0x00000000ff067435 */ /* 0x000fe200000001ff */
[----:B------:R-:W-:Y:S01]  /*0270*/  ULDC.64 UR8, c[0x0][0x238] ;  /* 0x00008e0000087ab9 */ /* 0x000fe20000000a00 */
[----:B------:R-:W-:Y:S01]  /*0280*/  ISETP.NE.AND P0, PT, R8, 0x3, PT ;  /* 0x000000030800780c */ /* 0x000fe20003f05270 */
[----:B------:R-:W-:-:S07]  /*0290*/  ULDC UR7, c[0x0][0x234] ;  /* 0x00008d0000077ab9 */ /* 0x000fce0000000800 */
        /* <DEDUP_REMOVED lines=20> */
[----:B------:R-:W-:Y:S01]  /*03e0*/  MOV R6, RZ ;  /* 0x000000ff00067202 */ /* 0x000fe20000000f00 */
[----:B------:R-:W-:Y:S01]  /*03f0*/  ULDC.64 UR8, c[0x0][0x250] ;  /* 0x0000940000087ab9 */ /* 0x000fe20000000a00 */
[----:B------:R-:W-:Y:S01]  /*0400*/  ISETP.NE.AND P0, PT, R8, 0x5, PT ;  /* 0x000000050800780c */ /* 0x000fe20003f05270 */
[----:B------:R-:W-:Y:S02]  /*0410*/  ULDC UR7, c[0x0][0x24c] ;  /* 0x0000930000077ab9 */ /* 0x000fe40000000800 */
        /* <DEDUP_REMOVED lines=224> */
[----:B------:R-:W-:Y:S01]  /*1220*/  ISETP.NE.AND P0, PT, R8, 0x18, PT ;  /* 0x000000180800780c */ /* 0x000fe20003f05270 */
[----:B------:R-:W-:Y:S01]  /*1230*/  HFMA2.MMA R4, -RZ, RZ, 0, 0 ;  /* 0x00000000ff047435 */ /* 0x000fe200000001ff */
[----:B------:R-:W-:Y:S01]  /*1240*/  ULDC.64 UR8, c[0x0][0x330] ;  /* 0x0000cc0000087ab9 */ /* 0x000fe20000000a00 */
[----:B------:R-:W-:-:S08]  /*1250*/  ULDC UR7, c[0x0][0x338] ;  /* 0x0000ce0000077ab9 */ /* 0x000fd00000000800 */
[----:B------:R-:W-:Y:S02]  /*1260*/  IMAD.HI.U32 R8, R5, UR9, R4 ;  /* 0x0000000905087c27 */ /* 0x000fe4000f8e0004 */
[----:B------:R-:W0:Y:S03]  /*1270*/  @P0 LDC.64 R12, c[0x0][0x340] ;  /* 0x0000d000ff0c0b82 */ /* 0x000e260000000a00 */
[----:B------:R-:W-:Y:S02]  /*1280*/  SHF.R.U32.HI R9, RZ, UR7, R8 ;  /* 0x00000007ff097c19 */ /* 0x000fe40008011608 */
[----:B------:R-:W-:Y:S02]  /*1290*/  @P0 MOV R8, RZ ;  /* 0x000000ff00080202 */ /* 0x000fe40000000f00 */
[C---:B------:R-:W-:Y:S01]  /*12a0*/  IADD3 R11, -R9.reuse, RZ, RZ ;  /* 0x000000ff090b7210 */ /* 0x040fe20007ffe1ff */
[----:B------:R-:W1:Y:S08]  /*12b0*/  @P0 LDC R15, c[0x0][0x33c] ;  /* 0x0000cf00ff0f0b82 */ /* 0x000e700000000800 */
[----:B------:R-:W2:Y:S01]  /*12c0*/  @P0 LDC.64 R6, c[0x0][0x408] ;  /* 0x00010200ff060b82 */ /* 0x000ea20000000a00 */
[----:B0-----:R-:W-:-:S05]  /*12d0*/  @P0 IMAD.HI.U32 R4, R9, R12, R8 ;  /* 0x0000000c09040227 */ /* 0x001fca00078e0008 */
[----:B------:R-:W-:Y:S01]  /*12e0*/  @P0 SHF.R.U32.HI R8, RZ, R13, R4 ;  /* 0x0000000dff080219 */ /* 0x000fe20000011604 */
[----:B------:R-:W-:Y:S01]  /*12f0*/  IMAD R4, R11, UR8, R5 ;  /* 0x000000080b047c24 */ /* 0x000fe2000f8e0205 */
[----:B------:R-:W-:Y:S02]  /*1300*/  ULDC.64 UR8, c[0x0][0x400] ;  /* 0x0001000000087ab9 */ /* 0x000fe40000000a00 */
[----:B------:R-:W-:Y:S01]  /*1310*/  @P0 IADD3 R8, -R8, RZ, RZ ;  /* 0x000000ff08080210 */ /* 0x000fe20007ffe1ff */
[C---:B------:R-:W-:Y:S02]  /*1320*/  IMAD R3, R4.reuse, UR8, R3 ;  /* 0x0000000804037c24 */ /* 0x040fe4000f8e0203 */
[----:B------:R-:W-:Y:S02]  /*1330*/  IMAD R2, R4, UR9, R2 ;  /* 0x0000000904027c24 */ /* 0x000fe4000f8e0202 */
[----:B-1----:R-:W-:-:S04]  /*1340*/  @P0 IMAD R8, R8, R15, R9 ;  /* 0x0000000f08080224 */ /* 0x002fc800078e0209 */
[C---:B--2---:R-:W-:Y:S02]  /*1350*/  @P0 IMAD R3, R8.reuse, R6, R3 ;  /* 0x0000000608030224 */ /* 0x044fe400078e0203 */
[----:B------:R-:W-:-:S07]  /*1360*/  @P0 IMAD R2, R8, R7, R2 ;  /* 0x0000000708020224 */ /* 0x000fce00078e0202 */
.L_x_566:
[----:B------:R-:W-:Y:S02]  /*1370*/  ULDC.64 UR8, c[0x0][0x418] ;  /* 0x0001060000087ab9 */ /* 0x000fe40000000a00 */
[----:B------:R-:W-:-:S05]  /*1380*/  IADD3 R4, P0, R2, UR8, RZ ;  /* 0x0000000802047c10 */ /* 0x000fca000ff1e0ff */
[----:B------:R-:W-:Y:S01]  /*1390*/  IMAD.X R5, RZ, RZ, UR9, P0 ;  /* 0x00000009ff057e24 */ /* 0x000fe200080e06ff */
[----:B------:R-:W-:Y:S01]  /*13a0*/  MOV R7, 0x3b2090aa ;  /* 0x3b2090aa00077802 */ /* 0x000fe20000000f00 */
[----:B------:R-:W-:-:S03]  /*13b0*/  ULDC.64 UR8, c[0x0][0x410] ;  /* 0x0001040000087ab9 */ /* 0x000fc60000000a00 */
[----:B------:R-:W2:Y:S01]  /*13c0*/  LDG.E.U16 R4, desc[UR4][R4.64] ;  /* 0x0000000404047981 */ /* 0x000ea2000c1e1500 */
[----:B------:R-:W-:Y:S02]  /*13d0*/  IADD3 R0, R0, 0x80, RZ ;  /* 0x0000008000007810 */ /* 0x000fe40007ffe0ff */
[----:B--2---:R-:W-:-:S04]  /*13e0*/  SHF.L.U32 R9, R4, 0x10, RZ ;  /* 0x0000001004097819 */ /* 0x004fc800000006ff */
[C---:B------:R-:W-:Y:S01]  /*13f0*/  FSETP.GT.FTZ.AND P0, PT, |R9|.reuse, 1, PT ;  /* 0x3f8000000900780b */ /* 0x040fe20003f14200 */
[----:B------:R-:W-:-:S12]  /*1400*/  FADD.FTZ R2, |R9|, -RZ ;  /* 0x800000ff09027221 */ /* 0x000fd80000010200 */
[----:B------:R-:W0:Y:S01]  /*1410*/  @P0 MUFU.RCP R2, R2 ;  /* 0x0000000200020308 */ /* 0x000e220000001000 */
[----:B------:R-:W-:Y:S01]  /*1420*/  @P0 MOV R5, 0x3fd774eb ;  /* 0x3fd774eb00050802 */ /* 0x000fe20000000f00 */
        /* <DEDUP_REMOVED lines=13> */
[----:B------:R-:W-:Y:S02]  /*1500*/  FSEL R5, R5, R2, !P0 ;  /* 0x0000000205057208 */ /* 0x000fe40004000000 */
[----:B------:R-:W-:Y:S02]  /*1510*/  IADD3 R2, P0, R3, UR8, RZ ;  /* 0x0000000803027c10 */ /* 0x000fe4000ff1e0ff */
[----:B------:R-:W-:Y:S02]  /*1520*/  F2FP.BF16.F32.PACK_AB R5, RZ, R5 ;  /* 0x00000005ff05723e */ /* 0x000fe400000010ff */
[----:B------:R-:W-:-:S05]  /*1530*/  IADD3.X R3, RZ, UR9, RZ, P0, !PT ;  /* 0x00000009ff037c10 */ /* 0x000fca00087fe4ff */
[----:B------:R0:W-:Y:S04]  /*1540*/  STG.E.U16 desc[UR4][R2.64], R5 ;  /* 0x0000000502007986 */ /* 0x0001e8000c101504 */
.L_x_565:
[----:B------:R-:W-:Y:S05]  /*1550*/  BSYNC B0 ;  /* 0x0000000000007941 */ /* 0x000fea0003800000 */
.L_x_564:
[----:B------:R-:W-:Y:S01]  /*1560*/  ISETP.GE.AND P0, PT, R0, UR6, PT ;  /* 0x0000000600007c0c */ /* 0x000fe2000bf06270 */
[----:B------:R-:W-:-:S12]  /*1570*/  BSSY B0, `(.L_x_567) ;  /* 0x000029c000007945 */ /* 0x000fd80003800000 */
[----:B------:R-:W-:Y:S05]  /*1580*/  @P0 BRA `(.L_x_568) ;  /* 0x0000002800680947 */ /* 0x000fea0003800000 */
[----:B------:R-:W1:Y:S01]  /*1590*/  LDC R8, c[0x0][0x218] ;  /* 0x00008600ff087b82 */ /* 0x000e620000000800 */
[----:B0-----:R-:W-:Y:S02]  /*15a0*/  CS2R R2, SRZ ;  /* 0x0000000000027805 */ /* 0x001fe4000001ff00 */
[----:B-1----:R-:W-:-:S13]  /*15b0*/  ISETP.NE.AND P0, PT, R8, RZ, PT ;  /* 0x000000ff0800720c */ /* 0x002fda0003f05270 */
        /* <DEDUP_REMOVED lines=259> */
[----:B------:R-:W-:-:S05]  /*25f0*/  SHF.R.U32.HI R7, RZ, UR7, R6 ;  /* 0x00000007ff077c19 */ /* 0x000fca0008011606 */
[----:B------:R-:W-:-:S04]  /*2600*/  IMAD.MOV R4, RZ, RZ, -R7 ;  /* 0x000000ffff047224 */ /* 0x000fc800078e0a07 */
        /* <DEDUP_REMOVED lines=38> */
.L_x_569:
[----:B------:R-:W-:Y:S02]  /*2870*/  ULDC.64 UR8, c[0x0][0x418] ;  /* 0x0001060000087ab9 */ /* 0x000fe40000000a00 */
[----:B------:R-:W-:-:S04]  /*2880*/  IADD3 R4, P0, R2, UR8, RZ ;  /* 0x0000000802047c10 */ /* 0x000fc8000ff1e0ff */
[----:B------:R-:W-:Y:S01]  /*2890*/  IADD3.X R5, RZ, UR9, RZ, P0, !PT ;  /* 0x00000009ff057c10 */ /* 0x000fe200087fe4ff */
[----:B------:R-:W-:-:S04]  /*28a0*/  ULDC.64 UR8, c[0x0][0x410] ;  /* 0x0001040000087ab9 */ /* 0x000fc80000000a00 */
[----:B------:R-:W2:Y:S01]  /*28b0*/  LDG.E.U16 R4, desc[UR4][R4.64] ;  /* 0x0000000404047981 */ /* 0x000ea2000c1e1500 */
[----:B------:R-:W-:Y:S02]  /*28c0*/  MOV R7, 0x3b2090aa ;  /* 0x3b2090aa00077802 */ /* 0x000fe40000000f00 */
        /* <DEDUP_REMOVED lines=22> */
[----:B------:R-:W-:Y:S02]  /*2a30*/  IADD3.X R3, RZ, UR9, RZ, P0, !PT ;  /* 0x00000009ff037c10 */ /* 0x000fe400087fe4ff */
[----:B------:R-:W-:-:S03]  /*2a40*/  ISETP.GE.AND P0, PT, R0, UR6, PT ;  /* 0x0000000600007c0c */ /* 0x000fc6000bf06270 */
[----:B------:R1:W-:Y:S10]  /*2a50*/  STG.E.U16 desc[UR4][R2.64], R5 ;  /* 0x0000000502007986 */ /* 0x0003f4000c101504 */
[----:B------:R-:W-:Y:S05]  /*2a60*/  @P0 BRA `(.L_x_568) ;  /* 0x0000001400300947 */ /* 0x000fea0003800000 */
[----:B------:R-:W0:Y:S01]  /*2a70*/  LDC R8, c[0x0][0x218] ;  /* 0x00008600ff087b82 */ /* 0x000e220000000800 */
[----:B-1----:R-:W-:Y:S02]  /*2a80*/  CS2R R2, SRZ ;  /* 0x0000000000027805 */ /* 0x002fe4000001ff00 */
        /* <DEDUP_REMOVED lines=219> */
[----:B------:R-:W-:Y:S01]  /*3840*/  IMAD.MOV.U32 R6, RZ, RZ, RZ ;  /* 0x000000ffff067224 */ /* 0x000fe200078e00ff */
[----:B------:R-:W-:Y:S01]  /*3850*/  ULDC.64 UR8, c[0x0][0x2f8] ;  /* 0x0000be0000087ab9 */ /* 0x000fe20000000a00 */
[----:B------:R-:W-:Y:S01]  /*3860*/  ISETP.NE.AND P0, PT, R8, 0x13, PT ;  /* 0x000000130800780c */ /* 0x000fe20003f05270 */
[----:B------:R-:W-:Y:S01]  /*3870*/  ULDC UR7, c[0x0][0x2f4] ;  /* 0x0000bd0000077ab9 */ /* 0x000fe20000000800 */
        /* <DEDUP_REMOVED lines=77> */
.L_x_570:
        /* <DEDUP_REMOVED lines=30> */
.L_x_568:
[----:B------:R-:W-:Y:S05]  /*3f30*/  BSYNC B0 ;  /* 0x0000000000007941 */ /* 0x000fea0003800000 */
.L_x_567:
[----:B------:R-:W-:-:S13]  /*3f40*/  ISETP.GE.AND P0, PT, R0, UR6, PT ;  /* 0x0000000600007c0c */ /* 0x000fda000bf06270 */
[----:B------:R-:W-:Y:S05]  /*3f50*/  @P0 EXIT ;  /* 0x000000000000094d */ /* 0x000fea0003800000 */
[----:B------:R-:W3:Y:S01]  /*3f60*/  LDC R8, c[0x0][0x218] ;  /* 0x00008600ff087b82 */ /* 0x000ee20000000800 */
[----:B012---:R-:W-:Y:S02]  /*3f70*/  CS2R R2, SRZ ;  /* 0x0000000000027805 */ /* 0x007fe4000001ff00 */
[----:B---3--:R-:W-:-:S13]  /*3f80*/  ISETP.NE.AND P0, PT, R8, RZ, PT ;  /* 0x000000ff0800720c */ /* 0x008fda0003f05270 */
[----:B------:R-:W-:Y:S05]  /*3f90*/  @!P0 BRA `(.L_x_571) ;  /* 0x0000001000a88947 */ /* 0x000fea0003800000 */
[----:B------:R-:W-:Y:S01]  /*3fa0*/  HFMA2.MMA R2, -RZ, RZ, 0, 0 ;  /* 0x00000000ff027435 */ /* 0x000fe200000001ff */
[----:B------:R-:W-:Y:S01]  /*3fb0*/  MOV R3, R0 ;  /* 0x0000000000037202 */ /* 0x000fe20000000f00 */
[----:B------:R-:W-:Y:S01]  /*3fc0*/  ULDC.64 UR6, c[0x0][0x220] ;  /* 0x0000880000067ab9 */ /* 0x000fe20000000a00 */
[----:B------:R-:W-:-:S07]  /*3fd0*/  ISETP.NE.AND P0, PT, R8, 0x1, PT ;  /* 0x000000010800780c */ /* 0x000fce0003f05270 */
[----:B------:R-:W-:Y:S01]  /*3fe0*/  IMAD.HI.U32 R4, R0, UR6, R2 ;  /* 0x0000000600047c27 */ /* 0x000fe2000f8e0002 */
[----:B------:R-:W-:-:S04]  /*3ff0*/  ULDC UR6, c[0x0][0x21c] ;  /* 0x0000870000067ab9 */ /* 0x000fc80000000800 */
[----:B------:R-:W-:-:S04]  /*4000*/  SHF.R.U32.HI R5, RZ, UR7, R4 ;  /* 0x00000007ff057c19 */ /* 0x000fc80008011604 */
[----:B------:R-:W-:-:S05]  /*4010*/  IADD3 R3, -R5, RZ, RZ ;  /* 0x000000ff05037210 */ /* 0x000fca0007ffe1ff */
[----:B------:R-:W-:Y:S01]  /*4020*/  IMAD R0, R3, UR6, R0 ;  /* 0x0000000603007c24 */ /* 0x000fe2000f8e0200 */
[----:B------:R-:W-:-:S03]  /*4030*/  ULDC.64 UR6, c[0x0][0x348] ;  /* 0x0000d20000067ab9 */ /* 0x000fc60000000a00 */
        /* <DEDUP_REMOVED lines=41> */
[----:B------:R-:W-:-:S03]  /*42d0*/  ISETP.NE.AND P0, PT, R8, 0x5, PT ;  /* 0x000000050800780c */ /* 0x000fc60003f05270 */
        /* <DEDUP_REMOVED lines=225> */
[----:B------:R-:W-:Y:S01]  /*50f0*/  ISETP.NE.AND P0, PT, R8, 0x18, PT ;  /* 0x000000180800780c */ /* 0x000fe20003f05270 */
[----:B------:R-:W-:Y:S01]  /*5100*/  ULDC.64 UR8, c[0x0][0x330] ;  /* 0x0000cc0000087ab9 */ /* 0x000fe20000000a00 */
[----:B------:R-:W-:Y:S01]  /*5110*/  MOV R4, RZ ;  /* 0x000000ff00047202 */ /* 0x000fe20000000f00 */
[----:B------:R-:W-:-:S04]  /*5120*/  ULDC UR6, c[0x0][0x338] ;  /* 0x0000ce0000067ab9 */ /* 0x000fc80000000800 */
[----:B------:R-:W-:-:S05]  /*5130*/  IMAD.HI.U32 R6, R5, UR9, R4 ;  /* 0x0000000905067c27 */ /* 0x000fca000f8e0004 */
[----:B------:R-:W-:Y:S01]  /*5140*/  SHF.R.U32.HI R7, RZ, UR6, R6 ;  /* 0x00000006ff077c19 */ /* 0x000fe20008011606 */
[----:B------:R-:W0:Y:S01]  /*5150*/  @P0 LDC.64 R8, c[0x0][0x340] ;  /* 0x0000d000ff080b82 */ /* 0x000e220000000a00 */
[----:B------:R-:W-:Y:S01]  /*5160*/  @P0 MOV R6, RZ ;  /* 0x000000ff00060202 */ /* 0x000fe20000000f00 */
[----:B------:R-:W-:Y:S01]  /*5170*/  ULDC.64 UR6, c[0x0][0x400] ;  /* 0x0001000000067ab9 */ /* 0x000fe20000000a00 */
[----:B------:R-:W-:-:S05]  /*5180*/  IADD3 R4, -R7, RZ, RZ ;  /* 0x000000ff07047210 */ /* 0x000fca0007ffe1ff */
[----:B------:R-:W1:Y:S01]  /*5190*/  @P0 LDC R11, c[0x0][0x33c] ;  /* 0x0000cf00ff0b0b82 */ /* 0x000e620000000800 */
[----:B------:R-:W-:-:S04]  /*51a0*/  IMAD R4, R4, UR8, R5 ;  /* 0x0000000804047c24 */ /* 0x000fc8000f8e0205 */
[C---:B------:R-:W-:Y:S02]  /*51b0*/  IMAD R3, R4.reuse, UR6, R3 ;  /* 0x0000000604037c24 */ /* 0x040fe4000f8e0203 */
[----:B------:R-:W-:Y:S01]  /*51c0*/  IMAD R2, R4, UR7, R2 ;  /* 0x0000000704027c24 */ /* 0x000fe2000f8e0202 */
[----:B------:R-:W2:Y:S01]  /*51d0*/  @P0 LDC.64 R12, c[0x0][0x408] ;  /* 0x00010200ff0c0b82 */ /* 0x000ea20000000a00 */
[----:B0-----:R-:W-:-:S05]  /*51e0*/  @P0 IMAD.HI.U32 R0, R7, R8, R6 ;  /* 0x0000000807000227 */ /* 0x001fca00078e0006 */
[----:B------:R-:W-:-:S04]  /*51f0*/  @P0 SHF.R.U32.HI R0, RZ, R9, R0 ;  /* 0x00000009ff000219 */ /* 0x000fc80000011600 */
[----:B------:R-:W-:-:S05]  /*5200*/  @P0 IADD3 R6, -R0, RZ, RZ ;  /* 0x000000ff00060210 */ /* 0x000fca0007ffe1ff */
[----:B-1----:R-:W-:-:S04]  /*5210*/  @P0 IMAD R6, R11, R6, R7 ;  /* 0x000000060b060224 */ /* 0x002fc800078e0207 */
[C---:B--2---:R-:W-:Y:S02]  /*5220*/  @P0 IMAD R3, R6.reuse, R12, R3 ;  /* 0x0000000c06030224 */ /* 0x044fe400078e0203 */
[----:B------:R-:W-:-:S07]  /*5230*/  @P0 IMAD R2, R6, R13, R2 ;  /* 0x0000000d06020224 */ /* 0x000fce00078e0202 */
.L_x_571:
[----:B------:R-:W-:Y:S02]  /*5240*/  ULDC.64 UR6, c[0x0][0x418] ;  /* 0x0001060000067ab9 */ /* 0x000fe40000000a00 */
[----:B------:R-:W-:-:S04]  /*5250*/  IADD3 R4, P0, R2, UR6, RZ ;  /* 0x0000000602047c10 */ /* 0x000fc8000ff1e0ff */
[----:B------:R-:W-:Y:S01]  /*5260*/  IADD3.X R5, RZ, UR7, RZ, P0, !PT ;  /* 0x00000007ff057c10 */ /* 0x000fe200087fe4ff */
[----:B------:R-:W-:-:S04]  /*5270*/  ULDC.64 UR6, c[0x0][0x410] ;  /* 0x0001040000067ab9 */ /* 0x000fc80000000a00 */
[----:B------:R-:W2:Y:S01]  /*5280*/  LDG.E.U16 R4, desc[UR4][R4.64] ;  /* 0x0000000404047981 */ /* 0x000ea2000c1e1500 */
[----:B------:R-:W-:Y:S02]  /*5290*/  MOV R7, 0x3b2090aa ;  /* 0x3b2090aa00077802 */ /* 0x000fe40000000f00 */
        /* <DEDUP_REMOVED lines=22> */
[----:B------:R-:W-:Y:S01]  /*5400*/  STG.E.U16 desc[UR4][R2.64], R5 ;  /* 0x0000000502007986 */ /* 0x000fe2000c101504 */
[----:B------:R-:W-:Y:S05]  /*5410*/  EXIT ;  /* 0x000000000000794d */ /* 0x000fea0003800000 */
.L_x_572:
        /* <DEDUP_REMOVED lines=14> */
.L_x_2713:


//--------------------- .text._ZN2at6native27unrolled_elementwise_kernelIZZZNS0_16atan_kernel_cudaERNS_18TensorIteratorBaseEENKUlvE0_clEvENKUlvE2_clEvEUlN3c108BFloat16EE_St5arrayIPcLm2EELi4E23TrivialOffsetCalculatorILi1EjESD_NS0_6memory15LoadWithoutCastENSE_16StoreWithoutCastEEEviT_T0_T2_T3_T4_T5_ --------------------------
	.section	.text._ZN2at6native27unrolled_elementwise_kernelIZZZNS0_16atan_kernel_cudaERNS_18TensorIteratorBaseEENKUlvE0_clEvENKUlvE2_clEvEUlN3c108BFloat16EE_St5arrayIPcLm2EELi4E23TrivialOffsetCalculatorILi1EjESD_NS0_6memory15LoadWithoutCastENSE_16StoreWithoutCastEEEviT_T0_T2_T3_T4_T5_,"ax",@progbits
	.align	128
        .global         _ZN2at6native27unrolled_elementwise_kernelIZZZNS0_16atan_kernel_cudaERNS_18TensorIteratorBaseEENKUlvE0_clEvENKUlvE2_clEvEUlN3c108BFloat16EE_St5arrayIPcLm2EELi4E23TrivialOffsetCalculatorILi1EjESD_NS0_6memory15LoadWithoutCastENSE_16StoreWithoutCastEEEviT_T0_T2_T3_T4_T5_
        .type           _ZN2at6native27unrolled_elementwise_kernelIZZZNS0_16atan_kernel_cudaERNS_18TensorIteratorBaseEENKUlvE0_clEvENKUlvE2_clEvEUlN3c108BFloat16EE_St5arrayIPcLm2EELi4E23TrivialOffsetCalculatorILi1EjESD_NS0_6memory15LoadWithoutCastENSE_16StoreWithoutCastEEEviT_T0_T2_T3_T4_T5_,@function
        .size           _ZN2at6native27unrolled_elementwise_kernelIZZZNS0_16atan_kernel_cudaERNS_18TensorIteratorBaseEENKUlvE0_clEvENKUlvE2_clEvEUlN3c108BFloat16EE_St5arrayIPcLm2EELi4E23TrivialOffsetCalculatorILi1EjESD_NS0_6memory15LoadWithoutCastENSE_16StoreWithoutCastEEEviT_T0_T2_T3_T4_T5_,(.L_x_2714 - _ZN2at6native27unrolled_elementwise_kernelIZZZNS0_16atan_kernel_cudaERNS_18TensorIteratorBaseEENKUlvE0_clEvENKUlvE2_clEvEUlN3c108BFloat16EE_St5arrayIPcLm2EELi4E23TrivialOffsetCalculatorILi1EjESD_NS0_6memory15LoadWithoutCastENSE_16StoreWithoutCastEEEviT_T0_T2_T3_T4_T5_)
        .other          _ZN2at6native27unrolled_elementwise_kernelIZZZNS0_16atan_kernel_cudaERNS_18TensorIteratorBaseEENKUlvE0_clEvENKUlvE2_clEvEUlN3c108BFloat16EE_St5arrayIPcLm2EELi4E23TrivialOffsetCalculatorILi1EjESD_NS0_6memory15LoadWithoutCastENSE_16StoreWithoutCastEEEviT_T0_T2_T3_T4_T5_,@"STO_CUDA_ENTRY STV_DEFAULT"
_ZN2at6native27unrolled_elementwise_kernelIZZZNS0_16atan_kernel_cudaERNS_18TensorIteratorBaseEENKUlvE0_clEvENKUlvE2_clEvEUlN3c108BFloat16EE_St5arrayIPcLm2EELi4E23TrivialOffsetCalculatorILi1EjESD_NS0_6memory15LoadWithoutCastENSE_16StoreWithoutCastEEEviT_T0_T2_T3_T4_T5_:
.text._ZN2at6native27unrolled_elementwise_kernelIZZZNS0_16atan_kernel_cudaERNS_18TensorIteratorBaseEENKUlvE0_clEvENKUlvE2_clEvEUlN3c108BFloat16EE_St5arrayIPcLm2EELi4E23TrivialOffsetCalculatorILi1EjESD_NS0_6memory15LoadWithoutCastENSE_16StoreWithoutCastEEEviT_T0_T2_T3_T4_T5_:
[----:B------:R-:W-:Y:S01]  /*0000*/  LDC R1, c[0x0][0x28] ;  /* 0x00000a00ff017b82 */ /* 0x000fe20000000800 */
[----:B------:R-:W0:Y:S07]  /*0010*/  S2R R0, SR_CTAID.X ;  /* 0x0000000000007919 */ /* 0x000e2e0000002500 */
[----:B------:R-:W0:Y:S01]  /*0020*/  LDC R5, c[0x0][0x210] ;  /* 0x00008400ff057b82 */ /* 0x000e220000000800 */
[----:B------:R-:W-:Y:S01]  /*0030*/  ULDC.64 UR4, c[0x0][0x208] ;  /* 0x0000820000047ab9 */ /* 0x000fe20000000a00 */
[----:B------:R-:W-:Y:S01]  /*0040*/  PRMT R6, RZ, 0x7610, R6 ;  /* 0x00007610ff067816 */ /* 0x000fe20000000006 */
[----:B------:R-:W1:Y:S01]  /*0050*/  S2R R3, SR_TID.X ;  /* 0x0000000000037919 */ /* 0x000e620000002100 */
[----:B0-----:R-:W-:Y:S01]  /*0060*/  IMAD R2, R0, -0x200, R5 ;  /* 0xfffffe0000027824 */ /* 0x001fe200078e0205 */
[----:B-1----:R-:W-:-:S04]  /*0070*/  MOV R7, R3 ;  /* 0x0000000300077202 */ /* 0x002fc80000000f00 */
[----:B------:R-:W-:-:S13]  /*0080*/  ISETP.GE.AND P0, PT, R3, R2, PT ;  /* 0x000000020300720c */ /* 0x000fda0003f06270 */
[----:B------:R-:W-:Y:S02]  /*0090*/  @!P0 LEA R17, R0, R7, 0x9 ;  /* 0x0000000700118211 */ /* 0x000fe400078e48ff */
[----:B------:R-:W-:-:S04]  /*00a0*/  @!P0 IADD3 R7, R7, 0x80, RZ ;  /* 0x0000008007078810 */ /* 0x000fc80007ffe0ff */
[----:B------:R-:W-:-:S13]  /*00b0*/  ISETP.GE.AND P1, PT, R7, R2, PT ;  /* 0x000000020700720c */ /* 0x000fda0003f26270 */
[----:B------:R-:W0:Y:S01]  /*00c0*/  @!P1 LDC.64 R8, c[0x0][0x220] ;  /* 0x00008800ff089b82 */ /* 0x000e220000000a00 */
[----:B------:R-:W-:Y:S02]  /*00d0*/  @!P1 LEA R11, R0, R7, 0x9 ;  /* 0x00000007000b9211 */ /* 0x000fe400078e48ff */
[----:B------:R-:W-:Y:S02]  /*00e0*/  PRMT R16, RZ, 0x7610, R16 ;  /* 0x00007610ff107816 */ /* 0x000fe40000000010 */
[----:B------:R-:W-:-:S04]  /*00f0*/  @!P1 IADD3 R7, R7, 0x80, RZ ;  /* 0x0000008007079810 */ /* 0x000fc80007ffe0ff */
[----:B------:R-:W-:-:S13]  /*0100*/  ISETP.GE.AND P3, PT, R7, R2, PT ;  /* 0x000000020700720c */ /* 0x000fda0003f66270 */
[C---:B------:R-:W-:Y:S01]  /*0110*/  @!P3 IMAD R15, R0.reuse, 0x200, R7 ;  /* 0x00000200000fb824 */ /* 0x040fe200078e0207 */
[----:B------:R-:W-:Y:S01]  /*0120*/  @!P3 IADD3 R7, R7, 0x80, RZ ;  /* 0x000000800707b810 */ /* 0x000fe20007ffe0ff */
[----:B0-----:R-:W-:Y:S01]  /*0130*/  @!P1 IMAD.WIDE.U32 R8, R11, 0x2, R8 ;  /* 0x000000020b089825 */ /* 0x001fe200078e0008 */
[----:B------:R-:W0:Y:S02]  /*0140*/  @!P3 LDC.64 R4, c[0x0][0x220] ;  /* 0x00008800ff04bb82 */ /* 0x000e240000000a00 */
[----:B------:R-:W-:Y:S01]  /*0150*/  ISETP.GE.AND P2, PT, R7, R2, PT ;  /* 0x000000020700720c */ /* 0x000fe20003f46270 */
[----:B------:R-:W-:Y:S01]  /*0160*/  BSSY B0, `(.L_x_573) ;  /* 0x000002a000007945 */ /* 0x000fe20003800000 */
[----:B------:R-:W-:Y:S01]  /*0170*/  IADD3 R19, R3, 0x180, RZ ;  /* 0x0000018003137810 */ /* 0x000fe20007ffe0ff */
[----:B------:R1:W5:Y:S03]  /*0180*/  @!P1 LDG.E.U16 R6, desc[UR4][R8.64] ;  /* 0x0000000408069981 */ /* 0x000366000c1e1500 */
[----:B------:R-:W2:Y:S07]  /*0190*/  @!P0 LDC.64 R10, c[0x0][0x220] ;  /* 0x00008800ff0a8b82 */ /* 0x000eae0000000a00 */
[----:B------:R-:W-:Y:S01]  /*01a0*/  @!P2 LEA R7, R0, R7, 0x9 ;  /* 0x000000070007a211 */ /* 0x000fe200078e48ff */
[----:B------:R-:W3:Y:S01]  /*01b0*/  @!P2 LDC.64 R12, c[0x0][0x220] ;  /* 0x00008800ff0cab82 */ /* 0x000ee20000000a00 */
[----:B0-----:R-:W-:Y:S01]  /*01c0*/  @!P3 IMAD.WIDE.U32 R14, R15, 0x2, R4 ;  /* 0x000000020f0eb825 */ /* 0x001fe200078e0004 */
[----:B------:R-:W-:-:S02]  /*01d0*/  PRMT R5, RZ, 0x7610, R5 ;  /* 0x00007610ff057816 */ /* 0x000fc40000000005 */
[----:B------:R-:W-:Y:S02]  /*01e0*/  PRMT R4, RZ, 0x7610, R4 ;  /* 0x00007610ff047816 */ /* 0x000fe40000000004 */
[----:B------:R-:W-:Y:S02]  /*01f0*/  ISETP.GE.AND P4, PT, R3, R2, PT ;  /* 0x000000020300720c */ /* 0x000fe40003f86270 */
[----:B------:R1:W5:Y:S01]  /*0200*/  @!P3 LDG.E.U16 R5, desc[UR4][R14.64] ;  /* 0x000000040e05b981 */ /* 0x000362000c1e1500 */
[----:B--2---:R-:W-:-:S05]  /*0210*/  @!P0 IMAD.WIDE.U32 R10, R17, 0x2, R10 ;  /* 0x00000002110a8825 */ /* 0x004fca00078e000a */
[----:B------:R1:W5:Y:S01]  /*0220*/  @!P0 LDG.E.U16 R16, desc[UR4][R10.64] ;  /* 0x000000040a108981 */ /* 0x000362000c1e1500 */
[----:B------:R-:W-:Y:S01]  /*0230*/  IADD3 R17, R3, 0x100, RZ ;  /* 0x0000010003117810 */ /* 0x000fe20007ffe0ff */
[----:B---3--:R-:W-:-:S04]  /*0240*/  @!P2 IMAD.WIDE.U32 R12, R7, 0x2, R12 ;  /* 0x00000002070ca825 */ /* 0x008fc800078e000c */
[----:B------:R-:W-:Y:S01]  /*0250*/  VIADD R7, R3, 0x80 ;  /* 0x0000008003077836 */ /* 0x000fe20000000000 */
[----:B------:R1:W5:Y:S01]  /*0260*/  @!P2 LDG.E.U16 R4, desc[UR4][R12.64] ;  /* 0x000000040c04a981 */ /* 0x000362000c1e1500 */
[-C--:B------:R-:W-:Y:S02]  /*0270*/  ISETP.GE.AND P1, PT, R17, R2.reuse, PT ;  /* 0x000000021100720c */ /* 0x080fe40003f26270 */
[-C--:B------:R-:W-:Y:S02]  /*0280*/  ISETP.GE.AND P2, PT, R19, R2.reuse, PT ;  /* 0x000000021300720c */ /* 0x080fe40003f46270 */
[----:B------:R-:W-:Y:S01]  /*0290*/  ISETP.GE.AND P3, PT, R7, R2, PT ;  /* 0x000000020700720c */ /* 0x000fe20003f66270 */
[----:B------:R-:W-:-:S12]  /*02a0*/  @P0 BRA `(.L_x_574) ;  /* 0x0000000000540947 */ /* 0x000fd80003800000 */
[----:B-1---5:R-:W-:Y:S01]  /*02b0*/  SHF.L.U32 R13, R16, 0x10, RZ ;  /* 0x00000010100d7819 */ /* 0x022fe200000006ff */
[----:B------:R-:W-:-:S03]  /*02c0*/  HFMA2.MMA R10, -RZ, RZ, 0.890625, -0.00056934356689453125 ;  /* 0x3b2090aaff0a7435 */ /* 0x000fc600000001ff */
        /* <DEDUP_REMOVED lines=18> */
[----:B------:R-:W-:-:S07]  /*03f0*/  F2FP.BF16.F32.PACK_AB R8, RZ, R8 ;  /* 0x00000008ff08723e */ /* 0x000fce00000010ff */
.L_x_574:
[----:B------:R-:W-:Y:S05]  /*0400*/  BSYNC B0 ;  /* 0x0000000000007941 */ /* 0x000fea0003800000 */
.L_x_573:
[----:B------:R-:W-:Y:S04]  /*0410*/  BSSY B0, `(.L_x_575) ;  /* 0x0000017000007945 */ /* 0x000fe80003800000 */
[----:B------:R-:W-:Y:S05]  /*0420*/  @P3 BRA `(.L_x_576) ;  /* 0x0000000000543947 */ /* 0x000fea0003800000 */
[----:B-1---5:R-:W-:Y:S01]  /*0430*/  SHF.L.U32 R11, R6, 0x10, RZ ;  /* 0x00000010060b7819 */ /* 0x022fe200000006ff */
[----:B------:R-:W-:-:S03]  /*0440*/  IMAD.MOV.U32 R10, RZ, RZ, 0x3b2090aa ;  /* 0x3b2090aaff0a7424 */ /* 0x000fc600078e00ff */
        /* <DEDUP_REMOVED lines=19> */
.L_x_576:
[----:B------:R-:W-:Y:S05]  /*0580*/  BSYNC B0 ;  /* 0x0000000000007941 */ /* 0x000fea0003800000 */
.L_x_575:
[----:B------:R-:W-:Y:S04]  /*0590*/  BSSY B0, `(.L_x_577) ;  /* 0x0000017000007945 */ /* 0x000fe80003800000 */
[----:B------:R-:W-:Y:S05]  /*05a0*/  @P1 BRA `(.L_x_578) ;  /* 0x0000000000541947 */ /* 0x000fea0003800000 */
        /* <DEDUP_REMOVED lines=21> */
.L_x_578:
[----:B------:R-:W-:Y:S05]  /*0700*/  BSYNC B0 ;  /* 0x0000000000007941 */ /* 0x000fea0003800000 */
.L_x_577:
[----:B------:R-:W-:Y:S04]  /*0710*/  BSSY B0, `(.L_x_579) ;  /* 0x0000017000007945 */ /* 0x000fe80003800000 */
[----:B------:R-:W-:Y:S05]  /*0720*/  @P2 BRA `(.L_x_580) ;  /* 0x0000000000542947 */ /* 0x000fea0003800000 */
[----:B-1---5:R-:W-:Y:S01]  /*0730*/  IMAD.U32 R11, R4, 0x10000, RZ ;  /* 0x00010000040b7824 */ /* 0x022fe200078e00ff */
[----:B------:R-:W-:-:S03]  /*0740*/  HFMA2.MMA R10, -RZ, RZ, 0.890625, -0.00056934356689453125 ;  /* 0x3b2090aaff0a7435 */ /* 0x000fc600000001ff */
[C---:B------:R-:W-:Y:S01]  /*0750*/  FADD.FTZ R4, |R11|.reuse, -RZ ;  /* 0x800000ff0b047221 */ /* 0x040fe20000010200 */
[----:B------:R-:W-:-:S13]  /*0760*/  FSETP.GT.FTZ.AND P0, PT, |R11|, 1, PT ;  /* 0x3f8000000b00780b */ /* 0x000fda0003f14200 */
        /* <DEDUP_REMOVED lines=17> */
.L_x_580:
[----:B------:R-:W-:Y:S05]  /*0880*/  BSYNC B0 ;  /* 0x0000000000007941 */ /* 0x000fea0003800000 */
.L_x_579:
[----:B------:R-:W-:Y:S04]  /*0890*/  BSSY B0, `(.L_x_581) ;  /* 0x0000019000007945 */ /* 0x000fe80003800000 */
[----:B------:R-:W-:Y:S04]  /*08a0*/  BSSY B1, `(.L_x_582) ;  /* 0x0000011000017945 */ /* 0x000fe80003800000 */
[----:B------:R-:W-:Y:S05]  /*08b0*/  @P4 BRA `(.L_x_583) ;  /* 0x00000000003c4947 */ /* 0x000fea0003800000 */
[----:B-1----:R-:W0:Y:S01]  /*08c0*/  LDC.64 R10, c[0x0][0x218] ;  /* 0x00008600ff0a7b82 */ /* 0x002e220000000a00 */
[----:B------:R-:W-:Y:S02]  /*08d0*/  LEA R9, R0, R3, 0x9 ;  /* 0x0000000300097211 */ /* 0x000fe400078e48ff */
[----:B------:R-:W-:Y:S02]  /*08e0*/  PRMT R12, R8, 0x7610, R12 ;  /* 0x00007610080c7816 */ /* 0x000fe4000000000c */
[----:B------:R-:W-:-:S04]  /*08f0*/  MOV R3, R7 ;  /* 0x0000000700037202 */ /* 0x000fc80000000f00 */
[----:B------:R-:W-:-:S13]  /*0900*/  ISETP.GE.AND P0, PT, R3, R2, PT ;  /* 0x000000020300720c */ /* 0x000fda0003f06270 */
[----:B------:R-:W-:Y:S05]  /*0910*/  @P0 BREAK B1 ;  /* 0x0000000000010942 */ /* 0x000fea0003800000 */
[----:B0-----:R-:W-:-:S05]  /*0920*/  IMAD.WIDE.U32 R8, R9, 0x2, R10 ;  /* 0x0000000209087825 */ /* 0x001fca00078e000a */
[----:B------:R0:W-:Y:S01]  /*0930*/  STG.E.U16 desc[UR4][R8.64], R12 ;  /* 0x0000000c08007986 */ /* 0x0001e2000c101504 */
[----:B------:R-:W-:Y:S05]  /*0940*/  @P0 BRA `(.L_x_584) ;  /* 0x0000000000340947 */ /* 0x000fea0003800000 */
[----:B0-----:R-:W0:Y:S01]  /*0950*/  LDC.64 R8, c[0x0][0x218] ;  /* 0x00008600ff087b82 */ /* 0x001e220000000a00 */
[----:B------:R-:W-:Y:S01]  /*0960*/  IMAD R7, R0, 0x200, R3 ;  /* 0x0000020000077824 */ /* 0x000fe200078e0203 */
[----:B-----5:R-:W-:Y:S02]  /*0970*/  PRMT R10, R6, 0x7610, R10 ;  /* 0x00007610060a7816 */ /* 0x020fe4000000000a */
[----:B------:R-:W-:Y:S01]  /*0980*/  IADD3 R3, R3, 0x80, RZ ;  /* 0x0000008003037810 */ /* 0x000fe20007ffe0ff */
[----:B0-----:R-:W-:-:S05]  /*0990*/  IMAD.WIDE.U32 R6, R7, 0x2, R8 ;  /* 0x0000000207067825 */ /* 0x001fca00078e0008 */
[----:B------:R0:W-:Y:S02]  /*09a0*/  STG.E.U16 desc[UR4][R6.64], R10 ;  /* 0x0000000a06007986 */ /* 0x0001e4000c101504 */
.L_x_583:
[----:B------:R-:W-:Y:S05]  /*09b0*/  BSYNC B1 ;  /* 0x0000000000017941 */ /* 0x000fea0003800000 */
.L_x_582:
[----:B------:R-:W-:-:S13]  /*09c0*/  ISETP.GE.AND P0, PT, R3, R2, PT ;  /* 0x000000020300720c */ /* 0x000fda0003f06270 */
[----:B0----5:R-:W0:Y:S01]  /*09d0*/  @!P0 LDC.64 R6, c[0x0][0x218] ;  /* 0x00008600ff068b82 */ /* 0x021e220000000a00 */
[----:B-1----:R-:W-:Y:S02]  /*09e0*/  @!P0 LEA R9, R0, R3, 0x9 ;  /* 0x0000000300098211 */ /* 0x002fe400078e48ff */
[----:B------:R-:W-:-:S03]  /*09f0*/  @!P0 IADD3 R3, R3, 0x80, RZ ;  /* 0x0000008003038810 */ /* 0x000fc60007ffe0ff */
[----:B0-----:R-:W-:-:S05]  /*0a00*/  @!P0 IMAD.WIDE.U32 R6, R9, 0x2, R6 ;  /* 0x0000000209068825 */ /* 0x001fca00078e0006 */
[----:B------:R1:W-:Y:S02]  /*0a10*/  @!P0 STG.E.U16 desc[UR4][R6.64], R5 ;  /* 0x0000000506008986 */ /* 0x0003e4000c101504 */
.L_x_584:
[----:B------:R-:W-:Y:S05]  /*0a20*/  BSYNC B0 ;  /* 0x0000000000007941 */ /* 0x000fea0003800000 */
.L_x_581:
[----:B------:R-:W-:Y:S05]  /*0a30*/  WARPSYNC.ALL ;  /* 0x0000000000007948 */ /* 0x000fea0003800000 */
[----:B------:R-:W-:-:S13]  /*0a40*/  ISETP.GE.AND P0, PT, R3, R2, PT ;  /* 0x000000020300720c */ /* 0x000fda0003f06270 */
[----:B------:R-:W-:Y:S05]  /*0a50*/  @P0 EXIT ;  /* 0x000000000000094d */ /* 0x000fea0003800000 */
[----:B-1---5:R-:W1:Y:S01]  /*0a60*/  LDC.64 R6, c[0x0][0x218] ;  /* 0x00008600ff067b82 */ /* 0x022e620000000a00 */
[----:B------:R-:W-:-:S05]  /*0a70*/  LEA R3, R0, R3, 0x9 ;  /* 0x0000000300037211 */ /* 0x000fca00078e48ff */
[----:B-1----:R-:W-:-:S05]  /*0a80*/  IMAD.WIDE.U32 R2, R3, 0x2, R6 ;  /* 0x0000000203027825 */ /* 0x002fca00078e0006 */
[----:B------:R-:W-:Y:S01]  /*0a90*/  STG.E.U16 desc[UR4][R2.64], R4 ;  /* 0x0000000402007986 */ /* 0x000fe2000c101504 */
[----:B------:R-:W-:Y:S05]  /*0aa0*/  EXIT ;  /* 0x000000000000794d */ /* 0x000fea0003800000 */
.L_x_585:
        /* <DEDUP_REMOVED lines=13> */
.L_x_2714:


//--------------------- .text._ZN2at6native29vectorized_elementwise_kernelILi2EZZZNS0_16atan_kernel_cudaERNS_18TensorIteratorBaseEENKUlvE0_clEvENKUlvE2_clEvEUlN3c108BFloat16EE_St5arrayIPcLm2EEEEviT0_T1_ --------------------------
	.section	.text._ZN2at6native29vectorized_elementwise_kernelILi2EZZZNS0_16atan_kernel_cudaERNS_18TensorIteratorBaseEENKUlvE0_clEvENKUlvE2_clEvEUlN3c108BFloat16EE_St5arrayIPcLm2EEEEviT0_T1_,"ax",@progbits
	.align	128
        .global         _ZN2at6native29vectorized_elementwise_kernelILi2EZZZNS0_16atan_kernel_cudaERNS_18TensorIteratorBaseEENKUlvE0_clEvENKUlvE2_clEvEUlN3c108BFloat16EE_St5arrayIPcLm2EEEEviT0_T1_
        .type           _ZN2at6native29vectorized_elementwise_kernelILi2EZZZNS0_16atan_kernel_cudaERNS_18TensorIteratorBaseEENKUlvE0_clEvENKUlvE2_clEvEUlN3c108BFloat16EE_St5arrayIPcLm2EEEEviT0_T1_,@function
        .size           _ZN2at6native29vectorized_elementwise_kernelILi2EZZZNS0_16atan_kernel_cudaERNS_18TensorIteratorBaseEENKUlvE0_clEvENKUlvE2_clEvEUlN3c108BFloat16EE_St5arrayIPcLm2EEEEviT0_T1_,(.L_x_2715 - _ZN2at6native29vectorized_elementwise_kernelILi2EZZZNS0_16atan_kernel_cudaERNS_18TensorIteratorBaseEENKUlvE0_clEvENKUlvE2_clEvEUlN3c108BFloat16EE_St5arrayIPcLm2EEEEviT0_T1_)
        .other          _ZN2at6native29vectorized_elementwise_kernelILi2EZZZNS0_16atan_kernel_cudaERNS_18TensorIteratorBaseEENKUlvE0_clEvENKUlvE2_clEvEUlN3c108BFloat16EE_St5arrayIPcLm2EEEEviT0_T1_,@"STO_CUDA_ENTRY STV_DEFAULT"
_ZN2at6native29vectorized_elementwise_kernelILi2EZZZNS0_16atan_kernel_cudaERNS_18TensorIteratorBaseEENKUlvE0_clEvENKUlvE2_clEvEUlN3c108BFloat16EE_St5arrayIPcLm2EEEEviT0_T1_:
.text._ZN2at6native29vectorized_elementwise_kernelILi2EZZZNS0_16atan_kernel_cudaERNS_18TensorIteratorBaseEENKUlvE0_clEvENKUlvE2_clEvEUlN3c108BFloat16EE_St5arrayIPcLm2EEEEviT0_T1_:
[----:B------:R-:W-:Y:S01]  /*0000*/  LDC R1, c[0x0][0x28] ;  /* 0x00000a00ff017b82 */ /* 0x000fe20000000800 */
[----:B------:R-:W0:Y:S01]  /*0010*/  S2R R0, SR_CTAID.X ;  /* 0x0000000000007919 */ /* 0x000e220000002500 */
[----:B------:R-:W-:Y:S01]  /*0020*/  ULDC UR4, c[0x0][0x210] ;  /* 0x0000840000047ab9 */ /* 0x000fe20000000800 */
[----:B0-----:R-:W-:-:S04]  /*0030*/  SHF.L.U32 R0, R0, 0xa, RZ ;  /* 0x0000000a00007819 */ /* 0x001fc800000006ff */
[----:B------:R-:W-:Y:S01]  /*0040*/  IADD3 R8, -R0, UR4, RZ ;  /* 0x0000000400087c10 */ /* 0x000fe2000fffe1ff */
[----:B------:R-:W-:-:S03]  /*0050*/  ULDC.64 UR4, c[0x0][0x208] ;  /* 0x0000820000047ab9 */ /* 0x000fc60000000a00 */
[----:B------:R-:W-:-:S13]  /*0060*/  ISETP.GE.U32.AND P0, PT, R8, 0x400, PT ;  /* 0x000004000800780c */ /* 0x000fda0003f06070 */
[----:B------:R-:W-:Y:S05]  /*0070*/  @!P0 BRA `(.L_x_586) ;  /* 0x0000000800c48947 */ /* 0x000fea0003800000 */
[----:B------:R-:W0:Y:S01]  /*0080*/  S2R R6, SR_TID.X ;  /* 0x0000000000067919 */ /* 0x000e220000002100 */
[----:B------:R-:W1:Y:S02]  /*0090*/  LDC.64 R2, c[0x0][0x220] ;  /* 0x00008800ff027b82 */ /* 0x000e640000000a00 */
[----:B-1----:R-:W-:-:S04]  /*00a0*/  IMAD.WIDE R2, R0, 0x2, R2 ;  /* 0x0000000200027825 */ /* 0x002fc800078e0202 */
[----:B0-----:R-:W-:-:S05]  /*00b0*/  IMAD.WIDE.U32 R4, R6, 0x4, R2 ;  /* 0x0000000406047825 */ /* 0x001fca00078e0002 */
[----:B------:R-:W2:Y:S04]  /*00c0*/  LDG.E R7, desc[UR4][R4.64] ;  /* 0x0000000404077981 */ /* 0x000ea8000c1e1900 */
[----:B------:R-:W3:Y:S04]  /*00d0*/  LDG.E R9, desc[UR4][R4.64+0x200] ;  /* 0x0002000404097981 */ /* 0x000ee8000c1e1900 */
[----:B------:R-:W4:Y:S04]  /*00e0*/  LDG.E R2, desc[UR4][R4.64+0x400] ;  /* 0x0004000404027981 */ /* 0x000f28000c1e1900 */
[----:B------:R0:W5:Y:S02]  /*00f0*/  LDG.E R14, desc[UR4][R4.64+0x600] ;  /* 0x00060004040e7981 */ /* 0x000164000c1e1900 */
[----:B0-----:R-:W-:Y:S01]  /*0100*/  HFMA2.MMA R4, -RZ, RZ, 0.890625, -0.00056934356689453125 ;  /* 0x3b2090aaff047435 */ /* 0x001fe200000001ff */
[----:B--2---:R-:W-:-:S02]  /*0110*/  SHF.L.U32 R3, R7, 0x10, RZ ;  /* 0x0000001007037819 */ /* 0x004fc400000006ff */
[----:B------:R-:W-:Y:S02]  /*0120*/  PRMT R7, R7, 0x7632, R7 ;  /* 0x0000763207077816 */ /* 0x000fe40000000007 */
[C---:B------:R-:W-:Y:S01]  /*0130*/  FSETP.GT.FTZ.AND P3, PT, |R3|.reuse, 1, PT ;  /* 0x3f8000000300780b */ /* 0x040fe20003f74200 */
[----:B------:R-:W-:Y:S01]  /*0140*/  FADD.FTZ R10, |R3|, -RZ ;  /* 0x800000ff030a7221 */ /* 0x000fe20000010200 */
[----:B------:R-:W-:Y:S02]  /*0150*/  SHF.L.U32 R7, R7, 0x10, RZ ;  /* 0x0000001007077819 */ /* 0x000fe400000006ff */
[----:B---3--:R-:W-:Y:S02]  /*0160*/  SHF.L.U32 R8, R9, 0x10, RZ ;  /* 0x0000001009087819 */ /* 0x008fe400000006ff */
[C---:B------:R-:W-:Y:S01]  /*0170*/  FSETP.GT.FTZ.AND P0, PT, |R7|.reuse, 1, PT ;  /* 0x3f8000000700780b */ /* 0x040fe20003f14200 */
[----:B------:R-:W-:Y:S01]  /*0180*/  FADD.FTZ R18, |R7|, -RZ ;  /* 0x800000ff07127221 */ /* 0x000fe20000010200 */
[C---:B------:R-:W-:Y:S01]  /*0190*/  FSETP.GT.FTZ.AND P1, PT, |R8|.reuse, 1, PT ;  /* 0x3f8000000800780b */ /* 0x040fe20003f34200 */
[----:B------:R-:W-:Y:S01]  /*01a0*/  FADD.FTZ R17, |R8|, -RZ ;  /* 0x800000ff08117221 */ /* 0x000fe20000010200 */
[----:B------:R-:W-:-:S02]  /*01b0*/  PRMT R5, R9, 0x7632, R5 ;  /* 0x0000763209057816 */ /* 0x000fc40000000005 */
[----:B------:R-:W-:Y:S01]  /*01c0*/  FSETP.GTU.FTZ.AND P4, PT, |R3|, +INF , PT ;  /* 0x7f8000000300780b */ /* 0x000fe20003f9c200 */
[----:B------:R-:W0:Y:S01]  /*01d0*/  @P3 MUFU.RCP R10, R10 ;  /* 0x0000000a000a3308 */ /* 0x000e220000001000 */
[----:B------:R-:W-:Y:S02]  /*01e0*/  SHF.L.U32 R5, R5, 0x10, RZ ;  /* 0x0000001005057819 */ /* 0x000fe400000006ff */
[----:B------:R-:W-:Y:S02]  /*01f0*/  @P3 MOV R19, 0x3fd774eb ;  /* 0x3fd774eb00133802 */ /* 0x000fe40000000f00 */
[C---:B------:R-:W-:Y:S01]  /*0200*/  FSETP.GT.FTZ.AND P2, PT, |R5|.reuse, 1, PT ;  /* 0x3f8000000500780b */ /* 0x040fe20003f54200 */
[----:B------:R-:W-:Y:S01]  /*0210*/  FADD.FTZ R9, |R5|, -RZ ;  /* 0x800000ff05097221 */ /* 0x000fe20000010200 */
[----:B------:R-:W-:Y:S01]  /*0220*/  @P0 MOV R23, 0x3fd774eb ;  /* 0x3fd774eb00170802 */ /* 0x000fe20000000f00 */
[----:B------:R-:W1:Y:S01]  /*0230*/  @P0 MUFU.RCP R18, R18 ;  /* 0x0000001200120308 */ /* 0x000e620000001000 */
[----:B------:R-:W-:-:S07]  /*0240*/  @P1 MOV R26, 0x3fd774eb ;  /* 0x3fd774eb001a1802 */ /* 0x000fce0000000f00 */
[----:B------:R-:W2:Y:S01]  /*0250*/  @P1 MUFU.RCP R17, R17 ;  /* 0x0000001100111308 */ /* 0x000ea20000001000 */
[----:B0-----:R-:W-:-:S04]  /*0260*/  FMUL.FTZ R15, R10, R10 ;  /* 0x0000000a0a0f7220 */ /* 0x001fc80000410000 */
[----:B------:R-:W-:-:S03]  /*0270*/  FFMA.FTZ R12, R15, R4, -0.014396979473531246185 ;  /* 0xbc6be14f0f0c7423 */ /* 0x000fc60000010004 */
[----:B------:R-:W0:Y:S01]  /*0280*/  @P2 MUFU.RCP R9, R9 ;  /* 0x0000000900092308 */ /* 0x000e220000001000 */
[----:B------:R-:W-:Y:S01]  /*0290*/  FFMA.FTZ R12, R15, R12, 0.039849750697612762451 ;  /* 0x3d23397e0f0c7423 */ /* 0x000fe2000001000c */
[----:B-1----:R-:W-:-:S03]  /*02a0*/  FMUL.FTZ R11, R18, R18 ;  /* 0x00000012120b7220 */ /* 0x002fc60000410000 */
[----:B------:R-:W-:Y:S01]  /*02b0*/  FFMA.FTZ R12, R15, R12, -0.072529748082160949707 ;  /* 0xbd948a7a0f0c7423 */ /* 0x000fe2000001000c */
[----:B------:R-:W-:-:S03]  /*02c0*/  FFMA.FTZ R16, R11, R4, -0.014396979473531246185 ;  /* 0xbc6be14f0b107423 */ /* 0x000fc60000010004 */
[----:B------:R-:W-:Y:S01]  /*02d0*/  FFMA.FTZ R12, R15, R12, 0.10518480092287063599 ;  /* 0x3dd76b210f0c7423 */ /* 0x000fe2000001000c */
[----:B--2---:R-:W-:Y:S01]  /*02e0*/  FMUL.FTZ R13, R17, R17 ;  /* 0x00000011110d7220 */ /* 0x004fe20000410000 */
[----:B------:R-:W-:Y:S02]  /*02f0*/  FFMA.FTZ R16, R11, R16, 0.039849750697612762451 ;  /* 0x3d23397e0b107423 */ /* 0x000fe40000010010 */
[----:B------:R-:W-:Y:S01]  /*0300*/  FFMA.FTZ R12, R15, R12, -0.14171802997589111328 ;  /* 0xbe111e880f0c7423 */ /* 0x000fe2000001000c */
[----:B------:R-:W-:Y:S01]  /*0310*/  FFMA.FTZ R20, R13, R4, -0.014396979473531246185 ;  /* 0xbc6be14f0d147423 */ /* 0x000fe20000010004 */
[----:B------:R-:W-:Y:S02]  /*0320*/  FFMA.FTZ R16, R11, R16, -0.072529748082160949707 ;  /* 0xbd948a7a0b107423 */ /* 0x000fe40000010010 */
[----:B------:R-:W-:Y:S01]  /*0330*/  FFMA.FTZ R12, R15, R12, 0.19988775253295898438 ;  /* 0x3e4caf600f0c7423 */ /* 0x000fe2000001000c */
[----:B------:R-:W-:Y:S01]  /*0340*/  FFMA.FTZ R20, R13, R20, 0.039849750697612762451 ;  /* 0x3d23397e0d147423 */ /* 0x000fe20000010014 */
[----:B------:R-:W-:-:S02]  /*0350*/  FFMA.FTZ R16, R11, R16, 0.10518480092287063599 ;  /* 0x3dd76b210b107423 */ /* 0x000fc40000010010 */
[----:B------:R-:W-:Y:S02]  /*0360*/  FFMA.FTZ R12, R15, R12, -0.33332940936088562012 ;  /* 0xbeaaaa270f0c7423 */ /* 0x000fe4000001000c */
[----:B------:R-:W-:Y:S02]  /*0370*/  FFMA.FTZ R16, R11, R16, -0.14171802997589111328 ;  /* 0xbe111e880b107423 */ /* 0x000fe40000010010 */
[----:B------:R-:W-:Y:S01]  /*0380*/  FMUL.FTZ R15, R15, R12 ;  /* 0x0000000c0f0f7220 */ /* 0x000fe20000410000 */
[----:B------:R-:W-:Y:S01]  /*0390*/  FFMA.FTZ R12, R13, R20, -0.072529748082160949707 ;  /* 0xbd948a7a0d0c7423 */ /* 0x000fe20000010014 */
[----:B------:R-:W-:Y:S02]  /*03a0*/  FFMA.FTZ R16, R11, R16, 0.19988775253295898438 ;  /* 0x3e4caf600b107423 */ /* 0x000fe40000010010 */
[----:B------:R-:W-:Y:S01]  /*03b0*/  FFMA.FTZ R20, R10, R15, R10 ;  /* 0x0000000f0a147223 */ /* 0x000fe2000001000a */
[----:B------:R-:W-:Y:S01]  /*03c0*/  FFMA.FTZ R12, R13, R12, 0.10518480092287063599 ;  /* 0x3dd76b210d0c7423 */ /* 0x000fe2000001000c */
[----:B------:R-:W-:Y:S01]  /*03d0*/  FFMA.FTZ R16, R11, R16, -0.33332940936088562012 ;  /* 0xbeaaaa270b107423 */ /* 0x000fe20000010010 */
[----:B----4-:R-:W-:Y:S01]  /*03e0*/  SHF.L.U32 R10, R2, 0x10, RZ ;  /* 0x00000010020a7819 */ /* 0x010fe200000006ff */
[----:B------:R-:W-:Y:S01]  /*03f0*/  @P3 FFMA.FTZ R20, R19, 0.93318945169448852539, -R20 ;  /* 0x3f6ee58113143823 */ /* 0x000fe20000010814 */
[----:B------:R-:W-:Y:S01]  /*0400*/  FFMA.FTZ R12, R13, R12, -0.14171802997589111328 ;  /* 0xbe111e880d0c7423 */ /* 0x000fe2000001000c */
[----:B0-----:R-:W-:Y:S01]  /*0410*/  FMUL.FTZ R19, R9, R9 ;  /* 0x0000000909137220 */ /* 0x001fe20000410000 */
[----:B------:R-:W-:Y:S01]  /*0420*/  FMUL.FTZ R11, R11, R16 ;  /* 0x000000100b0b7220 */ /* 0x000fe20000410000 */
[----:B------:R-:W-:Y:S01]  /*0430*/  FSETP.GT.FTZ.AND P3, PT, |R10|, 1, PT ;  /* 0x3f8000000a00780b */ /* 0x000fe20003f74200 */
[----:B------:R-:W-:Y:S01]  /*0440*/  FFMA.FTZ R12, R13, R12, 0.19988775253295898438 ;  /* 0x3e4caf600d0c7423 */ /* 0x000fe2000001000c */
[----:B------:R-:W-:Y:S01]  /*0450*/  FFMA.FTZ R16, R19, R4, -0.014396979473531246185 ;  /* 0xbc6be14f13107423 */ /* 0x000fe20000010004 */
[----:B------:R-:W-:Y:S01]  /*0460*/  FFMA.FTZ R18, R18, R11, R18 ;  /* 0x0000000b12127223 */ /* 0x000fe20000010012 */
[C---:B-----5:R-:W-:Y:S01]  /*0470*/  SHF.L.U32 R11, R14.reuse, 0x10, RZ ;  /* 0x000000100e0b7819 */ /* 0x060fe200000006ff */
[----:B------:R-:W-:Y:S01]  /*0480*/  FFMA.FTZ R12, R13, R12, -0.33332940936088562012 ;  /* 0xbeaaaa270d0c7423 */ /* 0x000fe2000001000c */
[----:B------:R-:W-:Y:S01]  /*0490*/  FFMA.FTZ R16, R19, R16, 0.039849750697612762451 ;  /* 0x3d23397e13107423 */ /* 0x000fe20000010010 */
[----:B------:R-:W-:Y:S01]  /*04a0*/  PRMT R14, R14, 0x7632, R14 ;  /* 0x000076320e0e7816 */ /* 0x000fe2000000000e */
[----:B------:R-:W-:Y:S01]  /*04b0*/  @P0 FFMA.FTZ R18, R23, 0.93318945169448852539, -R18 ;  /* 0x3f6ee58117120823 */ /* 0x000fe20000010812 */
[----:B------:R-:W-:Y:S01]  /*04c0*/  FMUL.FTZ R22, R13, R12 ;  /* 0x0000000c0d167220 */ /* 0x000fe20000410000 */
[----:B------:R-:W-:Y:S01]  /*04d0*/  PRMT R13, R2, 0x7632, R13 ;  /* 0x00007632020d7816 */ /* 0x000fe2000000000d */
[----:B------:R-:W-:Y:S01]  /*04e0*/  FFMA.FTZ R16, R19, R16, -0.072529748082160949707 ;  /* 0xbd948a7a13107423 */ /* 0x000fe20000010010 */
[----:B------:R-:W-:Y:S01]  /*04f0*/  LOP3.LUT R3, R20, 0x80000000, R3, 0xb8, !PT ;  /* 0x8000000014037812 */ /* 0x000fe200078eb803 */
[----:B------:R-:W-:Y:S01]  /*0500*/  FADD.FTZ R12, |R10|, -RZ ;  /* 0x800000ff0a0c7221 */ /* 0x000fe20000010200 */
[----:B------:R-:W-:Y:S01]  /*0510*/  SHF.L.U32 R13, R13, 0x10, RZ ;  /* 0x000000100d0d7819 */ /* 0x000fe200000006ff */
[----:B------:R-:W-:Y:S01]  /*0520*/  FFMA.FTZ R16, R19, R16, 0.10518480092287063599 ;  /* 0x3dd76b2113107423 */ /* 0x000fe20000010010 */
[----:B------:R-:W-:Y:S01]  /*0530*/  SHF.L.U32 R14, R14, 0x10, RZ ;  /* 0x000000100e0e7819 */ /* 0x000fe200000006ff */
[C---:B------:R-:W-:Y:S01]  /*0540*/  FADD.FTZ R15, |R11|.reuse, -RZ ;  /* 0x800000ff0b0f7221 */ /* 0x040fe20000010200 */
[----:B------:R-:W-:Y:S01]  /*0550*/  FSETP.GT.FTZ.AND P5, PT, |R11|, 1, PT ;  /* 0x3f8000000b00780b */ /* 0x000fe20003fb4200 */
[----:B------:R-:W-:Y:S01]  /*0560*/  FFMA.FTZ R16, R19, R16, -0.14171802997589111328 ;  /* 0xbe111e8813107423 */ /* 0x000fe20000010010 */
[----:B------:R-:W-:Y:S01]  /*0570*/  FSETP.GT.FTZ.AND P6, PT, |R13|, 1, PT ;  /* 0x3f8000000d00780b */ /* 0x000fe20003fd4200 */
[----:B------:R-:W-:Y:S01]  /*0580*/  FFMA.FTZ R21, R17, R22, R17 ;  /* 0x0000001611157223 */ /* 0x000fe20000010011 */
[----:B------:R-:W-:Y:S01]  /*0590*/  FSEL R20, R3, R20, !P4 ;  /* 0x0000001403147208 */ /* 0x000fe20006000000 */
[----:B------:R-:W-:Y:S01]  /*05a0*/  FFMA.FTZ R24, R19, R16, 0.19988775253295898438 ;  /* 0x3e4caf6013187423 */ /* 0x000fe20000010010 */
[----:B------:R-:W0:Y:S01]  /*05b0*/  LDC.64 R2, c[0x0][0x218] ;  /* 0x00008600ff027b82 */ /* 0x000e220000000a00 */
[C---:B------:R-:W-:Y:S01]  /*05c0*/  FSETP.GT.FTZ.AND P4, PT, |R14|.reuse, 1, PT ;  /* 0x3f8000000e00780b */ /* 0x040fe20003f94200 */
[----:B------:R-:W-:Y:S01]  /*05d0*/  FADD.FTZ R16, |R13|, -RZ ;  /* 0x800000ff0d107221 */ /* 0x000fe20000010200 */
[----:B------:R-:W-:Y:S01]  /*05e0*/  FADD.FTZ R17, |R14|, -RZ ;  /* 0x800000ff0e117221 */ /* 0x000fe20000010200 */
[----:B------:R-:W-:Y:S01]  /*05f0*/  FFMA.FTZ R24, R19, R24, -0.33332940936088562012 ;  /* 0xbeaaaa2713187423 */ /* 0x000fe20000010018 */
[----:B------:R-:W1:Y:S01]  /*0600*/  @P3 MUFU.RCP R12, R12 ;  /* 0x0000000c000c3308 */ /* 0x000e620000001000 */
[----:B------:R-:W-:Y:S01]  /*0610*/  FSETP.GTU.FTZ.AND P0, PT, |R7|, +INF , PT ;  /* 0x7f8000000700780b */ /* 0x000fe20003f1c200 */
[----:B------:R-:W-:Y:S01]  /*0620*/  @P1 FFMA.FTZ R21, R26, 0.93318945169448852539, -R21 ;  /* 0x3f6ee5811a151823 */ /* 0x000fe20000010815 */
[----:B------:R-:W-:Y:S01]  /*0630*/  FMUL.FTZ R24, R19, R24 ;  /* 0x0000001813187220 */ /* 0x000fe20000410000 */
[----:B------:R-:W-:-:S02]  /*0640*/  LOP3.LUT R7, R18, 0x80000000, R7, 0xb8, !PT ;  /* 0x8000000012077812 */ /* 0x000fc400078eb807 */
[----:B------:R-:W-:Y:S01]  /*0650*/  FSETP.GTU.FTZ.AND P1, PT, |R13|, +INF , PT ;  /* 0x7f8000000d00780b */ /* 0x000fe20003f3c200 */
[----:B------:R-:W-:Y:S01]  /*0660*/  FFMA.FTZ R22, R9, R24, R9 ;  /* 0x0000001809167223 */ /* 0x000fe20000010009 */
[----:B------:R-:W2:Y:S01]  /*0670*/  @P5 MUFU.RCP R15, R15 ;  /* 0x0000000f000f5308 */ /* 0x000ea20000001000 */
[----:B------:R-:W-:Y:S02]  /*0680*/  @P2 MOV R9, 0x3fd774eb ;  /* 0x3fd774eb00092802 */ /* 0x000fe40000000f00 */
[----:B------:R-:W-:Y:S02]  /*0690*/  FSEL R7, R7, R18, !P0 ;  /* 0x0000001207077208 */ /* 0x000fe40004000000 */
[----:B------:R-:W-:Y:S01]  /*06a0*/  FSETP.GTU.FTZ.AND P0, PT, |R8|, +INF , PT ;  /* 0x7f8000000800780b */ /* 0x000fe20003f1c200 */
[----:B------:R-:W-:Y:S01]  /*06b0*/  @P2 FFMA.FTZ R22, R9, 0.93318945169448852539, -R22 ;  /* 0x3f6ee58109162823 */ /* 0x000fe20000010816 */
[----:B------:R-:W-:Y:S01]  /*06c0*/  LOP3.LUT R8, R21, 0x80000000, R8, 0xb8, !PT ;  /* 0x8000000015087812 */ /* 0x000fe200078eb808 */
[----:B------:R-:W3:Y:S01]  /*06d0*/  @P6 MUFU.RCP R16, R16 ;  /* 0x0000001000106308 */ /* 0x000ee20000001000 */
[----:B------:R-:W-:Y:S01]  /*06e0*/  F2FP.BF16.F32.PACK_AB R20, R7, R20 ;  /* 0x000000140714723e */ /* 0x000fe200000010ff */
[----:B0-----:R-:W-:Y:S01]  /*06f0*/  IMAD.WIDE.U32 R2, R0, 0x2, R2 ;  /* 0x0000000200027825 */ /* 0x001fe200078e0002 */
[----:B------:R-:W-:-:S03]  /*0700*/  FSEL R0, R8, R21, !P0 ;  /* 0x0000001508007208 */ /* 0x000fc60004000000 */
[----:B-1----:R-:W-:Y:S01]  /*0710*/  FMUL.FTZ R21, R12, R12 ;  /* 0x0000000c0c157220 */ /* 0x002fe20000410000 */
[----:B------:R-:W-:Y:S01]  /*0720*/  FSETP.GTU.FTZ.AND P0, PT, |R5|, +INF , PT ;  /* 0x7f8000000500780b */ /* 0x000fe20003f1c200 */
[----:B------:R-:W0:Y:S01]  /*0730*/  @P4 MUFU.RCP R17, R17 ;  /* 0x0000001100114308 */ /* 0x000e220000001000 */
[----:B------:R-:W-:Y:S01]  /*0740*/  LOP3.LUT R5, R22, 0x80000000, R5, 0xb8, !PT ;  /* 0x8000000016057812 */ /* 0x000fe200078eb805 */
[----:B--2---:R-:W-:Y:S01]  /*0750*/  FMUL.FTZ R7, R15, R15 ;  /* 0x0000000f0f077220 */ /* 0x004fe20000410000 */
[----:B------:R-:W-:Y:S01]  /*0760*/  FFMA.FTZ R8, R21, R4, -0.014396979473531246185 ;  /* 0xbc6be14f15087423 */ /* 0x000fe20000010004 */
[----:B------:R-:W-:Y:S01]  /*0770*/  FSETP.GTU.FTZ.AND P2, PT, |R11|, +INF , PT ;  /* 0x7f8000000b00780b */ /* 0x000fe20003f5c200 */
[----:B------:R-:W-:Y:S01]  /*0780*/  IMAD.WIDE R2, R6, 0x4, R2 ;  /* 0x0000000406027825 */ /* 0x000fe200078e0202 */
[----:B------:R-:W-:-:S03]  /*0790*/  FSEL R5, R5, R22, !P0 ;  /* 0x0000001605057208 */ /* 0x000fc60004000000 */
[----:B------:R-:W-:Y:S01]  /*07a0*/  FFMA.FTZ R22, R7, R4, -0.014396979473531246185 ;  /* 0xbc6be14f07167423 */ /* 0x000fe20000010004 */
[----:B------:R-:W-:Y:S01]  /*07b0*/  FFMA.FTZ R8, R21, R8, 0.039849750697612762451 ;  /* 0x3d23397e15087423 */ /* 0x000fe20000010008 */
[----:B---3--:R-:W-:Y:S01]  /*07c0*/  FMUL.FTZ R9, R16, R16 ;  /* 0x0000001010097220 */ /* 0x008fe20000410000 */
[----:B------:R-:W-:Y:S01]  /*07d0*/  FSETP.GTU.FTZ.AND P0, PT, |R10|, +INF , PT ;  /* 0x7f8000000a00780b */ /* 0x000fe20003f1c200 */
[----:B------:R-:W-:Y:S01]  /*07e0*/  FFMA.FTZ R22, R7, R22, 0.039849750697612762451 ;  /* 0x3d23397e07167423 */ /* 0x000fe20000010016 */
[----:B------:R-:W-:Y:S01]  /*07f0*/  FFMA.FTZ R8, R21, R8, -0.072529748082160949707 ;  /* 0xbd948a7a15087423 */ /* 0x000fe20000010008 */
[----:B------:R-:W-:Y:S01]  /*0800*/  FFMA.FTZ R18, R9, R4, -0.014396979473531246185 ;  /* 0xbc6be14f09127423 */ /* 0x000fe20000010004 */
[----:B------:R-:W-:Y:S01]  /*0810*/  F2FP.BF16.F32.PACK_AB R5, R5, R0 ;  /* 0x000000000505723e */ /* 0x000fe200000010ff */
[----:B------:R-:W-:Y:S01]  /*0820*/  FFMA.FTZ R22, R7, R22, -0.072529748082160949707 ;  /* 0xbd948a7a07167423 */ /* 0x000fe20000010016 */
[----:B------:R-:W-:Y:S01]  /*0830*/  FFMA.FTZ R8, R21, R8, 0.10518480092287063599 ;  /* 0x3dd76b2115087423 */ /* 0x000fe20000010008 */
[----:B0-----:R-:W-:Y:S01]  /*0840*/  FMUL.FTZ R19, R17, R17 ;  /* 0x0000001111137220 */ /* 0x001fe20000410000 */
[----:B------:R-:W-:Y:S01]  /*0850*/  FFMA.FTZ R18, R9, R18, 0.039849750697612762451 ;  /* 0x3d23397e09127423 */ /* 0x000fe20000010012 */
[----:B------:R-:W-:Y:S01]  /*0860*/  FFMA.FTZ R22, R7, R22, 0.10518480092287063599 ;  /* 0x3dd76b2107167423 */ /* 0x000fe20000010016 */
[----:B------:R-:W-:Y:S01]  /*0870*/  FFMA.FTZ R8, R21, R8, -0.14171802997589111328 ;  /* 0xbe111e8815087423 */ /* 0x000fe20000010008 */
[----:B------:R-:W-:Y:S01]  /*0880*/  FFMA.FTZ R4, R19, R4, -0.014396979473531246185 ;  /* 0xbc6be14f13047423 */ /* 0x000fe20000010004 */
[----:B------:R-:W-:Y:S01]  /*0890*/  FFMA.FTZ R18, R9, R18, -0.072529748082160949707 ;  /* 0xbd948a7a09127423 */ /* 0x000fe20000010012 */
[----:B------:R-:W-:Y:S01]  /*08a0*/  FFMA.FTZ R22, R7, R22, -0.14171802997589111328 ;  /* 0xbe111e8807167423 */ /* 0x000fe20000010016 */
[----:B------:R-:W-:Y:S01]  /*08b0*/  FFMA.FTZ R8, R21, R8, 0.19988775253295898438 ;  /* 0x3e4caf6015087423 */ /* 0x000fe20000010008 */
[----:B------:R-:W-:Y:S01]  /*08c0*/  FFMA.FTZ R4, R19, R4, 0.039849750697612762451 ;  /* 0x3d23397e13047423 */ /* 0x000fe20000010004 */
[----:B------:R-:W-:Y:S01]  /*08d0*/  FFMA.FTZ R18, R9, R18, 0.10518480092287063599 ;  /* 0x3dd76b2109127423 */ /* 0x000fe20000010012 */
[----:B------:R-:W-:Y:S01]  /*08e0*/  FFMA.FTZ R22, R7, R22, 0.19988775253295898438 ;  /* 0x3e4caf6007167423 */ /* 0x000fe20000010016 */
[----:B------:R-:W-:Y:S01]  /*08f0*/  FFMA.FTZ R8, R21, R8, -0.33332940936088562012 ;  /* 0xbeaaaa2715087423 */ /* 0x000fe20000010008 */
[----:B------:R-:W-:Y:S01]  /*0900*/  FFMA.FTZ R4, R19, R4, -0.072529748082160949707 ;  /* 0xbd948a7a13047423 */ /* 0x000fe20000010004 */
[----:B------:R-:W-:Y:S01]  /*0910*/  FFMA.FTZ R18, R9, R18, -0.14171802997589111328 ;  /* 0xbe111e8809127423 */ /* 0x000fe20000010012 */
[----:B------:R-:W-:Y:S01]  /*0920*/  FFMA.FTZ R22, R7, R22, -0.33332940936088562012 ;  /* 0xbeaaaa2707167423 */ /* 0x000fe20000010016 */
[----:B------:R-:W-:Y:S01]  /*0930*/  FMUL.FTZ R21, R21, R8 ;  /* 0x0000000815157220 */ /* 0x000fe20000410000 */
[----:B------:R-:W-:Y:S01]  /*0940*/  FFMA.FTZ R4, R19, R4, 0.10518480092287063599 ;  /* 0x3dd76b2113047423 */ /* 0x000fe20000010004 */
[----:B------:R-:W-:Y:S01]  /*0950*/  FFMA.FTZ R18, R9, R18, 0.19988775253295898438 ;  /* 0x3e4caf6009127423 */ /* 0x000fe20000010012 */
[----:B------:R-:W-:Y:S01]  /*0960*/  FMUL.FTZ R22, R7, R22 ;  /* 0x0000001607167220 */ /* 0x000fe20000410000 */
[----:B------:R-:W-:Y:S01]  /*0970*/  FFMA.FTZ R7, R12, R21, R12 ;  /* 0x000000150c077223 */ /* 0x000fe2000001000c */
[----:B------:R-:W-:Y:S01]  /*0980*/  FFMA.FTZ R4, R19, R4, -0.14171802997589111328 ;  /* 0xbe111e8813047423 */ /* 0x000fe20000010004 */
[----:B------:R-:W-:Y:S01]  /*0990*/  FFMA.FTZ R18, R9, R18, -0.33332940936088562012 ;  /* 0xbeaaaa2709127423 */ /* 0x000fe20000010012 */
[----:B------:R-:W-:Y:S01]  /*09a0*/  FFMA.FTZ R22, R15, R22, R15 ;  /* 0x000000160f167223 */ /* 0x000fe2000001000f */
[----:B------:R-:W-:Y:S01]  /*09b0*/  @P3 MOV R8, 0x3fd774eb ;  /* 0x3fd774eb00083802 */ /* 0x000fe20000000f00 */
[----:B------:R-:W-:Y:S01]  /*09c0*/  FFMA.FTZ R4, R19, R4, 0.19988775253295898438 ;  /* 0x3e4caf6013047423 */ /* 0x000fe20000010004 */
[----:B------:R-:W-:Y:S01]  /*09d0*/  FMUL.FTZ R9, R9, R18 ;  /* 0x0000001209097220 */ /* 0x000fe20000410000 */
[----:B------:R-:W-:Y:S01]  /*09e0*/  @P5 MOV R15, 0x3fd774eb ;  /* 0x3fd774eb000f5802 */ /* 0x000fe20000000f00 */
[----:B------:R-:W-:Y:S01]  /*09f0*/  STG.E desc[UR4][R2.64], R20 ;  /* 0x0000001402007986 */ /* 0x000fe2000c101904 */
[C---:B------:R-:W-:Y:S01]  /*0a00*/  FFMA.FTZ R4, R19.reuse, R4, -0.33332940936088562012 ;  /* 0xbeaaaa2713047423 */ /* 0x040fe20000010004 */
[----:B------:R-:W-:Y:S01]  /*0a10*/  FFMA.FTZ R16, R16, R9, R16 ;  /* 0x0000000910107223 */ /* 0x000fe20000010010 */
[----:B------:R-:W-:Y:S01]  /*0a20*/  @P6 MOV R9, 0x3fd774eb ;  /* 0x3fd774eb00096802 */ /* 0x000fe20000000f00 */
[----:B------:R-:W-:Y:S01]  /*0a30*/  @P3 FFMA.FTZ R7, R8, 0.93318945169448852539, -R7 ;  /* 0x3f6ee58108073823 */ /* 0x000fe20000010807 */
[----:B------:R-:W-:Y:S01]  /*0a40*/  FMUL.FTZ R4, R19, R4 ;  /* 0x0000000413047220 */ /* 0x000fe20000410000 */
[----:B------:R-:W-:Y:S01]  /*0a50*/  @P4 MOV R12, 0x3fd774eb ;  /* 0x3fd774eb000c4802 */ /* 0x000fe20000000f00 */
[----:B------:R-:W-:Y:S01]  /*0a60*/  @P5 FFMA.FTZ R22, R15, 0.93318945169448852539, -R22 ;  /* 0x3f6ee5810f165823 */ /* 0x000fe20000010816 */
[----:B------:R-:W-:Y:S01]  /*0a70*/  @P6 FFMA.FTZ R16, R9, 0.93318945169448852539, -R16 ;  /* 0x3f6ee58109106823 */ /* 0x000fe20000010810 */
[----:B------:R-:W-:Y:S01]  /*0a80*/  FFMA.FTZ R17, R17, R4, R17 ;  /* 0x0000000411117223 */ /* 0x000fe20000010011 */
[----:B------:R-:W-:Y:S01]  /*0a90*/  FSETP.GTU.FTZ.AND P3, PT, |R14|, +INF , PT ;  /* 0x7f8000000e00780b */ /* 0x000fe20003f7c200 */
[----:B------:R-:W-:Y:S01]  /*0aa0*/  STG.E desc[UR4][R2.64+0x200], R5 ;  /* 0x0002000502007986 */ /* 0x000fe2000c101904 */
[----:B------:R-:W-:Y:S01]  /*0ab0*/  LOP3.LUT R10, R7, 0x80000000, R10, 0xb8, !PT ;  /* 0x80000000070a7812 */ /* 0x000fe200078eb80a */
[----:B------:R-:W-:Y:S01]  /*0ac0*/  @P4 FFMA.FTZ R17, R12, 0.93318945169448852539, -R17 ;  /* 0x3f6ee5810c114823 */ /* 0x000fe20000010811 */
[----:B------:R-:W-:-:S02]  /*0ad0*/  LOP3.LUT R13, R16, 0x80000000, R13, 0xb8, !PT ;  /* 0x80000000100d7812 */ /* 0x000fc400078eb80d */
[----:B------:R-:W-:Y:S02]  /*0ae0*/  LOP3.LUT R11, R22, 0x80000000, R11, 0xb8, !PT ;  /* 0x80000000160b7812 */ /* 0x000fe400078eb80b */
[----:B------:R-:W-:Y:S02]  /*0af0*/  LOP3.LUT R14, R17, 0x80000000, R14, 0xb8, !PT ;  /* 0x80000000110e7812 */ /* 0x000fe400078eb80e */
[----:B------:R-:W-:Y:S02]  /*0b00*/  FSEL R7, R10, R7, !P0 ;  /* 0x000000070a077208 */ /* 0x000fe40004000000 */
[----:B------:R-:W-:Y:S02]  /*0b10*/  FSEL R16, R13, R16, !P1 ;  /* 0x000000100d107208 */ /* 0x000fe40004800000 */
[----:B------:R-:W-:Y:S02]  /*0b20*/  FSEL R9, R11, R22, !P2 ;  /* 0x000000160b097208 */ /* 0x000fe40005000000 */
[----:B------:R-:W-:-:S02]  /*0b30*/  FSEL R14, R14, R17, !P3 ;  /* 0x000000110e0e7208 */ /* 0x000fc40005800000 */
[----:B------:R-:W-:Y:S02]  /*0b40*/  F2FP.BF16.F32.PACK_AB R7, R16, R7 ;  /* 0x000000071007723e */ /* 0x000fe400000010ff */
[----:B------:R-:W-:-:S03]  /*0b50*/  F2FP.BF16.F32.PACK_AB R9, R14, R9 ;  /* 0x000000090e09723e */ /* 0x000fc600000010ff */
[----:B------:R-:W-:Y:S04]  /*0b60*/  STG.E desc[UR4][R2.64+0x400], R7 ;  /* 0x0004000702007986 */ /* 0x000fe8000c101904 */
[----:B------:R-:W-:Y:S01]  /*0b70*/  STG.E desc[UR4][R2.64+0x600], R9 ;  /* 0x0006000902007986 */ /* 0x000fe2000c101904 */
[----:B------:R-:W-:Y:S05]  /*0b80*/  EXIT ;  /* 0x000000000000794d */ /* 0x000fea0003800000 */
.L_x_586:
[----:B------:R-:W0:Y:S01]  /*0b90*/  S2R R7, SR_TID.X ;  /* 0x0000000000077919 */ /* 0x000e220000002100 */
[----:B------:R-:W-:Y:S02]  /*0ba0*/  PRMT R14, RZ, 0x7610, R14 ;  /* 0x00007610ff0e7816 */ /* 0x000fe4000000000e */
[----:B0-----:R-:W-:Y:S02]  /*0bb0*/  ISETP.GE.AND P0, PT, R7, R8, PT ;  /* 0x000000080700720c */ /* 0x001fe40003f06270 */
[----:B------:R-:W-:-:S11]  /*0bc0*/  MOV R23, R7 ;  /* 0x0000000700177202 */ /* 0x000fd60000000f00 */
[----:B------:R-:W-:Y:S02]  /*0bd0*/  @!P0 IADD3 R15, R0, R23, RZ ;  /* 0x00000017000f8210 */ /* 0x000fe40007ffe0ff */
[----:B------:R-:W-:-:S04]  /*0be0*/  @!P0 IADD3 R23, R23, 0x80, RZ ;  /* 0x0000008017178810 */ /* 0x000fc80007ffe0ff */
[----:B------:R-:W-:-:S13]  /*0bf0*/  ISETP.GE.AND P6, PT, R23, R8, PT ;  /* 0x000000081700720c */ /* 0x000fda0003fc6270 */
[----:B------:R-:W-:Y:S01]  /*0c00*/  @!P6 IADD3 R27, R0, R23, RZ ;  /* 0x00000017001be210 */ /* 0x000fe20007ffe0ff */
[----:B------:R-:W0:Y:S01]  /*0c10*/  @!P6 LDC.64 R4, c[0x0][0x220] ;  /* 0x00008800ff04eb82 */ /* 0x000e220000000a00 */
[----:B------:R-:W-:-:S04]  /*0c20*/  @!P6 IADD3 R23, R23, 0x80, RZ ;  /* 0x000000801717e810 */ /* 0x000fc80007ffe0ff */
[----:B------:R-:W-:-:S13]  /*0c30*/  ISETP.GE.AND P5, PT, R23, R8, PT ;  /* 0x000000081700720c */ /* 0x000fda0003fa6270 */
[----:B------:R-:W-:Y:S01]  /*0c40*/  @!P5 IADD3 R29, R0, R23, RZ ;  /* 0x00000017001dd210 */ /* 0x000fe20007ffe0ff */
[----:B------:R-:W1:Y:S01]  /*0c50*/  @!P5 LDC.64 R2, c[0x0][0x220] ;  /* 0x00008800ff02db82 */ /* 0x000e620000000a00 */
[----:B------:R-:W-:-:S04]  /*0c60*/  @!P5 IADD3 R23, R23, 0x80, RZ ;  /* 0x000000801717d810 */ /* 0x000fc80007ffe0ff */
[----:B------:R-:W-:Y:S01]  /*0c70*/  ISETP.GE.AND P4, PT, R23, R8, PT ;  /* 0x000000081700720c */ /* 0x000fe20003f86270 */
[----:B0-----:R-:W-:-:S05]  /*0c80*/  @!P6 IMAD.WIDE.U32 R26, R27, 0x2, R4 ;  /* 0x000000021b1ae825 */ /* 0x001fca00078e0004 */
[----:B------:R-:W5:Y:S07]  /*0c90*/  @!P6 LDG.E.U16 R14, desc[UR4][R26.64] ;  /* 0x000000041a0ee981 */ /* 0x000f6e000c1e1500 */
[----:B------:R-:W-:Y:S01]  /*0ca0*/  @!P4 IADD3 R9, R0, R23, RZ ;  /* 0x000000170009c210 */ /* 0x000fe20007ffe0ff */
[----:B------:R-:W0:Y:S01]  /*0cb0*/  @!P4 LDC.64 R16, c[0x0][0x220] ;  /* 0x00008800ff10cb82 */ /* 0x000e220000000a00 */
[----:B------:R-:W-:-:S04]  /*0cc0*/  @!P4 IADD3 R23, R23, 0x80, RZ ;  /* 0x000000801717c810 */ /* 0x000fc80007ffe0ff */
[----:B------:R-:W-:-:S13]  /*0cd0*/  ISETP.GE.AND P3, PT, R23, R8, PT ;  /* 0x000000081700720c */ /* 0x000fda0003f66270 */
[----:B------:R-:W-:Y:S01]  /*0ce0*/  @!P3 IADD3 R25, R0, R23, RZ ;  /* 0x000000170019b210 */ /* 0x000fe20007ffe0ff */
[----:B-1----:R-:W-:Y:S01]  /*0cf0*/  @!P5 IMAD.WIDE.U32 R28, R29, 0x2, R2 ;  /* 0x000000021d1cd825 */ /* 0x002fe200078e0002 */
[----:B------:R-:W-:Y:S01]  /*0d00*/  @!P3 IADD3 R23, R23, 0x80, RZ ;  /* 0x000000801717b810 */ /* 0x000fe20007ffe0ff */
[----:B------:R-:W1:Y:S03]  /*0d10*/  @!P3 LDC.64 R10, c[0x0][0x220] ;  /* 0x00008800ff0abb82 */ /* 0x000e660000000a00 */
[----:B------:R-:W-:-:S13]  /*0d20*/  ISETP.GE.AND P2, PT, R23, R8, PT ;  /* 0x000000081700720c */ /* 0x000fda0003f46270 */
[----:B------:R-:W-:Y:S01]  /*0d30*/  @!P2 IADD3 R21, R0, R23, RZ ;  /* 0x000000170015a210 */ /* 0x000fe20007ffe0ff */
[----:B------:R-:W2:Y:S01]  /*0d40*/  @!P2 LDC.64 R12, c[0x0][0x220] ;  /* 0x00008800ff0cab82 */ /* 0x000ea20000000a00 */
[----:B------:R-:W-:-:S04]  /*0d50*/  @!P2 IADD3 R23, R23, 0x80, RZ ;  /* 0x000000801717a810 */ /* 0x000fc80007ffe0ff */
[----:B------:R-:W-:-:S13]  /*0d60*/  ISETP.GE.AND P1, PT, R23, R8, PT ;  /* 0x000000081700720c */ /* 0x000fda0003f26270 */
[----:B------:R-:W-:Y:S01]  /*0d70*/  @!P1 IADD3 R19, R0, R23, RZ ;  /* 0x0000001700139210 */ /* 0x000fe20007ffe0ff */
[----:B------:R-:W3:Y:S01]  /*0d80*/  @!P1 LDC.64 R4, c[0x0][0x220] ;  /* 0x00008800ff049b82 */ /* 0x000ee20000000a00 */
[----:B------:R-:W-:-:S04]  /*0d90*/  @!P1 IADD3 R23, R23, 0x80, RZ ;  /* 0x0000008017179810 */ /* 0x000fc80007ffe0ff */
[----:B------:R-:W-:-:S13]  /*0da0*/  ISETP.GE.AND P6, PT, R23, R8, PT ;  /* 0x000000081700720c */ /* 0x000fda0003fc6270 */
[----:B------:R-:W4:Y:S01]  /*0db0*/  @!P6 LDC.64 R2, c[0x0][0x220] ;  /* 0x00008800ff02eb82 */ /* 0x000f220000000a00 */
[----:B------:R-:W-:-:S05]  /*0dc0*/  @!P6 IADD3 R23, R0, R23, RZ ;  /* 0x000000170017e210 */ /* 0x000fca0007ffe0ff */
[----:B----4-:R-:W-:Y:S02]  /*0dd0*/  @!P6 IMAD.WIDE.U32 R2, R23, 0x2, R2 ;  /* 0x000000021702e825 */ /* 0x010fe400078e0002 */
[----:B------:R-:W4:Y:S02]  /*0de0*/  @!P0 LDC.64 R22, c[0x0][0x220] ;  /* 0x00008800ff168b82 */ /* 0x000f240000000a00 */
[----:B----4-:R-:W-:Y:S01]  /*0df0*/  @!P0 IMAD.WIDE.U32 R22, R15, 0x2, R22 ;  /* 0x000000020f168825 */ /* 0x010fe200078e0016 */
[----:B------:R-:W-:-:S06]  /*0e00*/  PRMT R15, RZ, 0x7610, R15 ;  /* 0x00007610ff0f7816 */ /* 0x000fcc000000000f */
[----:B------:R-:W5:Y:S01]  /*0e10*/  @!P0 LDG.E.U16 R15, desc[UR4][R22.64] ;  /* 0x00000004160f8981 */ /* 0x000f62000c1e1500 */
[----:B0-----:R-:W-:Y:S01]  /*0e20*/  @!P4 IMAD.WIDE.U32 R16, R9, 0x2, R16 ;  /* 0x000000020910c825 */ /* 0x001fe200078e0010 */
[----:B------:R-:W-:-:S06]  /*0e30*/  PRMT R9, RZ, 0x7610, R9 ;  /* 0x00007610ff097816 */ /* 0x000fcc0000000009 */
[----:B------:R0:W5:Y:S01]  /*0e40*/  @!P4 LDG.E.U16 R9, desc[UR4][R16.64] ;  /* 0x000000041009c981 */ /* 0x000162000c1e1500 */
[----:B--2---:R-:W-:Y:S01]  /*0e50*/  @!P2 IMAD.WIDE.U32 R12, R21, 0x2, R12 ;  /* 0x00000002150ca825 */ /* 0x004fe200078e000c */
[----:B------:R-:W-:Y:S01]  /*0e60*/  PRMT R18, RZ, 0x7610, R18 ;  /* 0x00007610ff127816 */ /* 0x000fe20000000012 */
[----:B0-----:R-:W0:Y:S02]  /*0e70*/  @!P0 LDC.64 R16, c[0x0][0x218] ;  /* 0x00008600ff108b82 */ /* 0x001e240000000a00 */
[----:B---3--:R-:W-:Y:S01]  /*0e80*/  @!P1 IMAD.WIDE.U32 R4, R19, 0x2, R4 ;  /* 0x0000000213049825 */ /* 0x008fe200078e0004 */
[----:B------:R-:W-:Y:S02]  /*0e90*/  PRMT R21, RZ, 0x7610, R21 ;  /* 0x00007610ff157816 */ /* 0x000fe40000000015 */
[----:B------:R2:W5:Y:S01]  /*0ea0*/  @!P6 LDG.E.U16 R18, desc[UR4][R2.64] ;  /* 0x000000040212e981 */ /* 0x000562000c1e1500 */
[----:B------:R-:W-:Y:S01]  /*0eb0*/  PRMT R20, RZ, 0x7610, R20 ;  /* 0x00007610ff147816 */ /* 0x000fe20000000014 */
[----:B-1----:R-:W-:Y:S01]  /*0ec0*/  @!P3 IMAD.WIDE.U32 R10, R25, 0x2, R10 ;  /* 0x00000002190ab825 */ /* 0x002fe200078e000a */
[----:B------:R-:W-:-:S02]  /*0ed0*/  PRMT R19, RZ, 0x7610, R19 ;  /* 0x00007610ff137816 */ /* 0x000fc40000000013 */
[----:B------:R-:W-:Y:S02]  /*0ee0*/  PRMT R6, RZ, 0x7610, R6 ;  /* 0x00007610ff067816 */ /* 0x000fe40000000006 */
[----:B------:R1:W5:Y:S01]  /*0ef0*/  @!P3 LDG.E.U16 R21, desc[UR4][R10.64] ;  /* 0x000000040a15b981 */ /* 0x000362000c1e1500 */
[C---:B------:R-:W-:Y:S02]  /*0f00*/  IADD3 R25, R7.reuse, 0x80, RZ ;  /* 0x0000008007197810 */ /* 0x040fe40007ffe0ff */
[C---:B--2---:R-:W-:Y:S01]  /*0f10*/  IADD3 R3, R7.reuse, 0x200, RZ ;  /* 0x0000020007037810 */ /* 0x044fe20007ffe0ff */
[----:B------:R2:W5:Y:S01]  /*0f20*/  @!P2 LDG.E.U16 R20, desc[UR4][R12.64] ;  /* 0x000000040c14a981 */ /* 0x000562000c1e1500 */
[----:B------:R-:W-:Y:S03]  /*0f30*/  BSSY B0, `(.L_x_587) ;  /* 0x0000022000007945 */ /* 0x000fe60003800000 */
[----:B------:R3:W5:Y:S01]  /*0f40*/  @!P1 LDG.E.U16 R19, desc[UR4][R4.64] ;  /* 0x0000000404139981 */ /* 0x000762000c1e1500 */
[----:B-1----:R-:W-:-:S03]  /*0f50*/  IADD3 R11, R7, 0x100, RZ ;  /* 0x00000100070b7810 */ /* 0x002fc60007ffe0ff */
[----:B------:R1:W5:Y:S01]  /*0f60*/  @!P5 LDG.E.U16 R6, desc[UR4][R28.64] ;  /* 0x000000041c06d981 */ /* 0x000362000c1e1500 */
[C---:B--2---:R-:W-:Y:S02]  /*0f70*/  IADD3 R13, R7.reuse, 0x280, RZ ;  /* 0x00000280070d7810 */ /* 0x044fe40007ffe0ff */
[----:B---3--:R-:W-:Y:S02]  /*0f80*/  IADD3 R5, R7, 0x180, RZ ;  /* 0x0000018007057810 */ /* 0x008fe40007ffe0ff */
[-C--:B------:R-:W-:Y:S02]  /*0f90*/  ISETP.GE.AND P3, PT, R3, R8.reuse, PT ;  /* 0x000000080300720c */ /* 0x080fe40003f66270 */
[-C--:B------:R-:W-:Y:S02]  /*0fa0*/  ISETP.GE.AND P6, PT, R25, R8.reuse, PT ;  /* 0x000000081900720c */ /* 0x080fe40003fc6270 */
[-C--:B------:R-:W-:Y:S02]  /*0fb0*/  ISETP.GE.AND P5, PT, R11, R8.reuse, PT ;  /* 0x000000080b00720c */ /* 0x080fe40003fa6270 */
[----:B------:R-:W-:-:S02]  /*0fc0*/  ISETP.GE.AND P4, PT, R5, R8, PT ;  /* 0x000000080500720c */ /* 0x000fc40003f86270 */
[----:B------:R-:W-:Y:S02]  /*0fd0*/  ISETP.GE.AND P2, PT, R13, R8, PT ;  /* 0x000000080d00720c */ /* 0x000fe40003f46270 */
[----:B------:R-:W-:Y:S01]  /*0fe0*/  IADD3 R3, R7, 0x300, RZ ;  /* 0x0000030007037810 */ /* 0x000fe20007ffe0ff */
[----:B-1----:R-:W-:Y:S10]  /*0ff0*/  @P0 BRA `(.L_x_588) ;  /* 0x0000000000540947 */ /* 0x002ff40003800000 */
[----:B-----5:R-:W-:Y:S01]  /*1000*/  SHF.L.U32 R15, R15, 0x10, RZ ;  /* 0x000000100f0f7819 */ /* 0x020fe200000006ff */
[----:B------:R-:W-:-:S03]  /*1010*/  HFMA2.MMA R5, -RZ, RZ, 0.890625, -0.00056934356689453125 ;  /* 0x3b2090aaff057435 */ /* 0x000fc600000001ff */
[C---:B------:R-:W-:Y:S01]  /*1020*/  FSETP.GT.FTZ.AND P1, PT, |R15|.reuse, 1, PT ;  /* 0x3f8000000f00780b */ /* 0x040fe20003f34200 */
[----:B------:R-:W-:-:S12]  /*1030*/  FADD.FTZ R2, |R15|, -RZ ;  /* 0x800000ff0f027221 */ /* 0x000fd80000010200 */
[----:B------:R-:W1:Y:S01]  /*1040*/  @P1 MUFU.RCP R2, R2 ;  /* 0x0000000200021308 */ /* 0x000e620000001000 */
[----:B------:R-:W-:Y:S01]  /*1050*/  @P1 MOV R11, 0x3fd774eb ;  /* 0x3fd774eb000b1802 */ /* 0x000fe20000000f00 */
        /* <DEDUP_REMOVED lines=15> */
.L_x_588:
[----:B------:R-:W-:Y:S05]  /*1150*/  BSYNC B0 ;  /* 0x0000000000007941 */ /* 0x000fea0003800000 */
.L_x_587:
[----:B------:R-:W-:Y:S01]  /*1160*/  BSSY B0, `(.L_x_589) ;  /* 0x0000019000007945 */ /* 0x000fe20003800000 */
[----:B------:R-:W-:Y:S02]  /*1170*/  ISETP.GE.AND P1, PT, R3, R8, PT ;  /* 0x000000080300720c */ /* 0x000fe40003f26270 */
[----:B------:R-:W-:Y:S01]  /*1180*/  IADD3 R3, R7, 0x380, RZ ;  /* 0x0000038007037810 */ /* 0x000fe20007ffe0ff */
[----:B------:R-:W-:Y:S10]  /*1190*/  @P6 BRA `(.L_x_590) ;  /* 0x0000000000546947 */ /* 0x000ff40003800000 */
        /* <DEDUP_REMOVED lines=21> */
.L_x_590:
[----:B------:R-:W-:Y:S05]  /*12f0*/  BSYNC B0 ;  /* 0x0000000000007941 */ /* 0x000fea0003800000 */
.L_x_589:
[----:B------:R-:W-:Y:S01]  /*1300*/  ISETP.GE.AND P6, PT, R3, R8, PT ;  /* 0x000000080300720c */ /* 0x000fe20003fc6270 */
[----:B------:R-:W-:Y:S01]  /*1310*/  BSSY B0, `(.L_x_591) ;  /* 0x0000019000007945 */ /* 0x000fe20003800000 */
[----:B------:R-:W-:-:S05]  /*1320*/  @!P0 IADD3 R3, R0, R7, RZ ;  /* 0x0000000700038210 */ /* 0x000fca0007ffe0ff */
[----:B0-----:R-:W-:Y:S01]  /*1330*/  @!P0 IMAD.WIDE.U32 R2, R3, 0x2, R16 ;  /* 0x0000000203028825 */ /* 0x001fe200078e0010 */
[----:B------:R-:W-:Y:S06]  /*1340*/  @P5 BRA `(.L_x_592) ;  /* 0x0000000000545947 */ /* 0x000fec0003800000 */
[----:B-----5:R-:W-:Y:S01]  /*1350*/  SHF.L.U32 R13, R6, 0x10, RZ ;  /* 0x00000010060d7819 */ /* 0x020fe200000006ff */
        /* <DEDUP_REMOVED lines=20> */
.L_x_592:
[----:B------:R-:W-:Y:S05]  /*14a0*/  BSYNC B0 ;  /* 0x0000000000007941 */ /* 0x000fea0003800000 */
.L_x_591:
[----:B------:R-:W-:Y:S04]  /*14b0*/  BSSY B0, `(.L_x_593) ;  /* 0x0000017000007945 */ /* 0x000fe80003800000 */
[----:B------:R-:W-:Y:S05]  /*14c0*/  @P4 BRA `(.L_x_594) ;  /* 0x0000000000544947 */ /* 0x000fea0003800000 */
        /* <DEDUP_REMOVED lines=21> */
.L_x_594:
[----:B------:R-:W-:Y:S05]  /*1620*/  BSYNC B0 ;  /* 0x0000000000007941 */ /* 0x000fea0003800000 */
.L_x_593:
        /* <DEDUP_REMOVED lines=23> */
.L_x_596:
[----:B------:R-:W-:Y:S05]  /*17a0*/  BSYNC B0 ;  /* 0x0000000000007941 */ /* 0x000fea0003800000 */
.L_x_595:
        /* <DEDUP_REMOVED lines=23> */
.L_x_598:
[----:B------:R-:W-:Y:S05]  /*1920*/  BSYNC B0 ;  /* 0x0000000000007941 */ /* 0x000fea0003800000 */
.L_x_597:
        /* <DEDUP_REMOVED lines=23> */
.L_x_600:
[----:B------:R-:W-:Y:S05]  /*1aa0*/  BSYNC B0 ;  /* 0x0000000000007941 */ /* 0x000fea0003800000 */
.L_x_599:
        /* <DEDUP_REMOVED lines=23> */
.L_x_602:
[----:B------:R-:W-:Y:S05]  /*1c20*/  BSYNC B0 ;  /* 0x0000000000007941 */ /* 0x000fea0003800000 */
.L_x_601:
[----:B------:R-:W-:Y:S01]  /*1c30*/  @!P0 IADD3 R7, R7, 0x80, RZ ;  /* 0x0000008007078810 */ /* 0x000fe20007ffe0ff */
[----:B------:R0:W-:Y:S01]  /*1c40*/  @!P0 STG.E.U16 desc[UR4][R2.64], R10 ;  /* 0x0000000a02008986 */ /* 0x0001e2000c101504 */
[----:B------:R-:W-:Y:S04]  /*1c50*/  BSSY B0, `(.L_x_603) ;  /* 0x000002d000007945 */ /* 0x000fe80003800000 */
[----:B------:R-:W-:Y:S01]  /*1c60*/  BSSY B1, `(.L_x_604) ;  /* 0x0000025000017945 */ /* 0x000fe20003800000 */
[----:B------:R-:W-:-:S13]  /*1c70*/  ISETP.GE.AND P0, PT, R7, R8, PT ;  /* 0x000000080700720c */ /* 0x000fda0003f06270 */
[----:B0-----:R-:W-:Y:S05]  /*1c80*/  @P0 BRA `(.L_x_605) ;  /* 0x0000000000300947 */ /* 0x001fea0003800000 */
[----:B------:R-:W0:Y:S01]  /*1c90*/  LDC.64 R2, c[0x0][0x218] ;  /* 0x00008600ff027b82 */ /* 0x000e220000000a00 */
[----:B-----5:R-:W-:Y:S02]  /*1ca0*/  IADD3 R15, R0, R7, RZ ;  /* 0x00000007000f7210 */ /* 0x020fe40007ffe0ff */
[----:B------:R-:W-:-:S04]  /*1cb0*/  IADD3 R7, R7, 0x80, RZ ;  /* 0x0000008007077810 */ /* 0x000fc80007ffe0ff */
[----:B------:R-:W-:Y:S01]  /*1cc0*/  ISETP.GE.AND P0, PT, R7, R8, PT ;  /* 0x000000080700720c */ /* 0x000fe20003f06270 */
[----:B0-----:R-:W-:-:S05]  /*1cd0*/  IMAD.WIDE.U32 R2, R15, 0x2, R2 ;  /* 0x000000020f027825 */ /* 0x001fca00078e0002 */
[----:B------:R0:W-:Y:S07]  /*1ce0*/  STG.E.U16 desc[UR4][R2.64], R11 ;  /* 0x0000000b02007986 */ /* 0x0001ee000c101504 */
[----:B------:R-:W-:Y:S05]  /*1cf0*/  @P0 BRA `(.L_x_606) ;  /* 0x0000000000300947 */ /* 0x000fea0003800000 */
[----:B0-----:R-:W0:Y:S01]  /*1d00*/  LDC.64 R2, c[0x0][0x218] ;  /* 0x00008600ff027b82 */ /* 0x001e220000000a00 */
[----:B------:R-:W-:Y:S02]  /*1d10*/  IADD3 R11, R0, R7, RZ ;  /* 0x00000007000b7210 */ /* 0x000fe40007ffe0ff */
[----:B------:R-:W-:-:S03]  /*1d20*/  IADD3 R7, R7, 0x80, RZ ;  /* 0x0000008007077810 */ /* 0x000fc60007ffe0ff */
[----:B0-----:R-:W-:-:S05]  /*1d30*/  IMAD.WIDE.U32 R2, R11, 0x2, R2 ;  /* 0x000000020b027825 */ /* 0x001fca00078e0002 */
[----:B------:R0:W-:Y:S02]  /*1d40*/  STG.E.U16 desc[UR4][R2.64], R12 ;  /* 0x0000000c02007986 */ /* 0x0001e4000c101504 */
.L_x_605:
[----:B------:R-:W-:-:S13]  /*1d50*/  ISETP.GE.AND P0, PT, R7, R8, PT ;  /* 0x000000080700720c */ /* 0x000fda0003f06270 */
[----:B------:R-:W-:Y:S05]  /*1d60*/  @P0 BRA `(.L_x_607) ;  /* 0x0000000000300947 */ /* 0x000fea0003800000 */
[----:B0-----:R-:W0:Y:S01]  /*1d70*/  LDC.64 R2, c[0x0][0x218] ;  /* 0x00008600ff027b82 */ /* 0x001e220000000a00 */
[----:B------:R-:W-:Y:S02]  /*1d80*/  IADD3 R11, R0, R7, RZ ;  /* 0x00000007000b7210 */ /* 0x000fe40007ffe0ff */
[----:B------:R-:W-:-:S03]  /*1d90*/  IADD3 R7, R7, 0x80, RZ ;  /* 0x0000008007077810 */ /* 0x000fc60007ffe0ff */
[----:B0-----:R-:W-:-:S05]  /*1da0*/  IMAD.WIDE.U32 R2, R11, 0x2, R2 ;  /* 0x000000020b027825 */ /* 0x001fca00078e0002 */
[----:B------:R1:W-:Y:S02]  /*1db0*/  STG.E.U16 desc[UR4][R2.64], R13 ;  /* 0x0000000d02007986 */ /* 0x0003e4000c101504 */
.L_x_606:
[----:B------:R-:W-:-:S13]  /*1dc0*/  ISETP.GE.AND P0, PT, R7, R8, PT ;  /* 0x000000080700720c */ /* 0x000fda0003f06270 */
[----:B------:R-:W-:Y:S05]  /*1dd0*/  @P0 BRA `(.L_x_608) ;  /* 0x0000000000340947 */ /* 0x000fea0003800000 */
[----:B01----:R-:W0:Y:S01]  /*1de0*/  LDC.64 R2, c[0x0][0x218] ;  /* 0x00008600ff027b82 */ /* 0x003e220000000a00 */
[----:B------:R-:W-:Y:S02]  /*1df0*/  IADD3 R11, R0, R7, RZ ;  /* 0x00000007000b7210 */ /* 0x000fe40007ffe0ff */
[----:B------:R-:W-:-:S03]  /*1e00*/  IADD3 R7, R7, 0x80, RZ ;  /* 0x0000008007077810 */ /* 0x000fc60007ffe0ff */
[----:B0-----:R-:W-:-:S05]  /*1e10*/  IMAD.WIDE.U32 R2, R11, 0x2, R2 ;  /* 0x000000020b027825 */ /* 0x001fca00078e0002 */
[----:B------:R1:W-:Y:S02]  /*1e20*/  STG.E.U16 desc[UR4][R2.64], R5 ;  /* 0x0000000502007986 */ /* 0x0003e4000c101504 */
.L_x_607:
[----:B------:R-:W-:-:S13]  /*1e30*/  ISETP.GE.AND P0, PT, R7, R8, PT ;  /* 0x000000080700720c */ /* 0x000fda0003f06270 */
[----:B------:R-:W-:Y:S05]  /*1e40*/  @P0 BREAK B1 ;  /* 0x0000000000010942 */ /* 0x000fea0003800000 */
[----:B------:R-:W-:Y:S05]  /*1e50*/  @P0 BRA `(.L_x_609) ;  /* 0x0000000000300947 */ /* 0x000fea0003800000 */
[----:B01----:R-:W0:Y:S01]  /*1e60*/  LDC.64 R2, c[0x0][0x218] ;  /* 0x00008600ff027b82 */ /* 0x003e220000000a00 */
[----:B------:R-:W-:Y:S02]  /*1e70*/  IADD3 R5, R0, R7, RZ ;  /* 0x0000000700057210 */ /* 0x000fe40007ffe0ff */
[----:B------:R-:W-:-:S03]  /*1e80*/  IADD3 R7, R7, 0x80, RZ ;  /* 0x0000008007077810 */ /* 0x000fc60007ffe0ff */
[----:B0-----:R-:W-:-:S05]  /*1e90*/  IMAD.WIDE.U32 R2, R5, 0x2, R2 ;  /* 0x0000000205027825 */ /* 0x001fca00078e0002 */
[----:B------:R2:W-:Y:S02]  /*1ea0*/  STG.E.U16 desc[UR4][R2.64], R4 ;  /* 0x0000000402007986 */ /* 0x0005e4000c101504 */
.L_x_608:
[----:B------:R-:W-:Y:S05]  /*1eb0*/  BSYNC B1 ;  /* 0x0000000000017941 */ /* 0x000fea0003800000 */
.L_x_604:
[----:B------:R-:W-:-:S13]  /*1ec0*/  ISETP.GE.AND P0, PT, R7, R8, PT ;  /* 0x000000080700720c */ /* 0x000fda0003f06270 */
[----:B012---:R-:W0:Y:S01]  /*1ed0*/  @!P0 LDC.64 R2, c[0x0][0x218] ;  /* 0x00008600ff028b82 */ /* 0x007e220000000a00 */
[----:B------:R-:W-:Y:S02]  /*1ee0*/  @!P0 IADD3 R5, R0, R7, RZ ;  /* 0x0000000700058210 */ /* 0x000fe40007ffe0ff */
[----:B------:R-:W-:-:S03]  /*1ef0*/  @!P0 IADD3 R7, R7, 0x80, RZ ;  /* 0x0000008007078810 */ /* 0x000fc60007ffe0ff */
[----:B0-----:R-:W-:-:S05]  /*1f00*/  @!P0 IMAD.WIDE.U32 R2, R5, 0x2, R2 ;  /* 0x0000000205028825 */ /* 0x001fca00078e0002 */
[----:B-----5:R2:W-:Y:S02]  /*1f10*/  @!P0 STG.E.U16 desc[UR4][R2.64], R9 ;  /* 0x0000000902008986 */ /* 0x0205e4000c101504 */
.L_x_609:
[----:B------:R-:W-:Y:S05]  /*1f20*/  BSYNC B0 ;  /* 0x0000000000007941 */ /* 0x000fea0003800000 */
.L_x_603:
[----:B------:R-:W-:Y:S05]  /*1f30*/  WARPSYNC.ALL ;  /* 0x0000000000007948 */ /* 0x000fea0003800000 */
[----:B------:R-:W-:-:S13]  /*1f40*/  ISETP.GE.AND P0, PT, R7, R8, PT ;  /* 0x000000080700720c */ /* 0x000fda0003f06270 */
[----:B------:R-:W-:Y:S05]  /*1f50*/  @P0 EXIT ;  /* 0x000000000000094d */ /* 0x000fea0003800000 */
[----:B012---:R-:W0:Y:S01]  /*1f60*/  LDC.64 R2, c[0x0][0x218] ;  /* 0x00008600ff027b82 */ /* 0x007e220000000a00 */
[----:B------:R-:W-:-:S05]  /*1f70*/  IADD3 R7, R0, R7, RZ ;  /* 0x0000000700077210 */ /* 0x000fca0007ffe0ff */
[----:B0-----:R-:W-:-:S05]  /*1f80*/  IMAD.WIDE.U32 R2, R7, 0x2, R2 ;  /* 0x0000000207027825 */ /* 0x001fca00078e0002 */
[----:B-----5:R-:W-:Y:S01]  /*1f90*/  STG.E.U16 desc[UR4][R2.64], R6 ;  /* 0x0000000602007986 */ /* 0x020fe2000c101504 */
[----:B------:R-:W-:Y:S05]  /*1fa0*/  EXIT ;  /* 0x000000000000794d */ /* 0x000fea0003800000 */
.L_x_610:
        /* <DEDUP_REMOVED lines=13> */
.L_x_2715:


//--------------------- .text._ZN2at6native29vectorized_elementwise_kernelILi4EZZZNS0_16atan_kernel_cudaERNS_18TensorIteratorBaseEENKUlvE0_clEvENKUlvE2_clEvEUlN3c108BFloat16EE_St5arrayIPcLm2EEEEviT0_T1_ --------------------------
	.section	.text._ZN2at6native29vectorized_elementwise_kernelILi4EZZZNS0_16atan_kernel_cudaERNS_18TensorIteratorBaseEENKUlvE0_clEvENKUlvE2_clEvEUlN3c108BFloat16EE_St5arrayIPcLm2EEEEviT0_T1_,"ax",@progbits
	.align	128
        .global         _ZN2at6native29vectorized_elementwise_kernelILi4EZZZNS0_16atan_kernel_cudaERNS_18TensorIteratorBaseEENKUlvE0_clEvENKUlvE2_clEvEUlN3c108BFloat16EE_St5arrayIPcLm2EEEEviT0_T1_
        .type           _ZN2at6native29vectorized_elementwise_kernelILi4EZZZNS0_16atan_kernel_cudaERNS_18TensorIteratorBaseEENKUlvE0_clEvENKUlvE2_clEvEUlN3c108BFloat16EE_St5arrayIPcLm2EEEEviT0_T1_,@function
        .size           _ZN2at6native29vectorized_elementwise_kernelILi4EZZZNS0_16atan_kernel_cudaERNS_18TensorIteratorBaseEENKUlvE0_clEvENKUlvE2_clEvEUlN3c108BFloat16EE_St5arrayIPcLm2EEEEviT0_T1_,(.L_x_2716 - _ZN2at6native29vectorized_elementwise_kernelILi4EZZZNS0_16atan_kernel_cudaERNS_18TensorIteratorBaseEENKUlvE0_clEvENKUlvE2_clEvEUlN3c108BFloat16EE_St5arrayIPcLm2EEEEviT0_T1_)
        .other          _ZN2at6native29vectorized_elementwise_kernelILi4EZZZNS0_16atan_kernel_cudaERNS_18TensorIteratorBaseEENKUlvE0_clEvENKUlvE2_clEvEUlN3c108BFloat16EE_St5arrayIPcLm2EEEEviT0_T1_,@"STO_CUDA_ENTRY STV_DEFAULT"
_ZN2at6native29vectorized_elementwise_kernelILi4EZZZNS0_16atan_kernel_cudaERNS_18TensorIteratorBaseEENKUlvE0_clEvENKUlvE2_clEvEUlN3c108BFloat16EE_St5arrayIPcLm2EEEEviT0_T1_:
.text._ZN2at6native29vectorized_elementwise_kernelILi4EZZZNS0_16atan_kernel_cudaERNS_18TensorIteratorBaseEENKUlvE0_clEvENKUlvE2_clEvEUlN3c108BFloat16EE_St5arrayIPcLm2EEEEviT0_T1_:
        /* <DEDUP_REMOVED lines=12> */
[----:B------:R-:W2:Y:S04]  /*00c0*/  LDG.E.64 R14, desc[UR4][R4.64] ;  /* 0x00000004040e7981 */ /* 0x000ea8000c1e1b00 */
[----:B------:R0:W3:Y:S02]  /*00d0*/  LDG.E.64 R2, desc[UR4][R4.64+0x400] ;  /* 0x0004000404027981 */ /* 0x0000e4000c1e1b00 */
[----:B0-----:R-:W-:Y:S01]  /*00e0*/  HFMA2.MMA R4, -RZ, RZ, 0.890625, -0.00056934356689453125 ;  /* 0x3b2090aaff047435 */ /* 0x001fe200000001ff */
[C---:B--2---:R-:W-:Y:S02]  /*00f0*/  SHF.L.U32 R16, R14.reuse, 0x10, RZ ;  /* 0x000000100e107819 */ /* 0x044fe400000006ff */
[----:B------:R-:W-:Y:S02]  /*0100*/  SHF.L.U32 R12, R15, 0x10, RZ ;  /* 0x000000100f0c7819 */ /* 0x000fe400000006ff */
[----:B------:R-:W-:Y:S01]  /*0110*/  PRMT R14, R14, 0x7632, R14 ;  /* 0x000076320e0e7816 */ /* 0x000fe2000000000e */
[----:B------:R-:W-:Y:S01]  /*0120*/  FADD.FTZ R6, |R16|, -RZ ;  /* 0x800000ff10067221 */ /* 0x000fe20000010200 */
[C---:B------:R-:W-:Y:S01]  /*0130*/  FSETP.GT.FTZ.AND P0, PT, |R12|.reuse, 1, PT ;  /* 0x3f8000000c00780b */ /* 0x040fe20003f14200 */
[----:B------:R-:W-:Y:S01]  /*0140*/  FADD.FTZ R7, |R12|, -RZ ;  /* 0x800000ff0c077221 */ /* 0x000fe20000010200 */
[----:B------:R-:W-:-:S02]  /*0150*/  FSETP.GT.FTZ.AND P6, PT, |R16|, 1, PT ;  /* 0x3f8000001000780b */ /* 0x000fc40003fd4200 */
[----:B------:R-:W-:Y:S02]  /*0160*/  SHF.L.U32 R14, R14, 0x10, RZ ;  /* 0x000000100e0e7819 */ /* 0x000fe400000006ff */
[----:B------:R-:W-:Y:S02]  /*0170*/  PRMT R13, R15, 0x7632, R13 ;  /* 0x000076320f0d7816 */ /* 0x000fe4000000000d */
[C---:B------:R-:W-:Y:S01]  /*0180*/  FSETP.GT.FTZ.AND P1, PT, |R14|.reuse, 1, PT ;  /* 0x3f8000000e00780b */ /* 0x040fe20003f34200 */
[----:B------:R-:W-:Y:S01]  /*0190*/  FADD.FTZ R15, |R14|, -RZ ;  /* 0x800000ff0e0f7221 */ /* 0x000fe20000010200 */
[----:B------:R-:W-:-:S03]  /*01a0*/  SHF.L.U32 R13, R13, 0x10, RZ ;  /* 0x000000100d0d7819 */ /* 0x000fc600000006ff */
[----:B------:R-:W0:Y:S01]  /*01b0*/  @P0 MUFU.RCP R7, R7 ;  /* 0x0000000700070308 */ /* 0x000e220000001000 */
[C---:B------:R-:W-:Y:S01]  /*01c0*/  FSETP.GT.FTZ.AND P2, PT, |R13|.reuse, 1, PT ;  /* 0x3f8000000d00780b */ /* 0x040fe20003f54200 */
[----:B------:R-:W-:-:S06]  /*01d0*/  FADD.FTZ R17, |R13|, -RZ ;  /* 0x800000ff0d117221 */ /* 0x000fcc0000010200 */
[----:B------:R-:W1:Y:S08]  /*01e0*/  @P6 MUFU.RCP R6, R6 ;  /* 0x0000000600066308 */ /* 0x000e700000001000 */
[----:B------:R-:W2:Y:S01]  /*01f0*/  @P1 MUFU.RCP R15, R15 ;  /* 0x0000000f000f1308 */ /* 0x000ea20000001000 */
[----:B0-----:R-:W-:-:S04]  /*0200*/  FMUL.FTZ R11, R7, R7 ;  /* 0x00000007070b7220 */ /* 0x001fc80000410000 */
[----:B------:R-:W-:-:S03]  /*0210*/  FFMA.FTZ R10, R11, R4, -0.014396979473531246185 ;  /* 0xbc6be14f0b0a7423 */ /* 0x000fc60000010004 */
[----:B------:R-:W0:Y:S01]  /*0220*/  @P2 MUFU.RCP R17, R17 ;  /* 0x0000001100112308 */ /* 0x000e220000001000 */
[----:B-1----:R-:W-:Y:S01]  /*0230*/  FMUL.FTZ R5, R6, R6 ;  /* 0x0000000606057220 */ /* 0x002fe20000410000 */
[----:B------:R-:W-:-:S03]  /*0240*/  FFMA.FTZ R18, R11, R10, 0.039849750697612762451 ;  /* 0x3d23397e0b127423 */ /* 0x000fc6000001000a */
[----:B------:R-:W-:Y:S01]  /*0250*/  FFMA.FTZ R8, R5, R4, -0.014396979473531246185 ;  /* 0xbc6be14f05087423 */ /* 0x000fe20000010004 */
[----:B------:R-:W-:Y:S01]  /*0260*/  FFMA.FTZ R18, R11, R18, -0.072529748082160949707 ;  /* 0xbd948a7a0b127423 */ /* 0x000fe20000010012 */
[----:B--2---:R-:W-:Y:S02]  /*0270*/  FMUL.FTZ R21, R15, R15 ;  /* 0x0000000f0f157220 */ /* 0x004fe40000410000 */
[----:B------:R-:W-:Y:S01]  /*0280*/  FFMA.FTZ R8, R5, R8, 0.039849750697612762451 ;  /* 0x3d23397e05087423 */ /* 0x000fe20000010008 */
[----:B------:R-:W-:Y:S01]  /*0290*/  FFMA.FTZ R18, R11, R18, 0.10518480092287063599 ;  /* 0x3dd76b210b127423 */ /* 0x000fe20000010012 */
[----:B------:R-:W-:Y:S02]  /*02a0*/  FFMA.FTZ R10, R21, R4, -0.014396979473531246185 ;  /* 0xbc6be14f150a7423 */ /* 0x000fe40000010004 */
[----:B------:R-:W-:Y:S01]  /*02b0*/  FFMA.FTZ R8, R5, R8, -0.072529748082160949707 ;  /* 0xbd948a7a05087423 */ /* 0x000fe20000010008 */
[----:B------:R-:W-:Y:S01]  /*02c0*/  FFMA.FTZ R18, R11, R18, -0.14171802997589111328 ;  /* 0xbe111e880b127423 */ /* 0x000fe20000010012 */
[----:B------:R-:W-:-:S02]  /*02d0*/  FFMA.FTZ R10, R21, R10, 0.039849750697612762451 ;  /* 0x3d23397e150a7423 */ /* 0x000fc4000001000a */
[----:B------:R-:W-:Y:S01]  /*02e0*/  FFMA.FTZ R8, R5, R8, 0.10518480092287063599 ;  /* 0x3dd76b2105087423 */ /* 0x000fe20000010008 */
[----:B0-----:R-:W-:Y:S01]  /*02f0*/  FMUL.FTZ R19, R17, R17 ;  /* 0x0000001111137220 */ /* 0x001fe20000410000 */
[----:B------:R-:W-:Y:S01]  /*0300*/  FFMA.FTZ R18, R11, R18, 0.19988775253295898438 ;  /* 0x3e4caf600b127423 */ /* 0x000fe20000010012 */
[----:B------:R-:W-:Y:S01]  /*0310*/  FFMA.FTZ R10, R21, R10, -0.072529748082160949707 ;  /* 0xbd948a7a150a7423 */ /* 0x000fe2000001000a */
[----:B------:R-:W-:Y:S01]  /*0320*/  FFMA.FTZ R8, R5, R8, -0.14171802997589111328 ;  /* 0xbe111e8805087423 */ /* 0x000fe20000010008 */
[----:B------:R-:W-:Y:S01]  /*0330*/  FFMA.FTZ R20, R19, R4, -0.014396979473531246185 ;  /* 0xbc6be14f13147423 */ /* 0x000fe20000010004 */
[----:B------:R-:W-:Y:S01]  /*0340*/  FFMA.FTZ R18, R11, R18, -0.33332940936088562012 ;  /* 0xbeaaaa270b127423 */ /* 0x000fe20000010012 */
[----:B------:R-:W-:Y:S01]  /*0350*/  FFMA.FTZ R10, R21, R10, 0.10518480092287063599 ;  /* 0x3dd76b21150a7423 */ /* 0x000fe2000001000a */
[----:B------:R-:W-:Y:S01]  /*0360*/  FFMA.FTZ R8, R5, R8, 0.19988775253295898438 ;  /* 0x3e4caf6005087423 */ /* 0x000fe20000010008 */
[----:B------:R-:W-:Y:S02]  /*0370*/  FFMA.FTZ R20, R19, R20, 0.039849750697612762451 ;  /* 0x3d23397e13147423 */ /* 0x000fe40000010014 */
[----:B------:R-:W-:Y:S01]  /*0380*/  FFMA.FTZ R10, R21, R10, -0.14171802997589111328 ;  /* 0xbe111e88150a7423 */ /* 0x000fe2000001000a */
[----:B------:R-:W-:Y:S01]  /*0390*/  FFMA.FTZ R8, R5, R8, -0.33332940936088562012 ;  /* 0xbeaaaa2705087423 */ /* 0x000fe20000010008 */
[----:B------:R-:W-:-:S02]  /*03a0*/  FFMA.FTZ R20, R19, R20, -0.072529748082160949707 ;  /* 0xbd948a7a13147423 */ /* 0x000fc40000010014 */
[----:B------:R-:W-:Y:S01]  /*03b0*/  FFMA.FTZ R10, R21, R10, 0.19988775253295898438 ;  /* 0x3e4caf60150a7423 */ /* 0x000fe2000001000a */
[----:B------:R-:W-:Y:S01]  /*03c0*/  FMUL.FTZ R23, R5, R8 ;  /* 0x0000000805177220 */ /* 0x000fe20000410000 */
[----:B------:R-:W-:Y:S01]  /*03d0*/  FMUL.FTZ R8, R11, R18 ;  /* 0x000000120b087220 */ /* 0x000fe20000410000 */
[----:B------:R-:W-:Y:S01]  /*03e0*/  FFMA.FTZ R20, R19, R20, 0.10518480092287063599 ;  /* 0x3dd76b2113147423 */ /* 0x000fe20000010014 */
[----:B------:R-:W-:Y:S01]  /*03f0*/  FFMA.FTZ R10, R21, R10, -0.33332940936088562012 ;  /* 0xbeaaaa27150a7423 */ /* 0x000fe2000001000a */
[----:B------:R-:W-:Y:S01]  /*0400*/  FFMA.FTZ R23, R6, R23, R6 ;  /* 0x0000001706177223 */ /* 0x000fe20000010006 */
[----:B---3--:R-:W-:Y:S01]  /*0410*/  SHF.L.U32 R6, R3, 0x10, RZ ;  /* 0x0000001003067819 */ /* 0x008fe200000006ff */
[----:B------:R-:W-:Y:S01]  /*0420*/  FFMA.FTZ R20, R19, R20, -0.14171802997589111328 ;  /* 0xbe111e8813147423 */ /* 0x000fe20000010014 */
[----:B------:R-:W-:Y:S01]  /*0430*/  FMUL.FTZ R18, R21, R10 ;  /* 0x0000000a15127220 */ /* 0x000fe20000410000 */
[----:B------:R-:W-:Y:S01]  /*0440*/  FFMA.FTZ R21, R7, R8, R7 ;  /* 0x0000000807157223 */ /* 0x000fe20000010007 */
[----:B------:R-:W-:Y:S01]  /*0450*/  PRMT R8, R2, 0x7632, R8 ;  /* 0x0000763202087816 */ /* 0x000fe20000000008 */
[----:B------:R-:W-:Y:S01]  /*0460*/  FFMA.FTZ R20, R19, R20, 0.19988775253295898438 ;  /* 0x3e4caf6013147423 */ /* 0x000fe20000010014 */
[----:B------:R-:W-:Y:S01]  /*0470*/  PRMT R11, R3, 0x7632, R11 ;  /* 0x00007632030b7816 */ /* 0x000fe2000000000b */
[----:B------:R-:W-:Y:S01]  /*0480*/  FADD.FTZ R10, |R6|, -RZ ;  /* 0x800000ff060a7221 */ /* 0x000fe20000010200 */
[----:B------:R-:W-:Y:S01]  /*0490*/  SHF.L.U32 R5, R2, 0x10, RZ ;  /* 0x0000001002057819 */ /* 0x000fe200000006ff */
[----:B------:R-:W-:Y:S01]  /*04a0*/  FFMA.FTZ R20, R19, R20, -0.33332940936088562012 ;  /* 0xbeaaaa2713147423 */ /* 0x000fe20000010014 */
[----:B------:R-:W-:Y:S01]  /*04b0*/  @P6 MOV R2, 0x3fd774eb ;  /* 0x3fd774eb00026802 */ /* 0x000fe20000000f00 */
[----:B------:R-:W-:Y:S01]  /*04c0*/  FFMA.FTZ R3, R15, R18, R15 ;  /* 0x000000120f037223 */ /* 0x000fe2000001000f */
[----:B------:R-:W-:Y:S01]  /*04d0*/  FSETP.GT.FTZ.AND P4, PT, |R6|, 1, PT ;  /* 0x3f8000000600780b */ /* 0x000fe20003f94200 */
[----:B------:R-:W-:Y:S01]  /*04e0*/  FMUL.FTZ R20, R19, R20 ;  /* 0x0000001413147220 */ /* 0x000fe20000410000 */
[----:B------:R-:W-:Y:S01]  /*04f0*/  SHF.L.U32 R8, R8, 0x10, RZ ;  /* 0x0000001008087819 */ /* 0x000fe200000006ff */
[----:B------:R-:W-:Y:S01]  /*0500*/  @P6 FFMA.FTZ R23, R2, 0.93318945169448852539, -R23 ;  /* 0x3f6ee58102176823 */ /* 0x000fe20000010817 */
[----:B------:R-:W-:Y:S01]  /*0510*/  SHF.L.U32 R11, R11, 0x10, RZ ;  /* 0x000000100b0b7819 */ /* 0x000fe200000006ff */
[C---:B------:R-:W-:Y:S01]  /*0520*/  FADD.FTZ R7, |R5|.reuse, -RZ ;  /* 0x800000ff05077221 */ /* 0x040fe20000010200 */
[----:B------:R-:W-:Y:S01]  /*0530*/  FSETP.GT.FTZ.AND P3, PT, |R5|, 1, PT ;  /* 0x3f8000000500780b */ /* 0x000fe20003f74200 */
[C---:B------:R-:W-:Y:S01]  /*0540*/  FADD.FTZ R15, |R8|.reuse, -RZ ;  /* 0x800000ff080f7221 */ /* 0x040fe20000010200 */
[----:B------:R-:W-:Y:S01]  /*0550*/  FSETP.GT.FTZ.AND P5, PT, |R8|, 1, PT ;  /* 0x3f8000000800780b */ /* 0x000fe20003fb4200 */
[----:B------:R-:W-:Y:S01]  /*0560*/  FFMA.FTZ R20, R17, R20, R17 ;  /* 0x0000001411147223 */ /* 0x000fe20000010011 */
[C---:B------:R-:W-:Y:S01]  /*0570*/  FSETP.GT.FTZ.AND P6, PT, |R11|.reuse, 1, PT ;  /* 0x3f8000000b00780b */ /* 0x040fe20003fd4200 */
[----:B------:R-:W-:Y:S01]  /*0580*/  FADD.FTZ R17, |R11|, -RZ ;  /* 0x800000ff0b117221 */ /* 0x000fe20000010200 */
[----:B------:R-:W-:Y:S01]  /*0590*/  @P1 MOV R2, 0x3fd774eb ;  /* 0x3fd774eb00021802 */ /* 0x000fe20000000f00 */
[----:B------:R-:W0:Y:S01]  /*05a0*/  @P4 MUFU.RCP R10, R10 ;  /* 0x0000000a000a4308 */ /* 0x000e220000001000 */
[----:B------:R-:W-:-:S03]  /*05b0*/  @P2 MOV R19, 0x3fd774eb ;  /* 0x3fd774eb00132802 */ /* 0x000fc60000000f00 */
[----:B------:R-:W-:Y:S01]  /*05c0*/  @P1 FFMA.FTZ R3, R2, 0.93318945169448852539, -R3 ;  /* 0x3f6ee58102031823 */ /* 0x000fe20000010803 */
[----:B------:R-:W-:Y:S01]  /*05d0*/  @P0 MOV R2, 0x3fd774eb ;  /* 0x3fd774eb00020802 */ /* 0x000fe20000000f00 */
[----:B------:R-:W-:Y:S01]  /*05e0*/  @P2 FFMA.FTZ R20, R19, 0.93318945169448852539, -R20 ;  /* 0x3f6ee58113142823 */ /* 0x000fe20000010814 */
[----:B------:R-:W-:Y:S01]  /*05f0*/  FSETP.GTU.FTZ.AND P1, PT, |R16|, +INF , PT ;  /* 0x7f8000001000780b */ /* 0x000fe20003f3c200 */
[----:B------:R-:W1:Y:S01]  /*0600*/  @P3 MUFU.RCP R7, R7 ;  /* 0x0000000700073308 */ /* 0x000e620000001000 */
[----:B------:R-:W-:Y:S01]  /*0610*/  LOP3.LUT R16, R23, 0x80000000, R16, 0xb8, !PT ;  /* 0x8000000017107812 */ /* 0x000fe200078eb810 */
[----:B------:R-:W-:Y:S01]  /*0620*/  @P0 FFMA.FTZ R21, R2, 0.93318945169448852539, -R21 ;  /* 0x3f6ee58102150823 */ /* 0x000fe20000010815 */
[----:B------:R-:W-:Y:S02]  /*0630*/  FSETP.GTU.FTZ.AND P2, PT, |R13|, +INF , PT ;  /* 0x7f8000000d00780b */ /* 0x000fe40003f5c200 */
[----:B------:R-:W-:Y:S02]  /*0640*/  FSEL R16, R16, R23, !P1 ;  /* 0x0000001710107208 */ /* 0x000fe40004800000 */
[----:B------:R-:W-:Y:S01]  /*0650*/  FSETP.GTU.FTZ.AND P1, PT, |R12|, +INF , PT ;  /* 0x7f8000000c00780b */ /* 0x000fe20003f3c200 */
[----:B------:R-:W2:Y:S01]  /*0660*/  @P5 MUFU.RCP R15, R15 ;  /* 0x0000000f000f5308 */ /* 0x000ea20000001000 */
[----:B------:R-:W-:Y:S01]  /*0670*/  LOP3.LUT R19, R20, 0x80000000, R13, 0xb8, !PT ;  /* 0x8000000014137812 */ /* 0x000fe200078eb80d */
[----:B0-----:R-:W-:Y:S01]  /*0680*/  FMUL.FTZ R25, R10, R10 ;  /* 0x0000000a0a197220 */ /* 0x001fe20000410000 */
[----:B------:R-:W-:-:S02]  /*0690*/  FSETP.GTU.FTZ.AND P0, PT, |R14|, +INF , PT ;  /* 0x7f8000000e00780b */ /* 0x000fc40003f1c200 */
[----:B------:R-:W-:Y:S02]  /*06a0*/  LOP3.LUT R12, R21, 0x80000000, R12, 0xb8, !PT ;  /* 0x80000000150c7812 */ /* 0x000fe400078eb80c */
[----:B------:R-:W-:Y:S01]  /*06b0*/  LOP3.LUT R14, R3, 0x80000000, R14, 0xb8, !PT ;  /* 0x80000000030e7812 */ /* 0x000fe200078eb80e */
[----:B------:R-:W0:Y:S01]  /*06c0*/  @P6 MUFU.RCP R17, R17 ;  /* 0x0000001100116308 */ /* 0x000e220000001000 */
[----:B-1----:R-:W-:Y:S01]  /*06d0*/  FMUL.FTZ R27, R7, R7 ;  /* 0x00000007071b7220 */ /* 0x002fe20000410000 */
[----:B------:R-:W-:Y:S01]  /*06e0*/  FSEL R19, R19, R20, !P2 ;  /* 0x0000001413137208 */ /* 0x000fe20005000000 */
[-C--:B------:R-:W-:Y:S01]  /*06f0*/  FFMA.FTZ R20, R25, R4.reuse, -0.014396979473531246185 ;  /* 0xbc6be14f19147423 */ /* 0x080fe20000010004 */
[----:B------:R-:W-:Y:S02]  /*0700*/  FSEL R12, R12, R21, !P1 ;  /* 0x000000150c0c7208 */ /* 0x000fe40004800000 */
[----:B------:R-:W-:Y:S01]  /*0710*/  FSEL R13, R14, R3, !P0 ;  /* 0x000000030e0d7208 */ /* 0x000fe20004000000 */
[----:B------:R-:W-:Y:S01]  /*0720*/  FFMA.FTZ R14, R27, R4, -0.014396979473531246185 ;  /* 0xbc6be14f1b0e7423 */ /* 0x000fe20000010004 */
[----:B------:R-:W-:Y:S01]  /*0730*/  FFMA.FTZ R20, R25, R20, 0.039849750697612762451 ;  /* 0x3d23397e19147423 */ /* 0x000fe20000010014 */
[----:B--2---:R-:W-:Y:S01]  /*0740*/  FMUL.FTZ R23, R15, R15 ;  /* 0x0000000f0f177220 */ /* 0x004fe20000410000 */
[----:B------:R-:W1:Y:S01]  /*0750*/  LDC.64 R2, c[0x0][0x218] ;  /* 0x00008600ff027b82 */ /* 0x000e620000000a00 */
[----:B------:R-:W-:Y:S01]  /*0760*/  FFMA.FTZ R14, R27, R14, 0.039849750697612762451 ;  /* 0x3d23397e1b0e7423 */ /* 0x000fe2000001000e */
[----:B------:R-:W-:Y:S01]  /*0770*/  FFMA.FTZ R20, R25, R20, -0.072529748082160949707 ;  /* 0xbd948a7a19147423 */ /* 0x000fe20000010014 */
[----:B------:R-:W-:Y:S01]  /*0780*/  FFMA.FTZ R18, R23, R4, -0.014396979473531246185 ;  /* 0xbc6be14f17127423 */ /* 0x000fe20000010004 */
[----:B------:R-:W-:Y:S01]  /*0790*/  FSETP.GTU.FTZ.AND P0, PT, |R5|, +INF , PT ;  /* 0x7f8000000500780b */ /* 0x000fe20003f1c200 */
        /* <DEDUP_REMOVED lines=21> */
[----:B------:R-:W-:Y:S01]  /*08f0*/  FSETP.GTU.FTZ.AND P2, PT, |R6|, +INF , PT ;  /* 0x7f8000000600780b */ /* 0x000fe20003f5c200 */
[----:B------:R-:W-:Y:S01]  /*0900*/  FFMA.FTZ R4, R21, R4, -0.14171802997589111328 ;  /* 0xbe111e8815047423 */ /* 0x000fe20000010004 */
[----:B------:R-:W-:Y:S01]  /*0910*/  FFMA.FTZ R18, R23, R18, -0.33332940936088562012 ;  /* 0xbeaaaa2717127423 */ /* 0x000fe20000010012 */
[----:B------:R-:W-:Y:S01]  /*0920*/  FSETP.GTU.FTZ.AND P1, PT, |R8|, +INF , PT ;  /* 0x7f8000000800780b */ /* 0x000fe20003f3c200 */
[----:B-1----:R-:W-:-:S04]  /*0930*/  IMAD.WIDE.U32 R2, R9, 0x2, R2 ;  /* 0x0000000209027825 */ /* 0x002fc800078e0002 */
[----:B------:R-:W-:Y:S01]  /*0940*/  FFMA.FTZ R4, R21, R4, 0.19988775253295898438 ;  /* 0x3e4caf6015047423 */ /* 0x000fe20000010004 */
[----:B------:R-:W-:Y:S01]  /*0950*/  FMUL.FTZ R18, R23, R18 ;  /* 0x0000001217127220 */ /* 0x000fe20000410000 */
[----:B------:R-:W-:Y:S02]  /*0960*/  @P6 MOV R23, 0x3fd774eb ;  /* 0x3fd774eb00176802 */ /* 0x000fe40000000f00 */
[----:B------:R-:W-:Y:S01]  /*0970*/  FFMA.FTZ R20, R21, R4, -0.33332940936088562012 ;  /* 0xbeaaaa2715147423 */ /* 0x000fe20000010004 */
[----:B------:R-:W-:Y:S01]  /*0980*/  FFMA.FTZ R4, R7, R14, R7 ;  /* 0x0000000e07047223 */ /* 0x000fe20000010007 */
[----:B------:R-:W-:Y:S01]  /*0990*/  FFMA.FTZ R7, R10, R25, R10 ;  /* 0x000000190a077223 */ /* 0x000fe2000001000a */
[----:B------:R-:W-:Y:S01]  /*09a0*/  @P4 MOV R14, 0x3fd774eb ;  /* 0x3fd774eb000e4802 */ /* 0x000fe20000000f00 */
[----:B------:R-:W-:Y:S01]  /*09b0*/  FMUL.FTZ R20, R21, R20 ;  /* 0x0000001415147220 */ /* 0x000fe20000410000 */
[----:B------:R-:W-:Y:S01]  /*09c0*/  @P3 MOV R21, 0x3fd774eb ;  /* 0x3fd774eb00153802 */ /* 0x000fe20000000f00 */
[----:B------:R-:W-:Y:S01]  /*09d0*/  FFMA.FTZ R15, R15, R18, R15 ;  /* 0x000000120f0f7223 */ /* 0x000fe2000001000f */
[----:B------:R-:W-:Y:S01]  /*09e0*/  @P5 MOV R10, 0x3fd774eb ;  /* 0x3fd774eb000a5802 */ /* 0x000fe20000000f00 */
[----:B------:R-:W-:Y:S01]  /*09f0*/  FFMA.FTZ R20, R17, R20, R17 ;  /* 0x0000001411147223 */ /* 0x000fe20000010011 */
[----:B------:R-:W-:Y:S01]  /*0a00*/  @P4 FFMA.FTZ R7, R14, 0.93318945169448852539, -R7 ;  /* 0x3f6ee5810e074823 */ /* 0x000fe20000010807 */
[----:B------:R-:W-:Y:S01]  /*0a10*/  @P3 FFMA.FTZ R4, R21, 0.93318945169448852539, -R4 ;  /* 0x3f6ee58115043823 */ /* 0x000fe20000010804 */
[----:B------:R-:W-:Y:S01]  /*0a20*/  FSETP.GTU.FTZ.AND P3, PT, |R11|, +INF , PT ;  /* 0x7f8000000b00780b */ /* 0x000fe20003f7c200 */
[----:B------:R-:W-:Y:S01]  /*0a30*/  @P5 FFMA.FTZ R15, R10, 0.93318945169448852539, -R15 ;  /* 0x3f6ee5810a0f5823 */ /* 0x000fe2000001080f */
[----:B------:R-:W-:Y:S01]  /*0a40*/  @P6 FFMA.FTZ R20, R23, 0.93318945169448852539, -R20 ;  /* 0x3f6ee58117146823 */ /* 0x000fe20000010814 */
[----:B------:R-:W-:Y:S01]  /*0a50*/  LOP3.LUT R6, R7, 0x80000000, R6, 0xb8, !PT ;  /* 0x8000000007067812 */ /* 0x000fe200078eb806 */
[----:B------:R-:W-:Y:S01]  /*0a60*/  IMAD.WIDE R2, R0, 0x8, R2 ;  /* 0x0000000800027825 */ /* 0x000fe200078e0202 */
        /* <DEDUP_REMOVED lines=8> */
[----:B------:R-:W-:Y:S02]  /*0af0*/  F2FP.BF16.F32.PACK_AB R17, R19, R12 ;  /* 0x0000000c1311723e */ /* 0x000fe400000010ff */
[----:B------:R-:W-:Y:S02]  /*0b00*/  F2FP.BF16.F32.PACK_AB R10, R8, R5 ;  /* 0x00000005080a723e */ /* 0x000fe400000010ff */
[----:B------:R-:W-:Y:S01]  /*0b10*/  F2FP.BF16.F32.PACK_AB R11, R11, R6 ;  /* 0x000000060b0b723e */ /* 0x000fe200000010ff */
[----:B------:R-:W-:Y:S04]  /*0b20*/  STG.E.64 desc[UR4][R2.64], R16 ;  /* 0x0000001002007986 */ /* 0x000fe8000c101b04 */
[----:B------:R-:W-:Y:S01]  /*0b30*/  STG.E.64 desc[UR4][R2.64+0x400], R10 ;  /* 0x0004000a02007986 */ /* 0x000fe2000c101b04 */
[----:B------:R-:W-:Y:S05]  /*0b40*/  EXIT ;  /* 0x000000000000794d */ /* 0x000fea0003800000 */
.L_x_611:
        /* <DEDUP_REMOVED lines=21> */
[----:B------:R-:W2:Y:S01]  /*0ca0*/  @!P3 LDC.64 R10, c[0x0][0x220] ;  /* 0x00008800ff0abb82 */ /* 0x000ea20000000a00 */
[----:B------:R-:W-:Y:S02]  /*0cb0*/  @!P3 IADD3 R23, R9, R18, RZ ;  /* 0x000000120917b210 */ /* 0x000fe40007ffe0ff */
[----:B------:R-:W-:-:S04]  /*0cc0*/  @!P3 IADD3 R18, R18, 0x80, RZ ;  /* 0x000000801212b810 */ /* 0x000fc80007ffe0ff */
[----:B------:R-:W-:-:S13]  /*0cd0*/  ISETP.GE.AND P2, PT, R18, R7, PT ;  /* 0x000000071200720c */ /* 0x000fda0003f46270 */
[----:B------:R-:W-:Y:S01]  /*0ce0*/  @!P2 IADD3 R21, R9, R18, RZ ;  /* 0x000000120915a210 */ /* 0x000fe20007ffe0ff */
[----:B-1----:R-:W-:Y:S01]  /*0cf0*/  @!P5 IMAD.WIDE.U32 R28, R29, 0x2, R2 ;  /* 0x000000021d1cd825 */ /* 0x002fe200078e0002 */
[----:B------:R-:W-:Y:S01]  /*0d00*/  @!P2 IADD3 R18, R18, 0x80, RZ ;  /* 0x000000801212a810 */ /* 0x000fe20007ffe0ff */
[----:B------:R-:W1:Y:S02]  /*0d10*/  @!P2 LDC.64 R12, c[0x0][0x220] ;  /* 0x00008800ff0cab82 */ /* 0x000e640000000a00 */
[----:B--2---:R-:W-:Y:S01]  /*0d20*/  @!P3 IMAD.WIDE.U32 R10, R23, 0x2, R10 ;  /* 0x00000002170ab825 */ /* 0x004fe200078e000a */
[----:B------:R-:W-:-:S05]  /*0d30*/  ISETP.GE.AND P1, PT, R18, R7, PT ;  /* 0x000000071200720c */ /* 0x000fca0003f26270 */
[----:B------:R-:W2:Y:S08]  /*0d40*/  @!P0 LDC.64 R22, c[0x0][0x220] ;  /* 0x00008800ff168b82 */ /* 0x000eb00000000a00 */
[----:B------:R-:W-:Y:S01]  /*0d50*/  @!P1 IADD3 R19, R9, R18, RZ ;  /* 0x0000001209139210 */ /* 0x000fe20007ffe0ff */
[----:B------:R-:W3:Y:S01]  /*0d60*/  @!P1 LDC.64 R4, c[0x0][0x220] ;  /* 0x00008800ff049b82 */ /* 0x000ee20000000a00 */
[----:B------:R-:W-:Y:S01]  /*0d70*/  @!P1 IADD3 R18, R18, 0x80, RZ ;  /* 0x0000008012129810 */ /* 0x000fe20007ffe0ff */
[----:B--2---:R-:W-:Y:S01]  /*0d80*/  @!P0 IMAD.WIDE.U32 R22, R15, 0x2, R22 ;  /* 0x000000020f168825 */ /* 0x004fe200078e0016 */
[----:B------:R-:W-:-:S06]  /*0d90*/  PRMT R15, RZ, 0x7610, R15 ;  /* 0x00007610ff0f7816 */ /* 0x000fcc000000000f */
[----:B------:R-:W5:Y:S01]  /*0da0*/  @!P0 LDG.E.U16 R15, desc[UR4][R22.64] ;  /* 0x00000004160f8981 */ /* 0x000f62000c1e1500 */
[----:B------:R-:W-:Y:S01]  /*0db0*/  ISETP.GE.AND P6, PT, R18, R7, PT ;  /* 0x000000071200720c */ /* 0x000fe20003fc6270 */
[----:B0-----:R-:W-:Y:S01]  /*0dc0*/  @!P4 IMAD.WIDE.U32 R16, R25, 0x2, R16 ;  /* 0x000000021910c825 */ /* 0x001fe200078e0010 */
[----:B------:R-:W-:-:S06]  /*0dd0*/  PRMT R8, RZ, 0x7610, R8 ;  /* 0x00007610ff087816 */ /* 0x000fcc0000000008 */
[----:B------:R0:W5:Y:S05]  /*0de0*/  @!P4 LDG.E.U16 R8, desc[UR4][R16.64] ;  /* 0x000000041008c981 */ /* 0x00016a000c1e1500 */
[----:B------:R-:W2:Y:S01]  /*0df0*/  @!P6 LDC.64 R2, c[0x0][0x220] ;  /* 0x00008800ff02eb82 */ /* 0x000ea20000000a00 */
[----:B------:R-:W-:-:S07]  /*0e00*/  @!P6 IADD3 R25, R9, R18, RZ ;  /* 0x000000120919e210 */ /* 0x000fce0007ffe0ff */
[----:B0-----:R-:W0:Y:S01]  /*0e10*/  @!P0 LDC.64 R16, c[0x0][0x218] ;  /* 0x00008600ff108b82 */ /* 0x001e220000000a00 */
[----:B-1----:R-:W-:Y:S01]  /*0e20*/  @!P2 IMAD.WIDE.U32 R12, R21, 0x2, R12 ;  /* 0x00000002150ca825 */ /* 0x002fe200078e000c */
[----:B------:R-:W-:Y:S02]  /*0e30*/  PRMT R18, RZ, 0x7610, R18 ;  /* 0x00007610ff127816 */ /* 0x000fe40000000012 */
[----:B------:R-:W-:Y:S01]  /*0e40*/  PRMT R21, RZ, 0x7610, R21 ;  /* 0x00007610ff157816 */ /* 0x000fe20000000015 */
[----:B---3--:R-:W-:Y:S01]  /*0e50*/  @!P1 IMAD.WIDE.U32 R4, R19, 0x2, R4 ;  /* 0x0000000213049825 */ /* 0x008fe200078e0004 */
[----:B------:R-:W-:Y:S02]  /*0e60*/  PRMT R20, RZ, 0x7610, R20 ;  /* 0x00007610ff147816 */ /* 0x000fe40000000014 */
[----:B------:R-:W-:Y:S02]  /*0e70*/  PRMT R19, RZ, 0x7610, R19 ;  /* 0x00007610ff137816 */ /* 0x000fe40000000013 */
[----:B------:R-:W-:Y:S01]  /*0e80*/  PRMT R0, RZ, 0x7610, R0 ;  /* 0x00007610ff007816 */ /* 0x000fe20000000000 */
[----:B------:R1:W5:Y:S01]  /*0e90*/  @!P3 LDG.E.U16 R21, desc[UR4][R10.64] ;  /* 0x000000040a15b981 */ /* 0x000362000c1e1500 */
[----:B------:R-:W-:Y:S01]  /*0ea0*/  IADD3 R24, R6, 0x80, RZ ;  /* 0x0000008006187810 */ /* 0x000fe20007ffe0ff */
[----:B------:R-:W-:Y:S02]  /*0eb0*/  BSSY B0, `(.L_x_612) ;  /* 0x0000026000007945 */ /* 0x000fe40003800000 */
[----:B------:R3:W5:Y:S01]  /*0ec0*/  @!P2 LDG.E.U16 R20, desc[UR4][R12.64] ;  /* 0x000000040c14a981 */ /* 0x000762000c1e1500 */
[----:B--2---:R-:W-:-:S03]  /*0ed0*/  @!P6 IMAD.WIDE.U32 R2, R25, 0x2, R2 ;  /* 0x000000021902e825 */ /* 0x004fc600078e0002 */
[----:B------:R2:W5:Y:S01]  /*0ee0*/  @!P1 LDG.E.U16 R19, desc[UR4][R4.64] ;  /* 0x0000000404139981 */ /* 0x000562000c1e1500 */
[----:B-1----:R-:W-:-:S03]  /*0ef0*/  IADD3 R10, R6, 0x100, RZ ;  /* 0x00000100060a7810 */ /* 0x002fc60007ffe0ff */
[----:B------:R1:W5:Y:S01]  /*0f00*/  @!P6 LDG.E.U16 R18, desc[UR4][R2.64] ;  /* 0x000000040212e981 */ /* 0x000362000c1e1500 */
[----:B---3--:R-:W-:-:S03]  /*0f10*/  IADD3 R12, R6, 0x280, RZ ;  /* 0x00000280060c7810 */ /* 0x008fc60007ffe0ff */
[----:B------:R3:W5:Y:S01]  /*0f20*/  @!P5 LDG.E.U16 R0, desc[UR4][R28.64] ;  /* 0x000000041c00d981 */ /* 0x000762000c1e1500 */
[C---:B--2---:R-:W-:Y:S02]  /*0f30*/  IADD3 R4, R6.reuse, 0x180, RZ ;  /* 0x0000018006047810 */ /* 0x044fe40007ffe0ff */
[----:B-1----:R-:W-:Y:S02]  /*0f40*/  IADD3 R2, R6, 0x200, RZ ;  /* 0x0000020006027810 */ /* 0x002fe40007ffe0ff */
[-C--:B------:R-:W-:Y:S02]  /*0f50*/  ISETP.GE.AND P6, PT, R24, R7.reuse, PT ;  /* 0x000000071800720c */ /* 0x080fe40003fc6270 */
[-C--:B------:R-:W-:Y:S02]  /*0f60*/  ISETP.GE.AND P3, PT, R2, R7.reuse, PT ;  /* 0x000000070200720c */ /* 0x080fe40003f66270 */
[-C--:B------:R-:W-:Y:S02]  /*0f70*/  ISETP.GE.AND P5, PT, R10, R7.reuse, PT ;  /* 0x000000070a00720c */ /* 0x080fe40003fa6270 */
[----:B------:R-:W-:-:S02]  /*0f80*/  ISETP.GE.AND P4, PT, R4, R7, PT ;  /* 0x000000070400720c */ /* 0x000fc40003f86270 */
[----:B------:R-:W-:Y:S02]  /*0f90*/  ISETP.GE.AND P2, PT, R12, R7, PT ;  /* 0x000000070c00720c */ /* 0x000fe40003f46270 */
[----:B------:R-:W-:Y:S01]  /*0fa0*/  IADD3 R2, R6, 0x300, RZ ;  /* 0x0000030006027810 */ /* 0x000fe20007ffe0ff */
[----:B0--3--:R-:W-:Y:S10]  /*0fb0*/  @P0 BRA `(.L_x_613) ;  /* 0x0000000000540947 */ /* 0x009ff40003800000 */
        /* <DEDUP_REMOVED lines=21> */
.L_x_613:
[----:B------:R-:W-:Y:S05]  /*1110*/  BSYNC B0 ;  /* 0x0000000000007941 */ /* 0x000fea0003800000 */
.L_x_612:
        /* <DEDUP_REMOVED lines=25> */
.L_x_615:
[----:B------:R-:W-:Y:S05]  /*12b0*/  BSYNC B0 ;  /* 0x0000000000007941 */ /* 0x000fea0003800000 */
.L_x_614:
[----:B------:R-:W-:Y:S01]  /*12c0*/  @!P0 IADD3 R3, R9, R6, RZ ;  /* 0x0000000609038210 */ /* 0x000fe20007ffe0ff */
[----:B------:R-:W-:Y:S01]  /*12d0*/  BSSY B0, `(.L_x_616) ;  /* 0x0000019000007945 */ /* 0x000fe20003800000 */
[----:B------:R-:W-:-:S03]  /*12e0*/  ISETP.GE.AND P6, PT, R2, R7, PT ;  /* 0x000000070200720c */ /* 0x000fc60003fc6270 */
[----:B------:R-:W-:Y:S01]  /*12f0*/  @!P0 IMAD.WIDE.U32 R2, R3, 0x2, R16 ;  /* 0x0000000203028825 */ /* 0x000fe200078e0010 */
[----:B------:R-:W-:Y:S09]  /*1300*/  @P5 BRA `(.L_x_617) ;  /* 0x0000000000545947 */ /* 0x000ff20003800000 */
        /* <DEDUP_REMOVED lines=21> */
.L_x_617:
[----:B------:R-:W-:Y:S05]  /*1460*/  BSYNC B0 ;  /* 0x0000000000007941 */ /* 0x000fea0003800000 */
.L_x_616:
        /* <DEDUP_REMOVED lines=23> */
.L_x_619:
[----:B------:R-:W-:Y:S05]  /*15e0*/  BSYNC B0 ;  /* 0x0000000000007941 */ /* 0x000fea0003800000 */
.L_x_618:
        /* <DEDUP_REMOVED lines=23> */
.L_x_621:
[----:B------:R-:W-:Y:S05]  /*1760*/  BSYNC B0 ;  /* 0x0000000000007941 */ /* 0x000fea0003800000 */
.L_x_620:
        /* <DEDUP_REMOVED lines=23> */
.L_x_623:
[----:B------:R-:W-:Y:S05]  /*18e0*/  BSYNC B0 ;  /* 0x0000000000007941 */ /* 0x000fea0003800000 */
.L_x_622:
        /* <DEDUP_REMOVED lines=23> */
.L_x_625:
[----:B------:R-:W-:Y:S05]  /*1a60*/  BSYNC B0 ;  /* 0x0000000000007941 */ /* 0x000fea0003800000 */
.L_x_624:
        /* <DEDUP_REMOVED lines=23> */
.L_x_627:
[----:B------:R-:W-:Y:S05]  /*1be0*/  BSYNC B0 ;  /* 0x0000000000007941 */ /* 0x000fea0003800000 */
.L_x_626:
        /* <DEDUP_REMOVED lines=18> */
.L_x_630:
[----:B------:R-:W-:-:S13]  /*1d10*/  ISETP.GE.AND P0, PT, R6, R7, PT ;  /* 0x000000070600720c */ /* 0x000fda0003f06270 */
[----:B------:R-:W-:Y:S05]  /*1d20*/  @P0 BRA `(.L_x_632) ;  /* 0x0000000000300947 */ /* 0x000fea0003800000 */
[----:B0-----:R-:W0:Y:S01]  /*1d30*/  LDC.64 R2, c[0x0][0x218] ;  /* 0x00008600ff027b82 */ /* 0x001e220000000a00 */
[----:B------:R-:W-:Y:S02]  /*1d40*/  IADD3 R11, R9, R6, RZ ;  /* 0x00000006090b7210 */ /* 0x000fe40007ffe0ff */
[----:B------:R-:W-:-:S03]  /*1d50*/  IADD3 R6, R6, 0x80, RZ ;  /* 0x0000008006067810 */ /* 0x000fc60007ffe0ff */
[----:B0-----:R-:W-:-:S05]  /*1d60*/  IMAD.WIDE.U32 R2, R11, 0x2, R2 ;  /* 0x000000020b027825 */ /* 0x001fca00078e0002 */
[----:B------:R1:W-:Y:S02]  /*1d70*/  STG.E.U16 desc[UR4][R2.64], R13 ;  /* 0x0000000d02007986 */ /* 0x0003e4000c101504 */
.L_x_631:
[----:B------:R-:W-:-:S13]  /*1d80*/  ISETP.GE.AND P0, PT, R6, R7, PT ;  /* 0x000000070600720c */ /* 0x000fda0003f06270 */
[----:B------:R-:W-:Y:S05]  /*1d90*/  @P0 BRA `(.L_x_633) ;  /* 0x0000000000340947 */ /* 0x000fea0003800000 */
[----:B01----:R-:W0:Y:S01]  /*1da0*/  LDC.64 R2, c[0x0][0x218] ;  /* 0x00008600ff027b82 */ /* 0x003e220000000a00 */
[----:B------:R-:W-:Y:S02]  /*1db0*/  IADD3 R11, R9, R6, RZ ;  /* 0x00000006090b7210 */ /* 0x000fe40007ffe0ff */
[----:B------:R-:W-:-:S03]  /*1dc0*/  IADD3 R6, R6, 0x80, RZ ;  /* 0x0000008006067810 */ /* 0x000fc60007ffe0ff */
[----:B0-----:R-:W-:-:S05]  /*1dd0*/  IMAD.WIDE.U32 R2, R11, 0x2, R2 ;  /* 0x000000020b027825 */ /* 0x001fca00078e0002 */
[----:B------:R1:W-:Y:S02]  /*1de0*/  STG.E.U16 desc[UR4][R2.64], R4 ;  /* 0x0000000402007986 */ /* 0x0003e4000c101504 */
.L_x_632:
[----:B------:R-:W-:-:S13]  /*1df0*/  ISETP.GE.AND P0, PT, R6, R7, PT ;  /* 0x000000070600720c */ /* 0x000fda0003f06270 */
[----:B------:R-:W-:Y:S05]  /*1e00*/  @P0 BREAK B1 ;  /* 0x0000000000010942 */ /* 0x000fea0003800000 */
[----:B------:R-:W-:Y:S05]  /*1e10*/  @P0 BRA `(.L_x_634) ;  /* 0x0000000000300947 */ /* 0x000fea0003800000 */
[----:B01----:R-:W0:Y:S01]  /*1e20*/  LDC.64 R2, c[0x0][0x218] ;  /* 0x00008600ff027b82 */ /* 0x003e220000000a00 */
[----:B------:R-:W-:Y:S02]  /*1e30*/  IADD3 R11, R9, R6, RZ ;  /* 0x00000006090b7210 */ /* 0x000fe40007ffe0ff */
[----:B------:R-:W-:-:S03]  /*1e40*/  IADD3 R6, R6, 0x80, RZ ;  /* 0x0000008006067810 */ /* 0x000fc60007ffe0ff */
[----:B0-----:R-:W-:-:S05]  /*1e50*/  IMAD.WIDE.U32 R2, R11, 0x2, R2 ;  /* 0x000000020b027825 */ /* 0x001fca00078e0002 */
[----:B-----5:R2:W-:Y:S02]  /*1e60*/  STG.E.U16 desc[UR4][R2.64], R0 ;  /* 0x0000000002007986 */ /* 0x0205e4000c101504 */
.L_x_633:
[----:B------:R-:W-:Y:S05]  /*1e70*/  BSYNC B1 ;  /* 0x0000000000017941 */ /* 0x000fea0003800000 */
.L_x_629:
[----:B------:R-:W-:-:S13]  /*1e80*/  ISETP.GE.AND P0, PT, R6, R7, PT ;  /* 0x000000070600720c */ /* 0x000fda0003f06270 */
[----:B012---:R-:W0:Y:S01]  /*1e90*/  @!P0 LDC.64 R2, c[0x0][0x218] ;  /* 0x00008600ff028b82 */ /* 0x007e220000000a00 */
[----:B------:R-:W-:Y:S02]  /*1ea0*/  @!P0 IADD3 R11, R9, R6, RZ ;  /* 0x00000006090b8210 */ /* 0x000fe40007ffe0ff */
[----:B------:R-:W-:-:S03]  /*1eb0*/  @!P0 IADD3 R6, R6, 0x80, RZ ;  /* 0x0000008006068810 */ /* 0x000fc60007ffe0ff */
[----:B0-----:R-:W-:-:S05]  /*1ec0*/  @!P0 IMAD.WIDE.U32 R2, R11, 0x2, R2 ;  /* 0x000000020b028825 */ /* 0x001fca00078e0002 */
[----:B-----5:R2:W-:Y:S02]  /*1ed0*/  @!P0 STG.E.U16 desc[UR4][R2.64], R8 ;  /* 0x0000000802008986 */ /* 0x0205e4000c101504 */
.L_x_634:
[----:B------:R-:W-:Y:S05]  /*1ee0*/  BSYNC B0 ;  /* 0x0000000000007941 */ /* 0x000fea0003800000 */
.L_x_628:
[----:B------:R-:W-:Y:S05]  /*1ef0*/  WARPSYNC.ALL ;  /* 0x0000000000007948 */ /* 0x000fea0003800000 */
[----:B------:R-:W-:-:S13]  /*1f00*/  ISETP.GE.AND P0, PT, R6, R7, PT ;  /* 0x000000070600720c */ /* 0x000fda0003f06270 */
[----:B------:R-:W-:Y:S05]  /*1f10*/  @P0 EXIT ;  /* 0x000000000000094d */ /* 0x000fea0003800000 */
[----:B012---:R-:W0:Y:S01]  /*1f20*/  LDC.64 R2, c[0x0][0x218] ;  /* 0x00008600ff027b82 */ /* 0x007e220000000a00 */
[----:B------:R-:W-:-:S05]  /*1f30*/  IADD3 R9, R9, R6, RZ ;  /* 0x0000000609097210 */ /* 0x000fca0007ffe0ff */
[----:B0-----:R-:W-:-:S05]  /*1f40*/  IMAD.WIDE.U32 R2, R9, 0x2, R2 ;  /* 0x0000000209027825 */ /* 0x001fca00078e0002 */
[----:B------:R-:W-:Y:S01]  /*1f50*/  STG.E.U16 desc[UR4][R2.64], R5 ;  /* 0x0000000502007986 */ /* 0x000fe2000c101504 */
[----:B------:R-:W-:Y:S05]  /*1f60*/  EXIT ;  /* 0x000000000000794d */ /* 0x000fea0003800000 */
.L_x_635:
        /* <DEDUP_REMOVED lines=9> */
.L_x_2716:


//--------------------- .text._ZN2at6native29vectorized_elementwise_kernelILi8EZZZNS0_16atan_kernel_cudaERNS_18TensorIteratorBaseEENKUlvE0_clEvENKUlvE2_clEvEUlN3c108BFloat16EE_St5arrayIPcLm2EEEEviT0_T1_ --------------------------
	.section	.text._ZN2at6native29vectorized_elementwise_kernelILi8EZZZNS0_16atan_kernel_cudaERNS_18TensorIteratorBaseEENKUlvE0_clEvENKUlvE2_clEvEUlN3c108BFloat16EE_St5arrayIPcLm2EEEEviT0_T1_,"ax",@progbits
	.align	128
        .global         _ZN2at6native29vectorized_elementwise_kernelILi8EZZZNS0_16atan_kernel_cudaERNS_18TensorIteratorBaseEENKUlvE0_clEvENKUlvE2_clEvEUlN3c108BFloat16EE_St5arrayIPcLm2EEEEviT0_T1_
        .type           _ZN2at6native29vectorized_elementwise_kernelILi8EZZZNS0_16atan_kernel_cudaERNS_18TensorIteratorBaseEENKUlvE0_clEvENKUlvE2_clEvEUlN3c108BFloat16EE_St5arrayIPcLm2EEEEviT0_T1_,@function
        .size           _ZN2at6native29vectorized_elementwise_kernelILi8EZZZNS0_16atan_kernel_cudaERNS_18TensorIteratorBaseEENKUlvE0_clEvENKUlvE2_clEvEUlN3c108BFloat16EE_St5arrayIPcLm2EEEEviT0_T1_,(.L_x_2717 - _ZN2at6native29vectorized_elementwise_kernelILi8EZZZNS0_16atan_kernel_cudaERNS_18TensorIteratorBaseEENKUlvE0_clEvENKUlvE2_clEvEUlN3c108BFloat16EE_St5arrayIPcLm2EEEEviT0_T1_)
        .other          _ZN2at6native29vectorized_elementwise_kernelILi8EZZZNS0_16atan_kernel_cudaERNS_18TensorIteratorBaseEENKUlvE0_clEvENKUlvE2_clEvEUlN3c108BFloat16EE_St5arrayIPcLm2EEEEviT0_T1_,@"STO_CUDA_ENTRY STV_DEFAULT"
_ZN2at6native29vectorized_elementwise_kernelILi8EZZZNS0_16atan_kernel_cudaERNS_18TensorIteratorBaseEENKUlvE0_clEvENKUlvE2_clEvEUlN3c108BFloat16EE_St5arrayIPcLm2EEEEviT0_T1_:
.text._ZN2at6native29vectorized_elementwise_kernelILi8EZZZNS0_16atan_kernel_cudaERNS_18TensorIteratorBaseEENKUlvE0_clEvENKUlvE2_clEvEUlN3c108BFloat16EE_St5arrayIPcLm2EEEEviT0_T1_:
        /* <DEDUP_REMOVED lines=11> */
[----:B0-----:R-:W-:-:S06]  /*00b0*/  IMAD.WIDE.U32 R4, R3, 0x10, R4 ;  /* 0x0000001003047825 */ /* 0x001fcc00078e0004 */
[----:B------:R-:W2:Y:S01]  /*00c0*/  LDG.E.128 R4, desc[UR4][R4.64] ;  /* 0x0000000404047981 */ /* 0x000ea2000c1e1d00 */
[----:B------:R-:W-:Y:S01]  /*00d0*/  HFMA2.MMA R14, -RZ, RZ, 0.890625, -0.00056934356689453125 ;  /* 0x3b2090aaff0e7435 */ /* 0x000fe200000001ff */
[----:B--2---:R-:W-:Y:S02]  /*00e0*/  SHF.L.U32 R2, R4, 0x10, RZ ;  /* 0x0000001004027819 */ /* 0x004fe400000006ff */
[----:B------:R-:W-:Y:S02]  /*00f0*/  SHF.L.U32 R10, R5, 0x10, RZ ;  /* 0x00000010050a7819 */ /* 0x000fe400000006ff */
[C---:B------:R-:W-:Y:S01]  /*0100*/  FSETP.GT.FTZ.AND P6, PT, |R2|.reuse, 1, PT ;  /* 0x3f8000000200780b */ /* 0x040fe20003fd4200 */
[----:B------:R-:W-:Y:S01]  /*0110*/  FADD.FTZ R17, |R2|, -RZ ;  /* 0x800000ff02117221 */ /* 0x000fe20000010200 */
[C---:B------:R-:W-:Y:S01]  /*0120*/  FSETP.GT.FTZ.AND P5, PT, |R10|.reuse, 1, PT ;  /* 0x3f8000000a00780b */ /* 0x040fe20003fb4200 */
[----:B------:R-:W-:Y:S01]  /*0130*/  FADD.FTZ R18, |R10|, -RZ ;  /* 0x800000ff0a127221 */ /* 0x000fe20000010200 */
[----:B------:R-:W-:-:S02]  /*0140*/  SHF.L.U32 R9, R6, 0x10, RZ ;  /* 0x0000001006097819 */ /* 0x000fc400000006ff */
[----:B------:R-:W-:Y:S02]  /*0150*/  SHF.L.U32 R8, R7, 0x10, RZ ;  /* 0x0000001007087819 */ /* 0x000fe400000006ff */
[C---:B------:R-:W-:Y:S01]  /*0160*/  FSETP.GT.FTZ.AND P4, PT, |R9|.reuse, 1, PT ;  /* 0x3f8000000900780b */ /* 0x040fe20003f94200 */
[----:B------:R-:W-:Y:S01]  /*0170*/  FADD.FTZ R13, |R9|, -RZ ;  /* 0x800000ff090d7221 */ /* 0x000fe20000010200 */
[----:B------:R-:W-:Y:S02]  /*0180*/  FSETP.GT.FTZ.AND P3, PT, |R8|, 1, PT ;  /* 0x3f8000000800780b */ /* 0x000fe40003f74200 */
[----:B------:R-:W-:Y:S01]  /*0190*/  PRMT R11, R4, 0x7632, R11 ;  /* 0x00007632040b7816 */ /* 0x000fe2000000000b */
[----:B------:R-:W0:Y:S01]  /*01a0*/  @P6 MUFU.RCP R17, R17 ;  /* 0x0000001100116308 */ /* 0x000e220000001000 */
[----:B------:R-:W-:Y:S01]  /*01b0*/  FADD.FTZ R4, |R8|, -RZ ;  /* 0x800000ff08047221 */ /* 0x000fe20000010200 */
[----:B------:R-:W-:Y:S02]  /*01c0*/  PRMT R5, R5, 0x7632, R5 ;  /* 0x0000763205057816 */ /* 0x000fe40000000005 */
[----:B------:R-:W-:-:S02]  /*01d0*/  SHF.L.U32 R11, R11, 0x10, RZ ;  /* 0x000000100b0b7819 */ /* 0x000fc400000006ff */
[----:B------:R-:W-:Y:S02]  /*01e0*/  PRMT R6, R6, 0x7632, R6 ;  /* 0x0000763206067816 */ /* 0x000fe40000000006 */
[----:B------:R-:W1:Y:S01]  /*01f0*/  @P5 MUFU.RCP R18, R18 ;  /* 0x0000001200125308 */ /* 0x000e620000001000 */
[----:B------:R-:W-:Y:S02]  /*0200*/  FSETP.GT.FTZ.AND P2, PT, |R11|, 1, PT ;  /* 0x3f8000000b00780b */ /* 0x000fe40003f54200 */
[----:B------:R-:W-:Y:S02]  /*0210*/  PRMT R7, R7, 0x7632, R7 ;  /* 0x0000763207077816 */ /* 0x000fe40000000007 */
[----:B------:R-:W-:Y:S02]  /*0220*/  SHF.L.U32 R6, R6, 0x10, RZ ;  /* 0x0000001006067819 */ /* 0x000fe400000006ff */
[----:B------:R-:W-:Y:S01]  /*0230*/  SHF.L.U32 R7, R7, 0x10, RZ ;  /* 0x0000001007077819 */ /* 0x000fe200000006ff */
[----:B------:R-:W2:Y:S01]  /*0240*/  @P4 MUFU.RCP R13, R13 ;  /* 0x0000000d000d4308 */ /* 0x000ea20000001000 */
[----:B0-----:R-:W-:Y:S01]  /*0250*/  FMUL.FTZ R15, R17, R17 ;  /* 0x00000011110f7220 */ /* 0x001fe20000410000 */
[----:B------:R-:W-:-:S03]  /*0260*/  FSETP.GT.FTZ.AND P0, PT, |R6|, 1, PT ;  /* 0x3f8000000600780b */ /* 0x000fc60003f14200 */
[----:B------:R-:W-:-:S03]  /*0270*/  FFMA.FTZ R12, R15, R14, -0.014396979473531246185 ;  /* 0xbc6be14f0f0c7423 */ /* 0x000fc6000001000e */
[----:B------:R-:W0:Y:S01]  /*0280*/  @P3 MUFU.RCP R4, R4 ;  /* 0x0000000400043308 */ /* 0x000e220000001000 */
[----:B------:R-:W-:Y:S01]  /*0290*/  FFMA.FTZ R16, R15, R12, 0.039849750697612762451 ;  /* 0x3d23397e0f107423 */ /* 0x000fe2000001000c */
[----:B------:R-:W-:Y:S01]  /*02a0*/  SHF.L.U32 R12, R5, 0x10, RZ ;  /* 0x00000010050c7819 */ /* 0x000fe200000006ff */
[----:B-1----:R-:W-:Y:S01]  /*02b0*/  FMUL.FTZ R21, R18, R18 ;  /* 0x0000001212157220 */ /* 0x002fe20000410000 */
[----:B------:R-:W-:Y:S01]  /*02c0*/  FADD.FTZ R5, |R11|, -RZ ;  /* 0x800000ff0b057221 */ /* 0x000fe20000010200 */
[----:B------:R-:W-:Y:S01]  /*02d0*/  FFMA.FTZ R16, R15, R16, -0.072529748082160949707 ;  /* 0xbd948a7a0f107423 */ /* 0x000fe20000010010 */
[----:B------:R-:W-:Y:S01]  /*02e0*/  FSETP.GT.FTZ.AND P1, PT, |R12|, 1, PT ;  /* 0x3f8000000c00780b */ /* 0x000fe20003f34200 */
[----:B------:R-:W-:Y:S02]  /*02f0*/  FFMA.FTZ R20, R21, R14, -0.014396979473531246185 ;  /* 0xbc6be14f15147423 */ /* 0x000fe4000001000e */
[----:B------:R-:W-:Y:S01]  /*0300*/  FFMA.FTZ R16, R15, R16, 0.10518480092287063599 ;  /* 0x3dd76b210f107423 */ /* 0x000fe20000010010 */
[----:B--2---:R-:W-:Y:S01]  /*0310*/  FMUL.FTZ R19, R13, R13 ;  /* 0x0000000d0d137220 */ /* 0x004fe20000410000 */
[----:B------:R-:W-:Y:S01]  /*0320*/  FFMA.FTZ R20, R21, R20, 0.039849750697612762451 ;  /* 0x3d23397e15147423 */ /* 0x000fe20000010014 */
[----:B------:R-:W1:Y:S01]  /*0330*/  @P2 MUFU.RCP R5, R5 ;  /* 0x0000000500052308 */ /* 0x000e620000001000 */
[----:B------:R-:W-:Y:S01]  /*0340*/  FFMA.FTZ R16, R15, R16, -0.14171802997589111328 ;  /* 0xbe111e880f107423 */ /* 0x000fe20000010010 */
[----:B------:R-:W-:Y:S01]  /*0350*/  FFMA.FTZ R22, R19, R14, -0.014396979473531246185 ;  /* 0xbc6be14f13167423 */ /* 0x000fe2000001000e */
[----:B------:R-:W-:-:S02]  /*0360*/  FFMA.FTZ R20, R21, R20, -0.072529748082160949707 ;  /* 0xbd948a7a15147423 */ /* 0x000fc40000010014 */
[----:B------:R-:W-:Y:S01]  /*0370*/  FFMA.FTZ R16, R15, R16, 0.19988775253295898438 ;  /* 0x3e4caf600f107423 */ /* 0x000fe20000010010 */
[----:B0-----:R-:W-:Y:S01]  /*0380*/  FMUL.FTZ R23, R4, R4 ;  /* 0x0000000404177220 */ /* 0x001fe20000410000 */
[----:B------:R-:W-:Y:S01]  /*0390*/  FFMA.FTZ R22, R19, R22, 0.039849750697612762451 ;  /* 0x3d23397e13167423 */ /* 0x000fe20000010016 */
[----:B------:R-:W-:Y:S01]  /*03a0*/  FFMA.FTZ R20, R21, R20, 0.10518480092287063599 ;  /* 0x3dd76b2115147423 */ /* 0x000fe20000010014 */
[----:B------:R-:W-:Y:S01]  /*03b0*/  FFMA.FTZ R16, R15, R16, -0.33332940936088562012 ;  /* 0xbeaaaa270f107423 */ /* 0x000fe20000010010 */
[----:B------:R-:W-:Y:S01]  /*03c0*/  FFMA.FTZ R24, R23, R14, -0.014396979473531246185 ;  /* 0xbc6be14f17187423 */ /* 0x000fe2000001000e */
[----:B------:R-:W-:Y:S01]  /*03d0*/  FFMA.FTZ R22, R19, R22, -0.072529748082160949707 ;  /* 0xbd948a7a13167423 */ /* 0x000fe20000010016 */
[----:B------:R-:W-:Y:S01]  /*03e0*/  FFMA.FTZ R20, R21, R20, -0.14171802997589111328 ;  /* 0xbe111e8815147423 */ /* 0x000fe20000010014 */
[----:B------:R-:W-:Y:S01]  /*03f0*/  FMUL.FTZ R16, R15, R16 ;  /* 0x000000100f107220 */ /* 0x000fe20000410000 */
[----:B------:R-:W-:Y:S01]  /*0400*/  FADD.FTZ R15, |R12|, -RZ ;  /* 0x800000ff0c0f7221 */ /* 0x000fe20000010200 */
[----:B------:R-:W-:Y:S01]  /*0410*/  FFMA.FTZ R24, R23, R24, 0.039849750697612762451 ;  /* 0x3d23397e17187423 */ /* 0x000fe20000010018 */
[----:B------:R-:W-:Y:S01]  /*0420*/  FFMA.FTZ R22, R19, R22, 0.10518480092287063599 ;  /* 0x3dd76b2113167423 */ /* 0x000fe20000010016 */
[----:B------:R-:W-:Y:S01]  /*0430*/  FFMA.FTZ R20, R21, R20, 0.19988775253295898438 ;  /* 0x3e4caf6015147423 */ /* 0x000fe20000010014 */
[----:B------:R-:W-:Y:S01]  /*0440*/  FFMA.FTZ R17, R17, R16, R17 ;  /* 0x0000001011117223 */ /* 0x000fe20000010011 */
[----:B------:R-:W-:Y:S01]  /*0450*/  FFMA.FTZ R24, R23, R24, -0.072529748082160949707 ;  /* 0xbd948a7a17187423 */ /* 0x000fe20000010018 */
[----:B------:R-:W0:Y:S01]  /*0460*/  @P1 MUFU.RCP R15, R15 ;  /* 0x0000000f000f1308 */ /* 0x000e220000001000 */
[----:B------:R-:W-:Y:S01]  /*0470*/  FFMA.FTZ R22, R19, R22, -0.14171802997589111328 ;  /* 0xbe111e8813167423 */ /* 0x000fe20000010016 */
[----:B------:R-:W-:Y:S01]  /*0480*/  @P6 MOV R16, 0x3fd774eb ;  /* 0x3fd774eb00106802 */ /* 0x000fe20000000f00 */
[----:B------:R-:W-:Y:S01]  /*0490*/  FFMA.FTZ R24, R23, R24, 0.10518480092287063599 ;  /* 0x3dd76b2117187423 */ /* 0x000fe20000010018 */
[----:B------:R-:W-:Y:S01]  /*04a0*/  FFMA.FTZ R20, R21, R20, -0.33332940936088562012 ;  /* 0xbeaaaa2715147423 */ /* 0x000fe20000010014 */
[----:B------:R-:W-:Y:S01]  /*04b0*/  FFMA.FTZ R22, R19, R22, 0.19988775253295898438 ;  /* 0x3e4caf6013167423 */ /* 0x000fe20000010016 */
[----:B-1----:R-:W-:Y:S01]  /*04c0*/  FMUL.FTZ R25, R5, R5 ;  /* 0x0000000505197220 */ /* 0x002fe20000410000 */
[----:B------:R-:W-:Y:S01]  /*04d0*/  FFMA.FTZ R24, R23, R24, -0.14171802997589111328 ;  /* 0xbe111e8817187423 */ /* 0x000fe20000010018 */
[----:B------:R-:W-:Y:S01]  /*04e0*/  @P6 FFMA.FTZ R17, R16, 0.93318945169448852539, -R17 ;  /* 0x3f6ee58110116823 */ /* 0x000fe20000010811 */
[----:B------:R-:W-:Y:S01]  /*04f0*/  FMUL.FTZ R21, R21, R20 ;  /* 0x0000001415157220 */ /* 0x000fe20000410000 */
[----:B------:R-:W-:Y:S01]  /*0500*/  FFMA.FTZ R20, R19, R22, -0.33332940936088562012 ;  /* 0xbeaaaa2713147423 */ /* 0x000fe20000010016 */
[----:B------:R-:W-:Y:S01]  /*0510*/  FFMA.FTZ R24, R23, R24, 0.19988775253295898438 ;  /* 0x3e4caf6017187423 */ /* 0x000fe20000010018 */
[----:B------:R-:W-:Y:S01]  /*0520*/  FFMA.FTZ R22, R25, R14, -0.014396979473531246185 ;  /* 0xbc6be14f19167423 */ /* 0x000fe2000001000e */
[----:B------:R-:W-:Y:S01]  /*0530*/  FSETP.GT.FTZ.AND P6, PT, |R7|, 1, PT ;  /* 0x3f8000000700780b */ /* 0x000fe20003fd4200 */
[----:B------:R-:W-:Y:S01]  /*0540*/  FMUL.FTZ R20, R19, R20 ;  /* 0x0000001413147220 */ /* 0x000fe20000410000 */
[----:B------:R-:W-:Y:S01]  /*0550*/  FFMA.FTZ R24, R23, R24, -0.33332940936088562012 ;  /* 0xbeaaaa2717187423 */ /* 0x000fe20000010018 */
[----:B------:R-:W-:Y:S01]  /*0560*/  FFMA.FTZ R22, R25, R22, 0.039849750697612762451 ;  /* 0x3d23397e19167423 */ /* 0x000fe20000010016 */
[----:B0-----:R-:W-:Y:S01]  /*0570*/  FMUL.FTZ R27, R15, R15 ;  /* 0x0000000f0f1b7220 */ /* 0x001fe20000410000 */
[----:B------:R-:W-:Y:S01]  /*0580*/  FADD.FTZ R19, |R6|, -RZ ;  /* 0x800000ff06137221 */ /* 0x000fe20000010200 */
[----:B------:R-:W-:Y:S01]  /*0590*/  FMUL.FTZ R23, R23, R24 ;  /* 0x0000001817177220 */ /* 0x000fe20000410000 */
[----:B------:R-:W-:Y:S01]  /*05a0*/  FFMA.FTZ R22, R25, R22, -0.072529748082160949707 ;  /* 0xbd948a7a19167423 */ /* 0x000fe20000010016 */
[----:B------:R-:W-:Y:S01]  /*05b0*/  FFMA.FTZ R16, R27, R14, -0.014396979473531246185 ;  /* 0xbc6be14f1b107423 */ /* 0x000fe2000001000e */
[----:B------:R-:W-:Y:S01]  /*05c0*/  FFMA.FTZ R20, R13, R20, R13 ;  /* 0x000000140d147223 */ /* 0x000fe2000001000d */
[----:B------:R-:W-:Y:S01]  /*05d0*/  FFMA.FTZ R21, R18, R21, R18 ;  /* 0x0000001512157223 */ /* 0x000fe20000010012 */
[----:B------:R-:W-:Y:S01]  /*05e0*/  FFMA.FTZ R22, R25, R22, 0.10518480092287063599 ;  /* 0x3dd76b2119167423 */ /* 0x000fe20000010016 */
[----:B------:R-:W-:Y:S01]  /*05f0*/  FFMA.FTZ R16, R27, R16, 0.039849750697612762451 ;  /* 0x3d23397e1b107423 */ /* 0x000fe20000010010 */
[----:B------:R-:W0:Y:S01]  /*0600*/  @P0 MUFU.RCP R19, R19 ;  /* 0x0000001300130308 */ /* 0x000e220000001000 */
[----:B------:R-:W-:Y:S01]  /*0610*/  FFMA.FTZ R23, R4, R23, R4 ;  /* 0x0000001704177223 */ /* 0x000fe20000010004 */
[----:B------:R-:W-:Y:S01]  /*0620*/  FFMA.FTZ R22, R25, R22, -0.14171802997589111328 ;  /* 0xbe111e8819167423 */ /* 0x000fe20000010016 */
[----:B------:R-:W-:Y:S01]  /*0630*/  FFMA.FTZ R24, R27, R16, -0.072529748082160949707 ;  /* 0xbd948a7a1b187423 */ /* 0x000fe20000010010 */
[----:B------:R-:W-:Y:S01]  /*0640*/  FADD.FTZ R16, |R7|, -RZ ;  /* 0x800000ff07107221 */ /* 0x000fe20000010200 */
[----:B------:R-:W-:Y:S01]  /*0650*/  @P5 MOV R4, 0x3fd774eb ;  /* 0x3fd774eb00045802 */ /* 0x000fe20000000f00 */
[----:B------:R-:W-:Y:S01]  /*0660*/  FFMA.FTZ R22, R25, R22, 0.19988775253295898438 ;  /* 0x3e4caf6019167423 */ /* 0x000fe20000010016 */
[----:B------:R-:W-:-:S03]  /*0670*/  FFMA.FTZ R24, R27, R24, 0.10518480092287063599 ;  /* 0x3dd76b211b187423 */ /* 0x000fc60000010018 */
[----:B------:R-:W1:Y:S01]  /*0680*/  @P6 MUFU.RCP R16, R16 ;  /* 0x0000001000106308 */ /* 0x000e620000001000 */
[----:B------:R-:W-:Y:S01]  /*0690*/  FFMA.FTZ R22, R25, R22, -0.33332940936088562012 ;  /* 0xbeaaaa2719167423 */ /* 0x000fe20000010016 */
[----:B------:R-:W-:Y:S01]  /*06a0*/  FFMA.FTZ R24, R27, R24, -0.14171802997589111328 ;  /* 0xbe111e881b187423 */ /* 0x000fe20000010018 */
[----:B------:R-:W-:Y:S02]  /*06b0*/  @P5 FFMA.FTZ R21, R4, 0.93318945169448852539, -R21 ;  /* 0x3f6ee58104155823 */ /* 0x000fe40000010815 */
[----:B------:R-:W-:Y:S01]  /*06c0*/  FMUL.FTZ R22, R25, R22 ;  /* 0x0000001619167220 */ /* 0x000fe20000410000 */
[----:B------:R-:W-:Y:S01]  /*06d0*/  FFMA.FTZ R24, R27, R24, 0.19988775253295898438 ;  /* 0x3e4caf601b187423 */ /* 0x000fe20000010018 */
[----:B0-----:R-:W-:Y:S02]  /*06e0*/  FMUL.FTZ R25, R19, R19 ;  /* 0x0000001313197220 */ /* 0x001fe40000410000 */
[----:B------:R-:W-:Y:S01]  /*06f0*/  FFMA.FTZ R22, R5, R22, R5 ;  /* 0x0000001605167223 */ /* 0x000fe20000010005 */
[----:B------:R-:W-:Y:S01]  /*0700*/  FFMA.FTZ R18, R27, R24, -0.33332940936088562012 ;  /* 0xbeaaaa271b127423 */ /* 0x000fe20000010018 */
[----:B------:R-:W-:Y:S01]  /*0710*/  FFMA.FTZ R24, R25, R14, -0.014396979473531246185 ;  /* 0xbc6be14f19187423 */ /* 0x000fe2000001000e */
[----:B------:R-:W0:Y:S02]  /*0720*/  LDC.64 R4, c[0x0][0x218] ;  /* 0x00008600ff047b82 */ /* 0x000e240000000a00 */
[----:B------:R-:W-:Y:S01]  /*0730*/  FMUL.FTZ R18, R27, R18 ;  /* 0x000000121b127220 */ /* 0x000fe20000410000 */
[----:B------:R-:W-:Y:S01]  /*0740*/  FFMA.FTZ R24, R25, R24, 0.039849750697612762451 ;  /* 0x3d23397e19187423 */ /* 0x000fe20000010018 */
[----:B-1----:R-:W-:-:S02]  /*0750*/  FMUL.FTZ R13, R16, R16 ;  /* 0x00000010100d7220 */ /* 0x002fc40000410000 */
[----:B------:R-:W-:Y:S01]  /*0760*/  FFMA.FTZ R15, R15, R18, R15 ;  /* 0x000000120f0f7223 */ /* 0x000fe2000001000f */
[----:B------:R-:W-:Y:S01]  /*0770*/  FFMA.FTZ R24, R25, R24, -0.072529748082160949707 ;  /* 0xbd948a7a19187423 */ /* 0x000fe20000010018 */
[----:B------:R-:W-:Y:S01]  /*0780*/  @P0 MOV R18, 0x3fd774eb ;  /* 0x3fd774eb00120802 */ /* 0x000fe20000000f00 */
[----:B------:R-:W-:Y:S02]  /*0790*/  FFMA.FTZ R14, R13, R14, -0.014396979473531246185 ;  /* 0xbc6be14f0d0e7423 */ /* 0x000fe4000001000e */
[----:B------:R-:W-:Y:S02]  /*07a0*/  FFMA.FTZ R24, R25, R24, 0.10518480092287063599 ;  /* 0x3dd76b2119187423 */ /* 0x000fe40000010018 */
[----:B------:R-:W-:Y:S02]  /*07b0*/  FFMA.FTZ R14, R13, R14, 0.039849750697612762451 ;  /* 0x3d23397e0d0e7423 */ /* 0x000fe4000001000e */
[----:B------:R-:W-:Y:S02]  /*07c0*/  FFMA.FTZ R24, R25, R24, -0.14171802997589111328 ;  /* 0xbe111e8819187423 */ /* 0x000fe40000010018 */
[----:B------:R-:W-:-:S02]  /*07d0*/  FFMA.FTZ R14, R13, R14, -0.072529748082160949707 ;  /* 0xbd948a7a0d0e7423 */ /* 0x000fc4000001000e */
[----:B------:R-:W-:Y:S02]  /*07e0*/  FFMA.FTZ R24, R25, R24, 0.19988775253295898438 ;  /* 0x3e4caf6019187423 */ /* 0x000fe40000010018 */
[----:B------:R-:W-:Y:S01]  /*07f0*/  FFMA.FTZ R14, R13, R14, 0.10518480092287063599 ;  /* 0x3dd76b210d0e7423 */ /* 0x000fe2000001000e */
[----:B0-----:R-:W-:-:S04]  /*0800*/  IMAD.WIDE.U32 R4, R0, 0x2, R4 ;  /* 0x0000000200047825 */ /* 0x001fc800078e0004 */
[----:B------:R-:W-:Y:S01]  /*0810*/  FFMA.FTZ R26, R13, R14, -0.14171802997589111328 ;  /* 0xbe111e880d1a7423 */ /* 0x000fe2000001000e */
[----:B------:R-:W-:Y:S01]  /*0820*/  FFMA.FTZ R14, R25, R24, -0.33332940936088562012 ;  /* 0xbeaaaa27190e7423 */ /* 0x000fe20000010018 */
[----:B------:R-:W-:Y:S02]  /*0830*/  @P3 MOV R24, 0x3fd774eb ;  /* 0x3fd774eb00183802 */ /* 0x000fe40000000f00 */
[----:B------:R-:W-:Y:S01]  /*0840*/  FFMA.FTZ R26, R13, R26, 0.19988775253295898438 ;  /* 0x3e4caf600d1a7423 */ /* 0x000fe2000001001a */
[----:B------:R-:W-:Y:S01]  /*0850*/  FMUL.FTZ R14, R25, R14 ;  /* 0x0000000e190e7220 */ /* 0x000fe20000410000 */
[----:B------:R-:W-:Y:S01]  /*0860*/  @P4 MOV R25, 0x3fd774eb ;  /* 0x3fd774eb00194802 */ /* 0x000fe20000000f00 */
[----:B------:R-:W-:Y:S01]  /*0870*/  @P3 FFMA.FTZ R23, R24, 0.93318945169448852539, -R23 ;  /* 0x3f6ee58118173823 */ /* 0x000fe20000010817 */
[----:B------:R-:W-:Y:S01]  /*0880*/  FFMA.FTZ R26, R13, R26, -0.33332940936088562012 ;  /* 0xbeaaaa270d1a7423 */ /* 0x000fe2000001001a */
        /* <DEDUP_REMOVED lines=8> */
[----:B------:R-:W-:-:S02]  /*0910*/  @P2 MOV R13, 0x3fd774eb ;  /* 0x3fd774eb000d2802 */ /* 0x000fc40000000f00 */
[----:B------:R-:W-:Y:S01]  /*0920*/  FSETP.GTU.FTZ.AND P0, PT, |R2|, +INF , PT ;  /* 0x7f8000000200780b */ /* 0x000fe20003f1c200 */
[----:B------:R-:W-:Y:S01]  /*0930*/  @P6 FFMA.FTZ R16, R25, 0.93318945169448852539, -R16 ;  /* 0x3f6ee58119106823 */ /* 0x000fe20000010810 */
[----:B------:R-:W-:Y:S01]  /*0940*/  FSETP.GTU.FTZ.AND P1, PT, |R10|, +INF , PT ;  /* 0x7f8000000a00780b */ /* 0x000fe20003f3c200 */
[----:B------:R-:W-:Y:S01]  /*0950*/  @P2 FFMA.FTZ R22, R13, 0.93318945169448852539, -R22 ;  /* 0x3f6ee5810d162823 */ /* 0x000fe20000010816 */
[----:B------:R-:W-:Y:S02]  /*0960*/  FSETP.GTU.FTZ.AND P2, PT, |R9|, +INF , PT ;  /* 0x7f8000000900780b */ /* 0x000fe40003f5c200 */
[----:B------:R-:W-:Y:S02]  /*0970*/  FSETP.GTU.FTZ.AND P3, PT, |R8|, +INF , PT ;  /* 0x7f8000000800780b */ /* 0x000fe40003f7c200 */
[----:B------:R-:W-:Y:S02]  /*0980*/  LOP3.LUT R2, R17, 0x80000000, R2, 0xb8, !PT ;  /* 0x8000000011027812 */ /* 0x000fe400078eb802 */
[----:B------:R-:W-:-:S02]  /*0990*/  LOP3.LUT R10, R21, 0x80000000, R10, 0xb8, !PT ;  /* 0x80000000150a7812 */ /* 0x000fc400078eb80a */
[----:B------:R-:W-:Y:S02]  /*09a0*/  LOP3.LUT R9, R20, 0x80000000, R9, 0xb8, !PT ;  /* 0x8000000014097812 */ /* 0x000fe400078eb809 */
[----:B------:R-:W-:Y:S02]  /*09b0*/  LOP3.LUT R8, R23, 0x80000000, R8, 0xb8, !PT ;  /* 0x8000000017087812 */ /* 0x000fe400078eb808 */
[----:B------:R-:W-:Y:S01]  /*09c0*/  FSEL R17, R2, R17, !P0 ;  /* 0x0000001102117208 */ /* 0x000fe20004000000 */
[----:B------:R-:W-:Y:S01]  /*09d0*/  IMAD.WIDE R2, R3, 0x10, R4 ;  /* 0x0000001003027825 */ /* 0x000fe200078e0204 */
[----:B------:R-:W-:Y:S02]  /*09e0*/  FSEL R21, R10, R21, !P1 ;  /* 0x000000150a157208 */ /* 0x000fe40004800000 */
[----:B------:R-:W-:Y:S02]  /*09f0*/  FSEL R20, R9, R20, !P2 ;  /* 0x0000001409147208 */ /* 0x000fe40005000000 */
[----:B------:R-:W-:-:S02]  /*0a00*/  FSEL R23, R8, R23, !P3 ;  /* 0x0000001708177208 */ /* 0x000fc40005800000 */
[----:B------:R-:W-:Y:S02]  /*0a10*/  FSETP.GTU.FTZ.AND P0, PT, |R11|, +INF , PT ;  /* 0x7f8000000b00780b */ /* 0x000fe40003f1c200 */
[----:B------:R-:W-:Y:S02]  /*0a20*/  FSETP.GTU.FTZ.AND P1, PT, |R12|, +INF , PT ;  /* 0x7f8000000c00780b */ /* 0x000fe40003f3c200 */
[----:B------:R-:W-:Y:S02]  /*0a30*/  FSETP.GTU.FTZ.AND P2, PT, |R6|, +INF , PT ;  /* 0x7f8000000600780b */ /* 0x000fe40003f5c200 */
[----:B------:R-:W-:Y:S02]  /*0a40*/  FSETP.GTU.FTZ.AND P3, PT, |R7|, +INF , PT ;  /* 0x7f8000000700780b */ /* 0x000fe40003f7c200 */
[----:B------:R-:W-:Y:S02]  /*0a50*/  LOP3.LUT R11, R22, 0x80000000, R11, 0xb8, !PT ;  /* 0x80000000160b7812 */ /* 0x000fe400078eb80b */
        /* <DEDUP_REMOVED lines=10> */
[----:B------:R-:W-:-:S05]  /*0b00*/  F2FP.BF16.F32.PACK_AB R7, R16, R23 ;  /* 0x000000171007723e */ /* 0x000fca00000010ff */
[----:B------:R-:W-:Y:S01]  /*0b10*/  STG.E.128 desc[UR4][R2.64], R4 ;  /* 0x0000000402007986 */ /* 0x000fe2000c101d04 */
[----:B------:R-:W-:Y:S05]  /*0b20*/  EXIT ;  /* 0x000000000000794d */ /* 0x000fea0003800000 */
.L_x_636:
        /* <DEDUP_REMOVED lines=92> */
.L_x_638:
[----:B------:R-:W-:Y:S05]  /*10f0*/  BSYNC B0 ;  /* 0x0000000000007941 */ /* 0x000fea0003800000 */
.L_x_637:
        /* <DEDUP_REMOVED lines=25> */
.L_x_640:
[----:B------:R-:W-:Y:S05]  /*1290*/  BSYNC B0 ;  /* 0x0000000000007941 */ /* 0x000fea0003800000 */
.L_x_639:
        /* <DEDUP_REMOVED lines=26> */
.L_x_642:
[----:B------:R-:W-:Y:S05]  /*1440*/  BSYNC B0 ;  /* 0x0000000000007941 */ /* 0x000fea0003800000 */
.L_x_641:
        /* <DEDUP_REMOVED lines=23> */
.L_x_644:
[----:B------:R-:W-:Y:S05]  /*15c0*/  BSYNC B0 ;  /* 0x0000000000007941 */ /* 0x000fea0003800000 */
.L_x_643:
        /* <DEDUP_REMOVED lines=23> */
.L_x_646:
[----:B------:R-:W-:Y:S05]  /*1740*/  BSYNC B0 ;  /* 0x0000000000007941 */ /* 0x000fea0003800000 */
.L_x_645:
        /* <DEDUP_REMOVED lines=23> */
.L_x_648:
[----:B------:R-:W-:Y:S05]  /*18c0*/  BSYNC B0 ;  /* 0x0000000000007941 */ /* 0x000fea0003800000 */
.L_x_647:
        /* <DEDUP_REMOVED lines=23> */
.L_x_650:
[----:B------:R-:W-:Y:S05]  /*1a40*/  BSYNC B0 ;  /* 0x0000000000007941 */ /* 0x000fea0003800000 */
.L_x_649:
        /* <DEDUP_REMOVED lines=23> */
.L_x_652:
[----:B------:R-:W-:Y:S05]  /*1bc0*/  BSYNC B0 ;  /* 0x0000000000007941 */ /* 0x000fea0003800000 */
.L_x_651:
        /* <DEDUP_REMOVED lines=18> */
.L_x_655:
[----:B------:R-:W-:-:S13]  /*1cf0*/  ISETP.GE.AND P0, PT, R7, R8, PT ;  /* 0x000000080700720c */ /* 0x000fda0003f06270 */
[----:B------:R-:W-:Y:S05]  /*1d00*/  @P0 BRA `(.L_x_657) ;  /* 0x0000000000300947 */ /* 0x000fea0003800000 */
[----:B0-----:R-:W0:Y:S01]  /*1d10*/  LDC.64 R2, c[0x0][0x218] ;  /* 0x00008600ff027b82 */ /* 0x001e220000000a00 */
[----:B------:R-:W-:Y:S02]  /*1d20*/  IADD3 R11, R0, R7, RZ ;  /* 0x00000007000b7210 */ /* 0x000fe40007ffe0ff */
[----:B------:R-:W-:-:S03]  /*1d30*/  IADD3 R7, R7, 0x80, RZ ;  /* 0x0000008007077810 */ /* 0x000fc60007ffe0ff */
[----:B0-----:R-:W-:-:S05]  /*1d40*/  IMAD.WIDE.U32 R2, R11, 0x2, R2 ;  /* 0x000000020b027825 */ /* 0x001fca00078e0002 */
[----:B------:R1:W-:Y:S02]  /*1d50*/  STG.E.U16 desc[UR4][R2.64], R13 ;  /* 0x0000000d02007986 */ /* 0x0003e4000c101504 */
.L_x_656:
[----:B------:R-:W-:-:S13]  /*1d60*/  ISETP.GE.AND P0, PT, R7, R8, PT ;  /* 0x000000080700720c */ /* 0x000fda0003f06270 */
[----:B------:R-:W-:Y:S05]  /*1d70*/  @P0 BRA `(.L_x_658) ;  /* 0x0000000000340947 */ /* 0x000fea0003800000 */
[----:B01----:R-:W0:Y:S01]  /*1d80*/  LDC.64 R2, c[0x0][0x218] ;  /* 0x00008600ff027b82 */ /* 0x003e220000000a00 */
[----:B------:R-:W-:Y:S02]  /*1d90*/  IADD3 R11, R0, R7, RZ ;  /* 0x00000007000b7210 */ /* 0x000fe40007ffe0ff */
[----:B------:R-:W-:-:S03]  /*1da0*/  IADD3 R7, R7, 0x80, RZ ;  /* 0x0000008007077810 */ /* 0x000fc60007ffe0ff */
[----:B0-----:R-:W-:-:S05]  /*1db0*/  IMAD.WIDE.U32 R2, R11, 0x2, R2 ;  /* 0x000000020b027825 */ /* 0x001fca00078e0002 */
[----:B------:R1:W-:Y:S02]  /*1dc0*/  STG.E.U16 desc[UR4][R2.64], R5 ;  /* 0x0000000502007986 */ /* 0x0003e4000c101504 */
.L_x_657:
        /* <DEDUP_REMOVED lines=8> */
.L_x_658:
[----:B------:R-:W-:Y:S05]  /*1e50*/  BSYNC B1 ;  /* 0x0000000000017941 */ /* 0x000fea0003800000 */
.L_x_654:
[----:B------:R-:W-:-:S13]  /*1e60*/  ISETP.GE.AND P0, PT, R7, R8, PT ;  /* 0x000000080700720c */ /* 0x000fda0003f06270 */
[----:B012---:R-:W0:Y:S01]  /*1e70*/  @!P0 LDC.64 R2, c[0x0][0x218] ;  /* 0x00008600ff028b82 */ /* 0x007e220000000a00 */
[----:B------:R-:W-:Y:S02]  /*1e80*/  @!P0 IADD3 R5, R0, R7, RZ ;  /* 0x0000000700058210 */ /* 0x000fe40007ffe0ff */
[----:B------:R-:W-:-:S03]  /*1e90*/  @!P0 IADD3 R7, R7, 0x80, RZ ;  /* 0x0000008007078810 */ /* 0x000fc60007ffe0ff */
[----:B0-----:R-:W-:-:S05]  /*1ea0*/  @!P0 IMAD.WIDE.U32 R2, R5, 0x2, R2 ;  /* 0x0000000205028825 */ /* 0x001fca00078e0002 */
[----:B-----5:R2:W-:Y:S02]  /*1eb0*/  @!P0 STG.E.U16 desc[UR4][R2.64], R9 ;  /* 0x0000000902008986 */ /* 0x0205e4000c101504 */
.L_x_659:
[----:B------:R-:W-:Y:S05]  /*1ec0*/  BSYNC B0 ;  /* 0x0000000000007941 */ /* 0x000fea0003800000 */
.L_x_653:
        /* <DEDUP_REMOVED lines=8> */
.L_x_660:
        /* <DEDUP_REMOVED lines=11> */
.L_x_2717:


//--------------------- .text._ZN2at6native18elementwise_kernelILi128ELi4EZNS0_15gpu_kernel_implIZZZNS0_16atan_kernel_cudaERNS_18TensorIteratorBaseEENKUlvE0_clEvENKUlvE1_clEvEUlN3c104HalfEE_EEvS4_RKT_EUliE_EEviT1_ --------------------------
	.section	.text._ZN2at6native18elementwise_kernelILi128ELi4EZNS0_15gpu_kernel_implIZZZNS0_16atan_kernel_cudaERNS_18TensorIteratorBaseEENKUlvE0_clEvENKUlvE1_clEvEUlN3c104HalfEE_EEvS4_RKT_EUliE_EEviT1_,"ax",@progbits
	.align	128
        .global         _ZN2at6native18elementwise_kernelILi128ELi4EZNS0_15gpu_kernel_implIZZZNS0_16atan_kernel_cudaERNS_18TensorIteratorBaseEENKUlvE0_clEvENKUlvE1_clEvEUlN3c104HalfEE_EEvS4_RKT_EUliE_EEviT1_
        .type           _ZN2at6native18elementwise_kernelILi128ELi4EZNS0_15gpu_kernel_implIZZZNS0_16atan_kernel_cudaERNS_18TensorIteratorBaseEENKUlvE0_clEvENKUlvE1_clEvEUlN3c104HalfEE_EEvS4_RKT_EUliE_EEviT1_,@function
        .size           _ZN2at6native18elementwise_kernelILi128ELi4EZNS0_15gpu_kernel_implIZZZNS0_16atan_kernel_cudaERNS_18TensorIteratorBaseEENKUlvE0_clEvENKUlvE1_clEvEUlN3c104HalfEE_EEvS4_RKT_EUliE_EEviT1_,(.L_x_2718 - _ZN2at6native18elementwise_kernelILi128ELi4EZNS0_15gpu_kernel_implIZZZNS0_16atan_kernel_cudaERNS_18TensorIteratorBaseEENKUlvE0_clEvENKUlvE1_clEvEUlN3c104HalfEE_EEvS4_RKT_EUliE_EEviT1_)
        .other          _ZN2at6native18elementwise_kernelILi128ELi4EZNS0_15gpu_kernel_implIZZZNS0_16atan_kernel_cudaERNS_18TensorIteratorBaseEENKUlvE0_clEvENKUlvE1_clEvEUlN3c104HalfEE_EEvS4_RKT_EUliE_EEviT1_,@"STO_CUDA_ENTRY STV_DEFAULT"
_ZN2at6native18elementwise_kernelILi128ELi4EZNS0_15gpu_kernel_implIZZZNS0_16atan_kernel_cudaERNS_18TensorIteratorBaseEENKUlvE0_clEvENKUlvE1_clEvEUlN3c104HalfEE_EEvS4_RKT_EUliE_EEviT1_:
.text._ZN2at6native18elementwise_kernelILi128ELi4EZNS0_15gpu_kernel_implIZZZNS0_16atan_kernel_cudaERNS_18TensorIteratorBaseEENKUlvE0_clEvENKUlvE1_clEvEUlN3c104HalfEE_EEvS4_RKT_EUliE_EEviT1_:
        /* <DEDUP_REMOVED lines=315> */
.L_x_663:
        /* <DEDUP_REMOVED lines=20> */
[----:B0-----:R-:W-:Y:S01]  /*14f0*/  F2FP.F16.F32.PACK_AB R0, RZ, R0 ;  /* 0x00000000ff00723e */ /* 0x001fe200000000ff */
[----:B------:R-:W-:Y:S06]  /*1500*/  BRA `(.L_x_669) ;  /* 0x0000000c00987947 */ /* 0x000fec0003800000 */
.L_x_667:
[----:B------:R-:W2:Y:S02]  /*1510*/  LDG.E.U8 R2, desc[UR36][R2.64] ;  /* 0x0000002402027981 */ /* 0x000ea4000c1e1100 */
[----:B--2---:R-:W-:-:S04]  /*1520*/  I2FP.F32.U32 R0, R2 ;  /* 0x0000000200007245 */ /* 0x004fc80000201000 */
[----:B------:R-:W-:Y:S01]  /*1530*/  F2FP.F16.F32.PACK_AB R0, RZ, R0 ;  /* 0x00000000ff00723e */ /* 0x000fe200000000ff */
[----:B------:R-:W-:Y:S06]  /*1540*/  BRA `(.L_x_669) ;  /* 0x0000000c00887947 */ /* 0x000fec0003800000 */
.L_x_666:
        /* <DEDUP_REMOVED lines=8> */
[----:B0-----:R-:W-:Y:S01]  /*15d0*/  F2FP.F16.F32.PACK_AB R0, RZ, R0 ;  /* 0x00000000ff00723e */ /* 0x001fe200000000ff */
[----:B------:R-:W-:Y:S06]  /*15e0*/  BRA `(.L_x_669) ;  /* 0x0000000c00607947 */ /* 0x000fec0003800000 */
.L_x_671:
[----:B------:R-:W2:Y:S02]  /*15f0*/  LDG.E R2, desc[UR36][R2.64] ;  /* 0x0000002402027981 */ /* 0x000ea4000c1e1900 */
[----:B--2---:R-:W-:-:S04]  /*1600*/  I2FP.F32.S32 R0, R2 ;  /* 0x0000000200007245 */ /* 0x004fc80000201400 */
[----:B------:R-:W-:Y:S01]  /*1610*/  F2FP.F16.F32.PACK_AB R0, RZ, R0 ;  /* 0x00000000ff00723e */ /* 0x000fe200000000ff */
[----:B------:R-:W-:Y:S06]  /*1620*/  BRA `(.L_x_669) ;  /* 0x0000000c00507947 */ /* 0x000fec0003800000 */
.L_x_670:
[----:B------:R-:W2:Y:S02]  /*1630*/  LDG.E.U16 R2, desc[UR36][R2.64] ;  /* 0x0000002402027981 */ /* 0x000ea4000c1e1500 */
[----:B--2---:R-:W0:Y:S02]  /*1640*/  I2F.S16 R0, R2 ;  /* 0x0000000200007306 */ /* 0x004e240000101400 */
[----:B0-----:R-:W-:Y:S01]  /*1650*/  F2FP.F16.F32.PACK_AB R0, RZ, R0 ;  /* 0x00000000ff00723e */ /* 0x001fe200000000ff */
[----:B------:R-:W-:Y:S06]  /*1660*/  BRA `(.L_x_669) ;  /* 0x0000000c00407947 */ /* 0x000fec0003800000 */
.L_x_665:
[----:B------:R-:W-:-:S13]  /*1670*/  ISETP.GT.AND P0, PT, R4, 0x6, PT ;  /* 0x000000060400780c */ /* 0x000fda0003f04270 */
[----:B------:R-:W-:Y:S05]  /*1680*/  @P0 BRA `(.L_x_672) ;  /* 0x0000000000240947 */ /* 0x000fea0003800000 */
[----:B------:R-:W-:-:S13]  /*1690*/  ISETP.NE.AND P0, PT, R4, 0x5, PT ;  /* 0x000000050400780c */ /* 0x000fda0003f05270 */
[----:B------:R-:W-:Y:S05]  /*16a0*/  @!P0 BRA `(.L_x_673) ;  /* 0x0000000000148947 */ /* 0x000fea0003800000 */
[----:B------:R-:W-:-:S13]  /*16b0*/  ISETP.NE.AND P0, PT, R4, 0x6, PT ;  /* 0x000000060400780c */ /* 0x000fda0003f05270 */
[----:B------:R-:W-:Y:S05]  /*16c0*/  @P0 BRA `(.L_x_668) ;  /* 0x0000000800c40947 */ /* 0x000fea0003800000 */
[----:B------:R-:W2:Y:S02]  /*16d0*/  LDG.E R2, desc[UR36][R2.64] ;  /* 0x0000002402027981 */ /* 0x000ea4000c1e1900 */
[----:B--2---:R-:W-:Y:S01]  /*16e0*/  F2FP.F16.F32.PACK_AB R0, RZ, R2 ;  /* 0x00000002ff00723e */ /* 0x004fe200000000ff */
[----:B------:R-:W-:Y:S06]  /*16f0*/  BRA `(.L_x_669) ;  /* 0x0000000c001c7947 */ /* 0x000fec0003800000 */
.L_x_673:
[----:B------:R0:W5:Y:S01]  /*1700*/  LDG.E.U16 R0, desc[UR36][R2.64] ;  /* 0x0000002402007981 */ /* 0x000162000c1e1500 */
[----:B------:R-:W-:Y:S05]  /*1710*/  BRA `(.L_x_669) ;  /* 0x0000000c00147947 */ /* 0x000fea0003800000 */
.L_x_672:
[----:B------:R-:W-:-:S13]  /*1720*/  ISETP.NE.AND P0, PT, R4, 0x7, PT ;  /* 0x000000070400780c */ /* 0x000fda0003f05270 */
[----:B------:R-:W-:Y:S05]  /*1730*/  @!P0 BRA `(.L_x_674) ;  /* 0x0000000000248947 */ /* 0x000fea0003800000 */
[----:B------:R-:W-:-:S13]  /*1740*/  ISETP.NE.AND P0, PT, R4, 0x8, PT ;  /* 0x000000080400780c */ /* 0x000fda0003f05270 */
[----:B------:R-:W-:Y:S05]  /*1750*/  @!P0 BRA `(.L_x_675) ;  /* 0x0000000000148947 */ /* 0x000fea0003800000 */
[----:B------:R-:W-:-:S13]  /*1760*/  ISETP.NE.AND P0, PT, R4, 0x9, PT ;  /* 0x000000090400780c */ /* 0x000fda0003f05270 */
[----:B------:R-:W-:Y:S05]  /*1770*/  @P0 BRA `(.L_x_668) ;  /* 0x0000000800980947 */ /* 0x000fea0003800000 */
[----:B------:R-:W2:Y:S02]  /*1780*/  LDG.E R2, desc[UR36][R2.64] ;  /* 0x0000002402027981 */ /* 0x000ea4000c1e1900 */
[----:B--2---:R-:W-:Y:S01]  /*1790*/  F2FP.F16.F32.PACK_AB R0, RZ, R2 ;  /* 0x00000002ff00723e */ /* 0x004fe200000000ff */
[----:B------:R-:W-:Y:S06]  /*17a0*/  BRA `(.L_x_669) ;  /* 0x0000000800f07947 */ /* 0x000fec0003800000 */
.L_x_675:
[----:B------:R1:W5:Y:S01]  /*17b0*/  LDG.E.U16 R0, desc[UR36][R2.64] ;  /* 0x0000002402007981 */ /* 0x000362000c1e1500 */
[----:B------:R-:W-:Y:S05]  /*17c0*/  BRA `(.L_x_669) ;  /* 0x0000000800e87947 */ /* 0x000fea0003800000 */
.L_x_674:
[----:B------:R-:W2:Y:S01]  /*17d0*/  LDG.E.64 R2, desc[UR36][R2.64] ;  /* 0x0000002402027981 */ /* 0x000ea2000c1e1b00 */
[----:B------:R-:W-:Y:S01]  /*17e0*/  UMOV UR4, 0xf0000000 ;  /* 0xf000000000047882 */ /* 0x000fe20000000000 */
[----:B------:R-:W-:Y:S01]  /*17f0*/  UMOV UR5, 0x380fffff ;  /* 0x380fffff00057882 */ /* 0x000fe20000000000 */
[----:B--2---:R-:W0:Y:S01]  /*1800*/  F2F.F32.F64 R0, R2 ;  /* 0x0000000200007310 */ /* 0x004e220000301000 */
[----:B------:R-:W-:-:S14]  /*1810*/  DSETP.GEU.AND P0, PT, |R2|, UR4, PT ;  /* 0x0000000402007e2a */ /* 0x000fdc000bf0e200 */
[----:B0-----:R-:W-:-:S05]  /*1820*/  @!P0 FMUL R0, R0, 1.175494350822287508e-38 ;  /* 0x0080000000008820 */ /* 0x001fca0000400000 */
[----:B------:R-:W-:Y:S01]  /*1830*/  F2FP.F16.F32.PACK_AB R0, RZ, R0 ;  /* 0x00000000ff00723e */ /* 0x000fe200000000ff */
[----:B------:R-:W-:Y:S06]  /*1840*/  BRA `(.L_x_669) ;  /* 0x0000000800c87947 */ /* 0x000fec0003800000 */
.L_x_664:
        /* <DEDUP_REMOVED lines=11> */
[----:B------:R-:W-:Y:S01]  /*1900*/  F2FP.F16.F32.PACK_AB R0, RZ, R0 ;  /* 0x00000000ff00723e */ /* 0x000fe200000000ff */
[----:B------:R-:W-:Y:S06]  /*1910*/  BRA `(.L_x_669) ;  /* 0x0000000800947947 */ /* 0x000fec0003800000 */
.L_x_678:
        /* <DEDUP_REMOVED lines=8> */
.L_x_677:
        /* <DEDUP_REMOVED lines=25> */
[----:B------:R-:W-:-:S04]  /*1b30*/  F2FP.F16.F32.PACK_AB R5, RZ, R5 ;  /* 0x00000005ff05723e */ /* 0x000fc800000000ff */
[----:B------:R-:W-:Y:S01]  /*1b40*/  PRMT R0, R5, 0x7610, R0 ;  /* 0x0000761005007816 */ /* 0x000fe20000000000 */
[----:B------:R-:W-:Y:S06]  /*1b50*/  BRA `(.L_x_669) ;  /* 0x0000000800047947 */ /* 0x000fec0003800000 */
.L_x_680:
        /* <DEDUP_REMOVED lines=12> */
[----:B------:R-:W-:-:S04]  /*1c20*/  F2FP.F16.F32.PACK_AB R4, RZ, R4 ;  /* 0x00000004ff04723e */ /* 0x000fc800000000ff */
[----:B------:R-:W-:Y:S01]  /*1c30*/  PRMT R0, R4, 0x7610, R0 ;  /* 0x0000761004007816 */ /* 0x000fe20000000000 */
[----:B------:R-:W-:Y:S06]  /*1c40*/  BRA `(.L_x_669) ;  /* 0x0000000400c87947 */ /* 0x000fec0003800000 */
.L_x_679:
[----:B------:R-:W2:Y:S02]  /*1c50*/  LDG.E.U16 R0, desc[UR36][R2.64] ;  /* 0x0000002402007981 */ /* 0x000ea4000c1e1500 */
[----:B--2---:R-:W-:-:S05]  /*1c60*/  IMAD.U32 R0, R0, 0x10000, RZ ;  /* 0x0001000000007824 */ /* 0x004fca00078e00ff */
[----:B------:R-:W-:Y:S01]  /*1c70*/  F2FP.F16.F32.PACK_AB R0, RZ, R0 ;  /* 0x00000000ff00723e */ /* 0x000fe200000000ff */
[----:B------:R-:W-:Y:S06]  /*1c80*/  BRA `(.L_x_669) ;  /* 0x0000000400b87947 */ /* 0x000fec0003800000 */
.L_x_676:
        /* <DEDUP_REMOVED lines=10> */
[----:B------:R-:W-:Y:S01]  /*1d30*/  F2FP.F16.F32.PACK_AB R0, RZ, R0 ;  /* 0x00000000ff00723e */ /* 0x000fe200000000ff */
[----:B------:R-:W-:Y:S06]  /*1d40*/  BRA `(.L_x_669) ;  /* 0x0000000400887947 */ /* 0x000fec0003800000 */
.L_x_683:
        /* <DEDUP_REMOVED lines=21> */
.L_x_687:
[----:B------:R-:W-:Y:S05]  /*1ea0*/  BSYNC B1 ;  /* 0x0000000000017941 */ /* 0x000fea0003800000 */
.L_x_686:
[----:B------:R-:W-:Y:S01]  /*1eb0*/  LEA R3, R0, 0x3b800000, 0x17 ;  /* 0x3b80000000037811 */ /* 0x000fe200078eb8ff */
[----:B------:R-:W-:-:S05]  /*1ec0*/  IMAD.SHL.U32 R0, R2, 0x100000, RZ ;  /* 0x0010000002007824 */ /* 0x000fca00078e00ff */
[----:B------:R-:W-:-:S07]  /*1ed0*/  LOP3.LUT R0, R3, R0, R4, 0xfe, !PT ;  /* 0x0000000003007212 */ /* 0x000fce00078efe04 */
.L_x_685:
[----:B------:R-:W-:Y:S05]  /*1ee0*/  BSYNC B0 ;  /* 0x0000000000007941 */ /* 0x000fea0003800000 */
.L_x_684:
[----:B------:R-:W-:Y:S01]  /*1ef0*/  F2FP.F16.F32.PACK_AB R0, RZ, R0 ;  /* 0x00000000ff00723e */ /* 0x000fe200000000ff */
[----:B------:R-:W-:Y:S06]  /*1f00*/  BRA `(.L_x_669) ;  /* 0x0000000400187947 */ /* 0x000fec0003800000 */
.L_x_682:
        /* <DEDUP_REMOVED lines=21> */
.L_x_691:
[----:B------:R-:W-:Y:S05]  /*2060*/  BSYNC B1 ;  /* 0x0000000000017941 */ /* 0x000fea0003800000 */
.L_x_690:
[----:B------:R-:W-:Y:S01]  /*2070*/  LEA R3, R0, 0x37800000, 0x17 ;  /* 0x3780000000037811 */ /* 0x000fe200078eb8ff */
[----:B------:R-:W-:-:S05]  /*2080*/  IMAD.SHL.U32 R0, R2, 0x200000, RZ ;  /* 0x0020000002007824 */ /* 0x000fca00078e00ff */
[----:B------:R-:W-:-:S07]  /*2090*/  LOP3.LUT R0, R3, R0, R4, 0xfe, !PT ;  /* 0x0000000003007212 */ /* 0x000fce00078efe04 */
.L_x_689:
[----:B------:R-:W-:Y:S05]  /*20a0*/  BSYNC B0 ;  /* 0x0000000000007941 */ /* 0x000fea0003800000 */
.L_x_688:
[----:B------:R-:W-:Y:S01]  /*20b0*/  F2FP.F16.F32.PACK_AB R0, RZ, R0 ;  /* 0x00000000ff00723e */ /* 0x000fe200000000ff */
[----:B------:R-:W-:Y:S06]  /*20c0*/  BRA `(.L_x_669) ;  /* 0x0000000000a87947 */ /* 0x000fec0003800000 */
.L_x_681:
        /* <DEDUP_REMOVED lines=14> */
.L_x_695:
[----:B------:R-:W-:Y:S05]  /*21b0*/  BSYNC B0 ;  /* 0x0000000000007941 */ /* 0x000fea0003800000 */
.L_x_694:
[----:B------:R-:W-:Y:S01]  /*21c0*/  F2FP.F16.F32.PACK_AB R0, RZ, R0 ;  /* 0x00000000ff00723e */ /* 0x000fe200000000ff */
[----:B------:R-:W-:Y:S06]  /*21d0*/  BRA `(.L_x_669) ;  /* 0x0000000000647947 */ /* 0x000fec0003800000 */
.L_x_668:
        /* <DEDUP_REMOVED lines=16> */
.L_x_696:
[----:B------:R-:W-:Y:S01]  /*22e0*/  PRMT R0, RZ, 0x7610, R0 ;  /* 0x00007610ff007816 */ /* 0x000fe20000000000 */
[----:B------:R-:W-:Y:S06]  /*22f0*/  BRA `(.L_x_669) ;  /* 0x00000000001c7947 */ /* 0x000fec0003800000 */
.L_x_693:
[----:B------:R-:W2:Y:S02]  /*2300*/  LDG.E.64 R2, desc[UR36][R2.64] ;  /* 0x0000002402027981 */ /* 0x000ea4000c1e1b00 */
[----:B--2---:R-:W0:Y:S02]  /*2310*/  I2F.U64 R0, R2 ;  /* 0x0000000200007312 */ /* 0x004e240000301000 */
[----:B0-----:R-:W-:Y:S01]  /*2320*/  F2FP.F16.F32.PACK_AB R0, RZ, R0 ;  /* 0x00000000ff00723e */ /* 0x001fe200000000ff */
[----:B------:R-:W-:Y:S06]  /*2330*/  BRA `(.L_x_669) ;  /* 0x00000000000c7947 */ /* 0x000fec0003800000 */
.L_x_692:
[----:B------:R-:W2:Y:S02]  /*2340*/  LDG.E R2, desc[UR36][R2.64] ;  /* 0x0000002402027981 */ /* 0x000ea4000c1e1900 */
[----:B--2---:R-:W-:-:S04]  /*2350*/  I2FP.F32.U32 R0, R2 ;  /* 0x0000000200007245 */ /* 0x004fc80000201000 */
[----:B------:R-:W-:-:S07]  /*2360*/  F2FP.F16.F32.PACK_AB R0, RZ, R0 ;  /* 0x00000000ff00723e */ /* 0x000fce00000000ff */
.L_x_669:
[----:B-----5:R-:W-:Y:S01]  /*2370*/  HADD2.F32 R7, -RZ, R0.H0_H0 ;  /* 0x20000000ff077230 */ /* 0x020fe20000004100 */
[----:B------:R-:W2:Y:S01]  /*2380*/  LDC.U8 R4, c[0x0][0x421] ;  /* 0x00010840ff047b82 */ /* 0x000ea20000000000 */
[----:B01----:R-:W-:-:S03]  /*2390*/  IMAD.MOV.U32 R3, RZ, RZ, 0x3b2090aa ;  /* 0x3b2090aaff037424 */ /* 0x003fc600078e00ff */
[C---:B------:R-:W-:Y:S01]  /*23a0*/  FSETP.GT.FTZ.AND P0, PT, |R7|.reuse, 1, PT ;  /* 0x3f8000000700780b */ /* 0x040fe20003f14200 */
[----:B------:R-:W-:-:S12]  /*23b0*/  FADD.FTZ R0, |R7|, -RZ ;  /* 0x800000ff07007221 */ /* 0x000fd80000010200 */
        /* <DEDUP_REMOVED lines=11> */
[----:B--2---:R-:W-:-:S03]  /*2470*/  PRMT R2, R4, 0x9910, RZ ;  /* 0x0000991004027816 */ /* 0x004fc600000000ff */
[----:B------:R-:W-:Y:S01]  /*2480*/  FFMA.FTZ R0, R0, R3, R0 ;  /* 0x0000000300007223 */ /* 0x000fe20000010000 */
[----:B------:R-:W-:-:S03]  /*2490*/  ISETP.GT.AND P1, PT, R2, 0x9, PT ;  /* 0x000000090200780c */ /* 0x000fc60003f24270 */
[----:B------:R-:W-:Y:S01]  /*24a0*/  @P0 FFMA.FTZ R0, R5, 0.93318945169448852539, -R0 ;  /* 0x3f6ee58105000823 */ /* 0x000fe20000010800 */
[----:B------:R-:W-:-:S04]  /*24b0*/  FSETP.GTU.FTZ.AND P0, PT, |R7|, +INF , PT ;  /* 0x7f8000000700780b */ /* 0x000fc80003f1c200 */
[----:B------:R-:W-:-:S04]  /*24c0*/  LOP3.LUT R3, R0, 0x80000000, R7, 0xb8, !PT ;  /* 0x8000000000037812 */ /* 0x000fc800078eb807 */
[----:B------:R-:W-:-:S04]  /*24d0*/  FSEL R3, R3, R0, !P0 ;  /* 0x0000000003037208 */ /* 0x000fc80004000000 */
[----:B------:R-:W-:Y:S01]  /*24e0*/  F2FP.F16.F32.PACK_AB R3, RZ, R3 ;  /* 0x00000003ff03723e */ /* 0x000fe200000000ff */
        /* <DEDUP_REMOVED lines=9> */
[----:B------:R-:W-:-:S04]  /*2580*/  HADD2.F32 R0, -RZ, R3.H0_H0 ;  /* 0x20000003ff007230 */ /* 0x000fc80000004100 */
[----:B------:R-:W0:Y:S02]  /*2590*/  F2I.FTZ.TRUNC.NTZ R3, R0 ;  /* 0x0000000000037305 */ /* 0x000e24000021f100 */
[----:B0-----:R4:W-:Y:S01]  /*25a0*/  STG.E.U8 desc[UR36][R16.64], R3 ;  /* 0x0000000310007986 */ /* 0x0019e2000c101124 */
[----:B------:R-:W-:Y:S05]  /*25b0*/  BRA `(.L_x_702) ;  /* 0x0000000c00947947 */ /* 0x000fea0003800000 */
.L_x_700:
[----:B------:R-:W-:-:S06]  /*25c0*/  HADD2.F32 R3, -RZ, R3.H0_H0 ;  /* 0x20000003ff037230 */ /* 0x000fcc0000004100 */
[----:B------:R-:W0:Y:S02]  /*25d0*/  F2I.S64.TRUNC R2, R3 ;  /* 0x0000000300027311 */ /* 0x000e24000020d900 */
[----:B0-----:R3:W-:Y:S01]  /*25e0*/  STG.E.U8 desc[UR36][R16.64], R2 ;  /* 0x0000000210007986 */ /* 0x0017e2000c101124 */
[----:B------:R-:W-:Y:S05]  /*25f0*/  BRA `(.L_x_702) ;  /* 0x0000000c00847947 */ /* 0x000fea0003800000 */
.L_x_699:
[----:B------:R-:W-:-:S13]  /*2600*/  ISETP.NE.AND P0, PT, R2, 0x2, PT ;  /* 0x000000020200780c */ /* 0x000fda0003f05270 */
[----:B------:R-:W-:Y:S05]  /*2610*/  @!P0 BRA `(.L_x_703) ;  /* 0x0000000000308947 */ /* 0x000fea0003800000 */
[----:B------:R-:W-:-:S13]  /*2620*/  ISETP.NE.AND P0, PT, R2, 0x3, PT ;  /* 0x000000030200780c */ /* 0x000fda0003f05270 */
[----:B------:R-:W-:Y:S05]  /*2630*/  @!P0 BRA `(.L_x_704) ;  /* 0x0000000000188947 */ /* 0x000fea0003800000 */
[----:B------:R-:W-:-:S13]  /*2640*/  ISETP.NE.AND P0, PT, R2, 0x4, PT ;  /* 0x000000040200780c */ /* 0x000fda0003f05270 */
[----:B------:R-:W-:Y:S05]  /*2650*/  @P0 BRA `(.L_x_701) ;  /* 0x0000000c000c0947 */ /* 0x000fea0003800000 */
[----:B------:R-:W-:-:S06]  /*2660*/  HADD2.F32 R3, -RZ, R3.H0_H0 ;  /* 0x20000003ff037230 */ /* 0x000fcc0000004100 */
[----:B------:R-:W0:Y:S02]  /*2670*/  F2I.S64.TRUNC R2, R3 ;  /* 0x0000000300027311 */ /* 0x000e24000020d900 */
[----:B0-----:R0:W-:Y:S01]  /*2680*/  STG.E.64 desc[UR36][R16.64], R2 ;  /* 0x0000000210007986 */ /* 0x0011e2000c101b24 */
[----:B------:R-:W-:Y:S05]  /*2690*/  BRA `(.L_x_702) ;  /* 0x0000000c005c7947 */ /* 0x000fea0003800000 */
.L_x_704:
[----:B------:R-:W-:-:S06]  /*26a0*/  HADD2.F32 R3, -RZ, R3.H0_H0 ;  /* 0x20000003ff037230 */ /* 0x000fcc0000004100 */
[----:B------:R-:W0:Y:S02]  /*26b0*/  F2I.FTZ.TRUNC.NTZ R3, R3 ;  /* 0x0000000300037305 */ /* 0x000e24000021f100 */
[----:B0-----:R1:W-:Y:S01]  /*26c0*/  STG.E desc[UR36][R16.64], R3 ;  /* 0x0000000310007986 */ /* 0x0013e2000c101924 */
[----:B------:R-:W-:Y:S05]  /*26d0*/  BRA `(.L_x_702) ;  /* 0x0000000c004c7947 */ /* 0x000fea0003800000 */
.L_x_703:
[----:B------:R-:W-:-:S06]  /*26e0*/  HADD2.F32 R3, -RZ, R3.H0_H0 ;  /* 0x20000003ff037230 */ /* 0x000fcc0000004100 */
[----:B------:R-:W0:Y:S02]  /*26f0*/  F2I.FTZ.TRUNC.NTZ R3, R3 ;  /* 0x0000000300037305 */ /* 0x000e24000021f100 */
[----:B0-----:R2:W-:Y:S01]  /*2700*/  STG.E.U16 desc[UR36][R16.64], R3 ;  /* 0x0000000310007986 */ /* 0x0015e2000c101524 */
[----:B------:R-:W-:Y:S05]  /*2710*/  BRA `(.L_x_702) ;  /* 0x0000000c003c7947 */ /* 0x000fea0003800000 */
.L_x_698:
[----:B------:R-:W-:-:S13]  /*2720*/  ISETP.GT.AND P0, PT, R2, 0x6, PT ;  /* 0x000000060200780c */ /* 0x000fda0003f04270 */
[----:B------:R-:W-:Y:S05]  /*2730*/  @P0 BRA `(.L_x_705) ;  /* 0x0000000000240947 */ /* 0x000fea0003800000 */
[----:B------:R-:W-:-:S13]  /*2740*/  ISETP.NE.AND P0, PT, R2, 0x5, PT ;  /* 0x000000050200780c */ /* 0x000fda0003f05270 */
[----:B------:R-:W-:Y:S05]  /*2750*/  @!P0 BRA `(.L_x_706) ;  /* 0x0000000000148947 */ /* 0x000fea0003800000 */
[----:B------:R-:W-:-:S13]  /*2760*/  ISETP.NE.AND P0, PT, R2, 0x6, PT ;  /* 0x000000060200780c */ /* 0x000fda0003f05270 */
[----:B------:R-:W-:Y:S05]  /*2770*/  @P0 BRA `(.L_x_701) ;  /* 0x0000000800c40947 */ /* 0x000fea0003800000 */
[----:B------:R-:W-:-:S05]  /*2780*/  HADD2.F32 R3, -RZ, R3.H0_H0 ;  /* 0x20000003ff037230 */ /* 0x000fca0000004100 */
[----:B------:R0:W-:Y:S01]  /*2790*/  STG.E desc[UR36][R16.64], R3 ;  /* 0x0000000310007986 */ /* 0x0001e2000c101924 */
[----:B------:R-:W-:Y:S05]  /*27a0*/  BRA `(.L_x_702) ;  /* 0x0000000c00187947 */ /* 0x000fea0003800000 */
.L_x_706:
[----:B------:R0:W-:Y:S01]  /*27b0*/  STG.E.U16 desc[UR36][R16.64], R3 ;  /* 0x0000000310007986 */ /* 0x0001e2000c101524 */
[----:B------:R-:W-:Y:S05]  /*27c0*/  BRA `(.L_x_702) ;  /* 0x0000000c00107947 */ /* 0x000fea0003800000 */
.L_x_705:
[----:B------:R-:W-:-:S13]  /*27d0*/  ISETP.NE.AND P0, PT, R2, 0x7, PT ;  /* 0x000000070200780c */ /* 0x000fda0003f05270 */
[----:B------:R-:W-:Y:S05]  /*27e0*/  @!P0 BRA `(.L_x_707) ;  /* 0x0000000000348947 */ /* 0x000fea0003800000 */
[----:B------:R-:W-:-:S13]  /*27f0*/  ISETP.NE.AND P0, PT, R2, 0x8, PT ;  /* 0x000000080200780c */ /* 0x000fda0003f05270 */
[----:B------:R-:W-:Y:S05]  /*2800*/  @!P0 BRA `(.L_x_708) ;  /* 0x0000000000188947 */ /* 0x000fea0003800000 */
[----:B------:R-:W-:-:S13]  /*2810*/  ISETP.NE.AND P0, PT, R2, 0x9, PT ;  /* 0x000000090200780c */ /* 0x000fda0003f05270 */
[----:B------:R-:W-:Y:S05]  /*2820*/  @P0 BRA `(.L_x_701) ;  /* 0x0000000800980947 */ /* 0x000fea0003800000 */
[----:B------:R-:W-:Y:S02]  /*2830*/  HADD2.F32 R2, -RZ, R3.H0_H0 ;  /* 0x20000003ff027230 */ /* 0x000fe40000004100 */
[----:B------:R-:W-:-:S05]  /*2840*/  IMAD.MOV.U32 R3, RZ, RZ, RZ ;  /* 0x000000ffff037224 */ /* 0x000fca00078e00ff */
[----:B------:R0:W-:Y:S01]  /*2850*/  STG.E.64 desc[UR36][R16.64], R2 ;  /* 0x0000000210007986 */ /* 0x0001e2000c101b24 */
[----:B------:R-:W-:Y:S05]  /*2860*/  BRA `(.L_x_702) ;  /* 0x0000000800e87947 */ /* 0x000fea0003800000 */
.L_x_708:
[----:B------:R-:W-:-:S05]  /*2870*/  HADD2.F32 R0, -RZ, R3.H0_H0 ;  /* 0x20000003ff007230 */ /* 0x000fca0000004100 */
[----:B------:R-:W-:-:S04]  /*2880*/  F2FP.F16.F32.PACK_AB R0, RZ, R0 ;  /* 0x00000000ff00723e */ /* 0x000fc800000000ff */
[----:B------:R-:W-:-:S05]  /*2890*/  PRMT R0, R0, 0x5410, RZ ;  /* 0x0000541000007816 */ /* 0x000fca00000000ff */
[----:B------:R0:W-:Y:S01]  /*28a0*/  STG.E desc[UR36][R16.64], R0 ;  /* 0x0000000010007986 */ /* 0x0001e2000c101924 */
[----:B------:R-:W-:Y:S05]  /*28b0*/  BRA `(.L_x_702) ;  /* 0x0000000800d47947 */ /* 0x000fea0003800000 */
.L_x_707:
[----:B------:R-:W-:-:S05]  /*28c0*/  HADD2.F32 R2, -RZ, R3.H0_H0 ;  /* 0x20000003ff027230 */ /* 0x000fca0000004100 */
[----:B------:R-:W-:-:S06]  /*28d0*/  FMUL.FTZ R2, R2, 1 ;  /* 0x3f80000002027820 */ /* 0x000fcc0000410000 */
[----:B------:R-:W0:Y:S02]  /*28e0*/  F2F.F64.F32 R2, R2 ;  /* 0x0000000200027310 */ /* 0x000e240000201800 */
[----:B0-----:R0:W-:Y:S01]  /*28f0*/  STG.E.64 desc[UR36][R16.64], R2 ;  /* 0x0000000210007986 */ /* 0x0011e2000c101b24 */
[----:B------:R-:W-:Y:S05]  /*2900*/  BRA `(.L_x_702) ;  /* 0x0000000800c07947 */ /* 0x000fea0003800000 */
.L_x_697:
        /* <DEDUP_REMOVED lines=8> */
[----:B------:R-:W-:-:S05]  /*2990*/  HADD2.F32 R3, -RZ, R3.H0_H0 ;  /* 0x20000003ff037230 */ /* 0x000fca0000004100 */
[----:B------:R-:W-:-:S04]  /*29a0*/  FSETP.NEU.FTZ.AND P0, PT, R3, RZ, PT ;  /* 0x000000ff0300720b */ /* 0x000fc80003f1d000 */
[----:B------:R-:W-:-:S05]  /*29b0*/  SEL R3, RZ, 0x1, !P0 ;  /* 0x00000001ff037807 */ /* 0x000fca0004000000 */
[----:B------:R0:W-:Y:S01]  /*29c0*/  STG.E.U8 desc[UR36][R16.64], R3 ;  /* 0x0000000310007986 */ /* 0x0001e2000c101124 */
[----:B------:R-:W-:Y:S05]  /*29d0*/  BRA `(.L_x_702) ;  /* 0x00000008008c7947 */ /* 0x000fea0003800000 */
.L_x_711:
[----:B------:R-:W-:Y:S01]  /*29e0*/  HADD2.F32 R3, -RZ, R3.H0_H0 ;  /* 0x20000003ff037230 */ /* 0x000fe20000004100 */
[----:B------:R-:W-:-:S04]  /*29f0*/  CS2R R6, SRZ ;  /* 0x0000000000067805 */ /* 0x000fc8000001ff00 */
[----:B------:R-:W-:-:S04]  /*2a00*/  FMUL.FTZ R3, R3, 1 ;  /* 0x3f80000003037820 */ /* 0x000fc80000410000 */
[----:B------:R-:W0:Y:S02]  /*2a10*/  F2F.F64.F32 R4, R3 ;  /* 0x0000000300047310 */ /* 0x000e240000201800 */
[----:B0-----:R0:W-:Y:S01]  /*2a20*/  STG.E.128 desc[UR36][R16.64], R4 ;  /* 0x0000000410007986 */ /* 0x0011e2000c101d24 */
[----:B------:R-:W-:Y:S05]  /*2a30*/  BRA `(.L_x_702) ;  /* 0x0000000800747947 */ /* 0x000fea0003800000 */
.L_x_710:
[----:B------:R-:W-:-:S13]  /*2a40*/  ISETP.NE.AND P0, PT, R2, 0xf, PT ;  /* 0x0000000f0200780c */ /* 0x000fda0003f05270 */
[----:B------:R-:W-:Y:S05]  /*2a50*/  @!P0 BRA `(.L_x_712) ;  /* 0x0000000000b48947 */ /* 0x000fea0003800000 */
[----:B------:R-:W-:-:S13]  /*2a60*/  ISETP.NE.AND P0, PT, R2, 0x17, PT ;  /* 0x000000170200780c */ /* 0x000fda0003f05270 */
[----:B------:R-:W-:Y:S05]  /*2a70*/  @!P0 BRA `(.L_x_713) ;  /* 0x0000000000548947 */ /* 0x000fea0003800000 */
[----:B------:R-:W-:-:S13]  /*2a80*/  ISETP.NE.AND P0, PT, R2, 0x18, PT ;  /* 0x000000180200780c */ /* 0x000fda0003f05270 */
[----:B------:R-:W-:Y:S05]  /*2a90*/  @P0 BRA `(.L_x_701) ;  /* 0x0000000400fc0947 */ /* 0x000fea0003800000 */
[----:B------:R-:W-:Y:S01]  /*2aa0*/  HADD2.F32 R5, -RZ, R3.H0_H0 ;  /* 0x20000003ff057230 */ /* 0x000fe20000004100 */
        /* <DEDUP_REMOVED lines=14> */
.L_x_715:
[----:B------:R-:W-:Y:S05]  /*2b90*/  BSYNC B0 ;  /* 0x0000000000007941 */ /* 0x000fea0003800000 */
.L_x_714:
[----:B------:R-:W-:-:S05]  /*2ba0*/  LOP3.LUT R3, R0, R3, RZ, 0xfc, !PT ;  /* 0x0000000300037212 */ /* 0x000fca00078efcff */
[----:B------:R0:W-:Y:S01]  /*2bb0*/  STG.E.U8 desc[UR36][R16.64], R3 ;  /* 0x0000000310007986 */ /* 0x0001e2000c101124 */
[----:B------:R-:W-:Y:S05]  /*2bc0*/  BRA `(.L_x_702) ;  /* 0x0000000800107947 */ /* 0x000fea0003800000 */
.L_x_713:
[----:B------:R-:W-:Y:S01]  /*2bd0*/  HADD2.F32 R3, -RZ, R3.H0_H0 ;  /* 0x20000003ff037230 */ /* 0x000fe20000004100 */
        /* <DEDUP_REMOVED lines=12> */
.L_x_717:
[----:B------:R-:W-:Y:S01]  /*2ca0*/  IMAD.MOV.U32 R0, RZ, RZ, 0x7f ;  /* 0x0000007fff007424 */ /* 0x000fe200078e00ff */
[----:B------:R-:W-:-:S04]  /*2cb0*/  ISETP.GT.U32.AND P0, PT, R2, 0x7f800000, PT ;  /* 0x7f8000000200780c */ /* 0x000fc80003f04070 */
[----:B------:R-:W-:-:S09]  /*2cc0*/  SEL R0, R0, 0x7c, P0 ;  /* 0x0000007c00007807 */ /* 0x000fd20000000000 */
.L_x_718:
[----:B------:R-:W-:Y:S05]  /*2cd0*/  BSYNC B0 ;  /* 0x0000000000007941 */ /* 0x000fea0003800000 */
.L_x_716:
[----:B------:R-:W-:-:S04]  /*2ce0*/  LOP3.LUT R2, R3, 0x80000000, RZ, 0xc0, !PT ;  /* 0x8000000003027812 */ /* 0x000fc800078ec0ff */
[----:B------:R-:W-:-:S04]  /*2cf0*/  SHF.R.U32.HI R3, RZ, 0x18, R2 ;  /* 0x00000018ff037819 */ /* 0x000fc80000011602 */
[----:B------:R-:W-:-:S05]  /*2d00*/  LOP3.LUT R3, R0, R3, RZ, 0xfc, !PT ;  /* 0x0000000300037212 */ /* 0x000fca00078efcff */
[----:B------:R0:W-:Y:S01]  /*2d10*/  STG.E.U8 desc[UR36][R16.64], R3 ;  /* 0x0000000310007986 */ /* 0x0001e2000c101124 */
[----:B------:R-:W-:Y:S05]  /*2d20*/  BRA `(.L_x_702) ;  /* 0x0000000400b87947 */ /* 0x000fea0003800000 */
.L_x_712:
[----:B------:R-:W-:-:S05]  /*2d30*/  HADD2.F32 R0, -RZ, R3.H0_H0 ;  /* 0x20000003ff007230 */ /* 0x000fca0000004100 */
[----:B------:R-:W-:-:S05]  /*2d40*/  F2FP.BF16.F32.PACK_AB R0, RZ, R0 ;  /* 0x00000000ff00723e */ /* 0x000fca00000010ff */
[----:B------:R0:W-:Y:S01]  /*2d50*/  STG.E.U16 desc[UR36][R16.64], R0 ;  /* 0x0000000010007986 */ /* 0x0001e2000c101524 */
[----:B------:R-:W-:Y:S05]  /*2d60*/  BRA `(.L_x_702) ;  /* 0x0000000400a87947 */ /* 0x000fea0003800000 */
.L_x_709:
        /* <DEDUP_REMOVED lines=8> */
[----:B------:R-:W-:-:S06]  /*2df0*/  HADD2.F32 R3, -RZ, R3.H0_H0 ;  /* 0x20000003ff037230 */ /* 0x000fcc0000004100 */
[----:B------:R-:W0:Y:S02]  /*2e00*/  F2I.FTZ.U32.TRUNC.NTZ R3, R3 ;  /* 0x0000000300037305 */ /* 0x000e24000021f000 */
[----:B0-----:R0:W-:Y:S01]  /*2e10*/  STG.E.U16 desc[UR36][R16.64], R3 ;  /* 0x0000000310007986 */ /* 0x0011e2000c101524 */
[----:B------:R-:W-:Y:S05]  /*2e20*/  BRA `(.L_x_702) ;  /* 0x0000000400787947 */ /* 0x000fea0003800000 */
.L_x_721:
[----:B------:R-:W-:Y:S01]  /*2e30*/  HADD2.F32 R3, -RZ, R3.H0_H0 ;  /* 0x20000003ff037230 */ /* 0x000fe20000004100 */
        /* <DEDUP_REMOVED lines=16> */
.L_x_724:
[----:B------:R-:W-:-:S04]  /*2f40*/  LOP3.LUT R2, R3, 0x80000000, RZ, 0xc0, !PT ;  /* 0x8000000003027812 */ /* 0x000fc800078ec0ff */
[----:B------:R-:W-:-:S04]  /*2f50*/  SHF.R.U32.HI R3, RZ, 0x18, R2 ;  /* 0x00000018ff037819 */ /* 0x000fc80000011602 */
[----:B------:R-:W-:-:S04]  /*2f60*/  LOP3.LUT R0, R0, R3, RZ, 0xfc, !PT ;  /* 0x0000000300007212 */ /* 0x000fc800078efcff */
[----:B------:R-:W-:-:S07]  /*2f70*/  PRMT R8, R0, 0x7610, R8 ;  /* 0x0000761000087816 */ /* 0x000fce0000000008 */
.L_x_723:
[----:B------:R-:W-:Y:S05]  /*2f80*/  BSYNC B0 ;  /* 0x0000000000007941 */ /* 0x000fea0003800000 */
.L_x_722:
[----:B------:R0:W-:Y:S01]  /*2f90*/  STG.E.U8 desc[UR36][R16.64], R8 ;  /* 0x0000000810007986 */ /* 0x0001e2000c101124 */
[----:B------:R-:W-:Y:S05]  /*2fa0*/  BRA `(.L_x_702) ;  /* 0x0000000400187947 */ /* 0x000fea0003800000 */
.L_x_720:
        /* <DEDUP_REMOVED lines=17> */
.L_x_727:
[----:B------:R-:W-:-:S04]  /*30c0*/  LOP3.LUT R2, R3, 0x80000000, RZ, 0xc0, !PT ;  /* 0x8000000003027812 */ /* 0x000fc800078ec0ff */
[----:B------:R-:W-:-:S04]  /*30d0*/  SHF.R.U32.HI R3, RZ, 0x18, R2 ;  /* 0x00000018ff037819 */ /* 0x000fc80000011602 */
[----:B------:R-:W-:-:S04]  /*30e0*/  LOP3.LUT R0, R0, R3, RZ, 0xfc, !PT ;  /* 0x0000000300007212 */ /* 0x000fc800078efcff */
[----:B------:R-:W-:-:S07]  /*30f0*/  PRMT R8, R0, 0x7610, R8 ;  /* 0x0000761000087816 */ /* 0x000fce0000000008 */
.L_x_726:
[----:B------:R-:W-:Y:S05]  /*3100*/  BSYNC B0 ;  /* 0x0000000000007941 */ /* 0x000fea0003800000 */
.L_x_725:
[----:B------:R0:W-:Y:S01]  /*3110*/  STG.E.U8 desc[UR36][R16.64], R8 ;  /* 0x0000000810007986 */ /* 0x0001e2000c101124 */
[----:B------:R-:W-:Y:S05]  /*3120*/  BRA `(.L_x_702) ;  /* 0x0000000000b87947 */ /* 0x000fea0003800000 */
.L_x_719:
[----:B------:R-:W-:-:S13]  /*3130*/  ISETP.NE.AND P0, PT, R2, 0x1c, PT ;  /* 0x0000001c0200780c */ /* 0x000fda0003f05270 */
[----:B------:R-:W-:Y:S05]  /*3140*/  @!P0 BRA `(.L_x_728) ;  /* 0x0000000000a48947 */ /* 0x000fea0003800000 */
[----:B------:R-:W-:-:S13]  /*3150*/  ISETP.NE.AND P0, PT, R2, 0x1d, PT ;  /* 0x0000001d0200780c */ /* 0x000fda0003f05270 */
[----:B------:R-:W-:Y:S05]  /*3160*/  @!P0 BRA `(.L_x_729) ;  /* 0x00000000008c8947 */ /* 0x000fea0003800000 */
[----:B------:R-:W-:-:S13]  /*3170*/  ISETP.NE.AND P0, PT, R2, 0x2c, PT ;  /* 0x0000002c0200780c */ /* 0x000fda0003f05270 */
[----:B------:R-:W-:Y:S05]  /*3180*/  @P0 BRA `(.L_x_701) ;  /* 0x0000000000400947 */ /* 0x000fea0003800000 */
[----:B------:R-:W-:-:S05]  /*3190*/  HADD2.F32 R3, -RZ, R3.H0_H0 ;  /* 0x20000003ff037230 */ /* 0x000fca0000004100 */
        /* <DEDUP_REMOVED lines=15> */
.L_x_701:
        /* <DEDUP_REMOVED lines=16> */
.L_x_730:
[----:B------:R-:W-:Y:S05]  /*3390*/  BRA `(.L_x_702) ;  /* 0x00000000001c7947 */ /* 0x000fea0003800000 */
.L_x_729:
[----:B------:R-:W-:-:S06]  /*33a0*/  HADD2.F32 R3, -RZ, R3.H0_H0 ;  /* 0x20000003ff037230 */ /* 0x000fcc0000004100 */
[----:B------:R-:W0:Y:S02]  /*33b0*/  F2I.U64.TRUNC R2, R3 ;  /* 0x0000000300027311 */ /* 0x000e24000020d800 */
[----:B0-----:R0:W-:Y:S01]  /*33c0*/  STG.E.64 desc[UR36][R16.64], R2 ;  /* 0x0000000210007986 */ /* 0x0011e2000c101b24 */
[----:B------:R-:W-:Y:S05]  /*33d0*/  BRA `(.L_x_702) ;  /* 0x00000000000c7947 */ /* 0x000fea0003800000 */
.L_x_728:
[----:B------:R-:W-:-:S06]  /*33e0*/  HADD2.F32 R3, -RZ, R3.H0_H0 ;  /* 0x20000003ff037230 */ /* 0x000fcc0000004100 */
[----:B------:R-:W0:Y:S02]  /*33f0*/  F2I.FTZ.U32.TRUNC.NTZ R3, R3 ;  /* 0x0000000300037305 */ /* 0x000e24000021f000 */
[----:B0-----:R0:W-:Y:S02]  /*3400*/  STG.E desc[UR36][R16.64], R3 ;  /* 0x0000000310007986 */ /* 0x0011e4000c101924 */
.L_x_702:
[----:B------:R-:W-:-:S04]  /*3410*/  IMAD R18, R23, 0x200, R18 ;  /* 0x0000020017127824 */ /* 0x000fc800078e0212 */
[----:B------:R-:W-:-:S07]  /*3420*/  VIADD R19, R18, 0x80 ;  /* 0x0000008012137836 */ /* 0x000fce0000000000 */
.L_x_662:
[----:B------:R-:W-:Y:S05]  /*3430*/  BSYNC B6 ;  /* 0x0000000000067941 */ /* 0x000fea0003800000 */
.L_x_661:
        /* <DEDUP_REMOVED lines=307> */
.L_x_733:
        /* <DEDUP_REMOVED lines=22> */
.L_x_737:
[----:B------:R-:W2:Y:S02]  /*48d0*/  LDG.E.U8 R2, desc[UR36][R2.64] ;  /* 0x0000002402027981 */ /* 0x000ea4000c1e1100 */
[----:B--2---:R-:W-:-:S04]  /*48e0*/  I2FP.F32.U32 R0, R2 ;  /* 0x0000000200007245 */ /* 0x004fc80000201000 */
[----:B------:R-:W-:Y:S01]  /*48f0*/  F2FP.F16.F32.PACK_AB R0, RZ, R0 ;  /* 0x00000000ff00723e */ /* 0x000fe200000000ff */
[----:B------:R-:W-:Y:S06]  /*4900*/  BRA `(.L_x_739) ;  /* 0x0000000c00887947 */ /* 0x000fec0003800000 */
.L_x_736:
        /* <DEDUP_REMOVED lines=10> */
.L_x_741:
[----:B------:R-:W2:Y:S02]  /*49b0*/  LDG.E R2, desc[UR36][R2.64] ;  /* 0x0000002402027981 */ /* 0x000ea4000c1e1900 */
[----:B--2---:R-:W-:-:S04]  /*49c0*/  I2FP.F32.S32 R0, R2 ;  /* 0x0000000200007245 */ /* 0x004fc80000201400 */
[----:B------:R-:W-:Y:S01]  /*49d0*/  F2FP.F16.F32.PACK_AB R0, RZ, R0 ;  /* 0x00000000ff00723e */ /* 0x000fe200000000ff */
[----:B------:R-:W-:Y:S06]  /*49e0*/  BRA `(.L_x_739) ;  /* 0x0000000c00507947 */ /* 0x000fec0003800000 */
.L_x_740:
[----:B------:R-:W2:Y:S02]  /*49f0*/  LDG.E.U16 R2, desc[UR36][R2.64] ;  /* 0x0000002402027981 */ /* 0x000ea4000c1e1500 */
[----:B--2---:R-:W0:Y:S02]  /*4a00*/  I2F.S16 R0, R2 ;  /* 0x0000000200007306 */ /* 0x004e240000101400 */
[----:B0-----:R-:W-:Y:S01]  /*4a10*/  F2FP.F16.F32.PACK_AB R0, RZ, R0 ;  /* 0x00000000ff00723e */ /* 0x001fe200000000ff */
[----:B------:R-:W-:Y:S06]  /*4a20*/  BRA `(.L_x_739) ;  /* 0x0000000c00407947 */ /* 0x000fec0003800000 */
.L_x_735:
        /* <DEDUP_REMOVED lines=9> */
.L_x_743:
[----:B------:R0:W5:Y:S01]  /*4ac0*/  LDG.E.U16 R0, desc[UR36][R2.64] ;  /* 0x0000002402007981 */ /* 0x000162000c1e1500 */
[----:B------:R-:W-:Y:S05]  /*4ad0*/  BRA `(.L_x_739) ;  /* 0x0000000c00147947 */ /* 0x000fea0003800000 */
.L_x_742:
        /* <DEDUP_REMOVED lines=9> */
.L_x_745:
[----:B------:R1:W5:Y:S01]  /*4b70*/  LDG.E.U16 R0, desc[UR36][R2.64] ;  /* 0x0000002402007981 */ /* 0x000362000c1e1500 */
[----:B------:R-:W-:Y:S05]  /*4b80*/  BRA `(.L_x_739) ;  /* 0x0000000800e87947 */ /* 0x000fea0003800000 */
.L_x_744:
        /* <DEDUP_REMOVED lines=8> */
.L_x_734:
        /* <DEDUP_REMOVED lines=13> */
.L_x_748:
        /* <DEDUP_REMOVED lines=8> */
.L_x_747:
        /* <DEDUP_REMOVED lines=28> */
.L_x_750:
        /* <DEDUP_REMOVED lines=15> */
.L_x_749:
[----:B------:R-:W2:Y:S02]  /*5010*/  LDG.E.U16 R0, desc[UR36][R2.64] ;  /* 0x0000002402007981 */ /* 0x000ea4000c1e1500 */
[----:B--2---:R-:W-:-:S05]  /*5020*/  IMAD.U32 R0, R0, 0x10000, RZ ;  /* 0x0001000000007824 */ /* 0x004fca00078e00ff */
[----:B------:R-:W-:Y:S01]  /*5030*/  F2FP.F16.F32.PACK_AB R0, RZ, R0 ;  /* 0x00000000ff00723e */ /* 0x000fe200000000ff */
[----:B------:R-:W-:Y:S06]  /*5040*/  BRA `(.L_x_739) ;  /* 0x0000000400b87947 */ /* 0x000fec0003800000 */
.L_x_746:
        /* <DEDUP_REMOVED lines=12> */
.L_x_753:
        /* <DEDUP_REMOVED lines=21> */
.L_x_757:
[----:B------:R-:W-:Y:S05]  /*5260*/  BSYNC B1 ;  /* 0x0000000000017941 */ /* 0x000fea0003800000 */
.L_x_756:
[----:B------:R-:W-:Y:S01]  /*5270*/  LEA R3, R0, 0x3b800000, 0x17 ;  /* 0x3b80000000037811 */ /* 0x000fe200078eb8ff */
[----:B------:R-:W-:-:S05]  /*5280*/  IMAD.SHL.U32 R0, R2, 0x100000, RZ ;  /* 0x0010000002007824 */ /* 0x000fca00078e00ff */
[----:B------:R-:W-:-:S07]  /*5290*/  LOP3.LUT R0, R3, R0, R4, 0xfe, !PT ;  /* 0x0000000003007212 */ /* 0x000fce00078efe04 */
.L_x_755:
[----:B------:R-:W-:Y:S05]  /*52a0*/  BSYNC B0 ;  /* 0x0000000000007941 */ /* 0x000fea0003800000 */
.L_x_754:
[----:B------:R-:W-:Y:S01]  /*52b0*/  F2FP.F16.F32.PACK_AB R0, RZ, R0 ;  /* 0x00000000ff00723e */ /* 0x000fe200000000ff */
[----:B------:R-:W-:Y:S06]  /*52c0*/  BRA `(.L_x_739) ;  /* 0x0000000400187947 */ /* 0x000fec0003800000 */
.L_x_752:
        /* <DEDUP_REMOVED lines=21> */
.L_x_761:
[----:B------:R-:W-:Y:S05]  /*5420*/  BSYNC B1 ;  /* 0x0000000000017941 */ /* 0x000fea0003800000 */
.L_x_760:
[----:B------:R-:W-:Y:S01]  /*5430*/  LEA R3, R0, 0x37800000, 0x17 ;  /* 0x3780000000037811 */ /* 0x000fe200078eb8ff */
[----:B------:R-:W-:-:S05]  /*5440*/  IMAD.SHL.U32 R0, R2, 0x200000, RZ ;  /* 0x0020000002007824 */ /* 0x000fca00078e00ff */
[----:B------:R-:W-:-:S07]  /*5450*/  LOP3.LUT R0, R3, R0, R4, 0xfe, !PT ;  /* 0x0000000003007212 */ /* 0x000fce00078efe04 */
.L_x_759:
[----:B------:R-:W-:Y:S05]  /*5460*/  BSYNC B0 ;  /* 0x0000000000007941 */ /* 0x000fea0003800000 */
.L_x_758:
[----:B------:R-:W-:Y:S01]  /*5470*/  F2FP.F16.F32.PACK_AB R0, RZ, R0 ;  /* 0x00000000ff00723e */ /* 0x000fe200000000ff */
[----:B------:R-:W-:Y:S06]  /*5480*/  BRA `(.L_x_739) ;  /* 0x0000000000a87947 */ /* 0x000fec0003800000 */
.L_x_751:
        /* <DEDUP_REMOVED lines=14> */
.L_x_765:
[----:B------:R-:W-:Y:S05]  /*5570*/  BSYNC B0 ;  /* 0x0000000000007941 */ /* 0x000fea0003800000 */
.L_x_764:
[----:B------:R-:W-:Y:S01]  /*5580*/  F2FP.F16.F32.PACK_AB R0, RZ, R0 ;  /* 0x00000000ff00723e */ /* 0x000fe200000000ff */
[----:B------:R-:W-:Y:S06]  /*5590*/  BRA `(.L_x_739) ;  /* 0x0000000000647947 */ /* 0x000fec0003800000 */
.L_x_738:
        /* <DEDUP_REMOVED lines=16> */
.L_x_766:
[----:B------:R-:W-:Y:S01]  /*56a0*/  PRMT R0, RZ, 0x7610, R0 ;  /* 0x00007610ff007816 */ /* 0x000fe20000000000 */
[----:B------:R-:W-:Y:S06]  /*56b0*/  BRA `(.L_x_739) ;  /* 0x00000000001c7947 */ /* 0x000fec0003800000 */
.L_x_763:
[----:B------:R-:W2:Y:S02]  /*56c0*/  LDG.E.64 R2, desc[UR36][R2.64] ;  /* 0x0000002402027981 */ /* 0x000ea4000c1e1b00 */
[----:B--2---:R-:W0:Y:S02]  /*56d0*/  I2F.U64 R0, R2 ;  /* 0x0000000200007312 */ /* 0x004e240000301000 */
[----:B0-----:R-:W-:Y:S01]  /*56e0*/  F2FP.F16.F32.PACK_AB R0, RZ, R0 ;  /* 0x00000000ff00723e */ /* 0x001fe200000000ff */
[----:B------:R-:W-:Y:S06]  /*56f0*/  BRA `(.L_x_739) ;  /* 0x00000000000c7947 */ /* 0x000fec0003800000 */
.L_x_762:
[----:B------:R-:W2:Y:S02]  /*5700*/  LDG.E R2, desc[UR36][R2.64] ;  /* 0x0000002402027981 */ /* 0x000ea4000c1e1900 */
[----:B--2---:R-:W-:-:S04]  /*5710*/  I2FP.F32.U32 R0, R2 ;  /* 0x0000000200007245 */ /* 0x004fc80000201000 */
[----:B------:R-:W-:-:S07]  /*5720*/  F2FP.F16.F32.PACK_AB R0, RZ, R0 ;  /* 0x00000000ff00723e */ /* 0x000fce00000000ff */
.L_x_739:
        /* <DEDUP_REMOVED lines=37> */
.L_x_770:
[----:B------:R-:W-:-:S06]  /*5980*/  HADD2.F32 R3, -RZ, R3.H0_H0 ;  /* 0x20000003ff037230 */ /* 0x000fcc0000004100 */
[----:B------:R-:W0:Y:S02]  /*5990*/  F2I.S64.TRUNC R2, R3 ;  /* 0x0000000300027311 */ /* 0x000e24000020d900 */
[----:B0-----:R0:W-:Y:S01]  /*59a0*/  STG.E.U8 desc[UR36][R16.64], R2 ;  /* 0x0000000210007986 */ /* 0x0011e2000c101124 */
[----:B------:R-:W-:Y:S05]  /*59b0*/  BRA `(.L_x_772) ;  /* 0x0000000c00847947 */ /* 0x000fea0003800000 */
.L_x_769:
        /* <DEDUP_REMOVED lines=10> */
.L_x_774:
[----:B------:R-:W-:-:S06]  /*5a60*/  HADD2.F32 R3, -RZ, R3.H0_H0 ;  /* 0x20000003ff037230 */ /* 0x000fcc0000004100 */
[----:B------:R-:W0:Y:S02]  /*5a70*/  F2I.FTZ.TRUNC.NTZ R3, R3 ;  /* 0x0000000300037305 */ /* 0x000e24000021f100 */
[----:B0-----:R0:W-:Y:S01]  /*5a80*/  STG.E desc[UR36][R16.64], R3 ;  /* 0x0000000310007986 */ /* 0x0011e2000c101924 */
[----:B------:R-:W-:Y:S05]  /*5a90*/  BRA `(.L_x_772) ;  /* 0x0000000c004c7947 */ /* 0x000fea0003800000 */
.L_x_773:
[----:B------:R-:W-:-:S06]  /*5aa0*/  HADD2.F32 R3, -RZ, R3.H0_H0 ;  /* 0x20000003ff037230 */ /* 0x000fcc0000004100 */
[----:B------:R-:W0:Y:S02]  /*5ab0*/  F2I.FTZ.TRUNC.NTZ R3, R3 ;  /* 0x0000000300037305 */ /* 0x000e24000021f100 */
[----:B0-----:R0:W-:Y:S01]  /*5ac0*/  STG.E.U16 desc[UR36][R16.64], R3 ;  /* 0x0000000310007986 */ /* 0x0011e2000c101524 */
[----:B------:R-:W-:Y:S05]  /*5ad0*/  BRA `(.L_x_772) ;  /* 0x0000000c003c7947 */ /* 0x000fea0003800000 */
.L_x_768:
        /* <DEDUP_REMOVED lines=9> */
.L_x_776:
[----:B------:R0:W-:Y:S01]  /*5b70*/  STG.E.U16 desc[UR36][R16.64], R3 ;  /* 0x0000000310007986 */ /* 0x0001e2000c101524 */
[----:B------:R-:W-:Y:S05]  /*5b80*/  BRA `(.L_x_772) ;  /* 0x0000000c00107947 */ /* 0x000fea0003800000 */
.L_x_775:
        /* <DEDUP_REMOVED lines=10> */
.L_x_778:
[----:B------:R-:W-:-:S05]  /*5c30*/  HADD2.F32 R0, -RZ, R3.H0_H0 ;  /* 0x20000003ff007230 */ /* 0x000fca0000004100 */
[----:B------:R-:W-:-:S04]  /*5c40*/  F2FP.F16.F32.PACK_AB R0, RZ, R0 ;  /* 0x00000000ff00723e */ /* 0x000fc800000000ff */
[----:B------:R-:W-:-:S05]  /*5c50*/  PRMT R0, R0, 0x5410, RZ ;  /* 0x0000541000007816 */ /* 0x000fca00000000ff */
[----:B------:R0:W-:Y:S01]  /*5c60*/  STG.E desc[UR36][R16.64], R0 ;  /* 0x0000000010007986 */ /* 0x0001e2000c101924 */
[----:B------:R-:W-:Y:S05]  /*5c70*/  BRA `(.L_x_772) ;  /* 0x0000000800d47947 */ /* 0x000fea0003800000 */
.L_x_777:
[----:B------:R-:W-:-:S05]  /*5c80*/  HADD2.F32 R2, -RZ, R3.H0_H0 ;  /* 0x20000003ff027230 */ /* 0x000fca0000004100 */
[----:B------:R-:W-:-:S06]  /*5c90*/  FMUL.FTZ R2, R2, 1 ;  /* 0x3f80000002027820 */ /* 0x000fcc0000410000 */
[----:B------:R-:W0:Y:S02]  /*5ca0*/  F2F.F64.F32 R2, R2 ;  /* 0x0000000200027310 */ /* 0x000e240000201800 */
[----:B0-----:R0:W-:Y:S01]  /*5cb0*/  STG.E.64 desc[UR36][R16.64], R2 ;  /* 0x0000000210007986 */ /* 0x0011e2000c101b24 */
[----:B------:R-:W-:Y:S05]  /*5cc0*/  BRA `(.L_x_772) ;  /* 0x0000000800c07947 */ /* 0x000fea0003800000 */
.L_x_767:
        /* <DEDUP_REMOVED lines=13> */
.L_x_781:
[----:B------:R-:W-:Y:S01]  /*5da0*/  HADD2.F32 R3, -RZ, R3.H0_H0 ;  /* 0x20000003ff037230 */ /* 0x000fe20000004100 */
[----:B------:R-:W-:-:S04]  /*5db0*/  CS2R R6, SRZ ;  /* 0x0000000000067805 */ /* 0x000fc8000001ff00 */
[----:B------:R-:W-:-:S04]  /*5dc0*/  FMUL.FTZ R3, R3, 1 ;  /* 0x3f80000003037820 */ /* 0x000fc80000410000 */
[----:B------:R-:W0:Y:S02]  /*5dd0*/  F2F.F64.F32 R4, R3 ;  /* 0x0000000300047310 */ /* 0x000e240000201800 */
[----:B0-----:R0:W-:Y:S01]  /*5de0*/  STG.E.128 desc[UR36][R16.64], R4 ;  /* 0x0000000410007986 */ /* 0x0011e2000c101d24 */
[----:B------:R-:W-:Y:S05]  /*5df0*/  BRA `(.L_x_772) ;  /* 0x0000000800747947 */ /* 0x000fea0003800000 */
.L_x_780:
        /* <DEDUP_REMOVED lines=21> */
.L_x_785:
[----:B------:R-:W-:Y:S05]  /*5f50*/  BSYNC B0 ;  /* 0x0000000000007941 */ /* 0x000fea0003800000 */
.L_x_784:
[----:B------:R-:W-:-:S05]  /*5f60*/  LOP3.LUT R3, R0, R3, RZ, 0xfc, !PT ;  /* 0x0000000300037212 */ /* 0x000fca00078efcff */
[----:B------:R0:W-:Y:S01]  /*5f70*/  STG.E.U8 desc[UR36][R16.64], R3 ;  /* 0x0000000310007986 */ /* 0x0001e2000c101124 */
[----:B------:R-:W-:Y:S05]  /*5f80*/  BRA `(.L_x_772) ;  /* 0x0000000800107947 */ /* 0x000fea0003800000 */
.L_x_783:
        /* <DEDUP_REMOVED lines=13> */
.L_x_787:
[----:B------:R-:W-:Y:S01]  /*6060*/  IMAD.MOV.U32 R0, RZ, RZ, 0x7f ;  /* 0x0000007fff007424 */ /* 0x000fe200078e00ff */
[----:B------:R-:W-:-:S04]  /*6070*/  ISETP.GT.U32.AND P0, PT, R2, 0x7f800000, PT ;  /* 0x7f8000000200780c */ /* 0x000fc80003f04070 */
[----:B------:R-:W-:-:S09]  /*6080*/  SEL R0, R0, 0x7c, P0 ;  /* 0x0000007c00007807 */ /* 0x000fd20000000000 */
.L_x_788:
[----:B------:R-:W-:Y:S05]  /*6090*/  BSYNC B0 ;  /* 0x0000000000007941 */ /* 0x000fea0003800000 */
.L_x_786:
[----:B------:R-:W-:-:S04]  /*60a0*/  LOP3.LUT R2, R3, 0x80000000, RZ, 0xc0, !PT ;  /* 0x8000000003027812 */ /* 0x000fc800078ec0ff */
[----:B------:R-:W-:-:S04]  /*60b0*/  SHF.R.U32.HI R3, RZ, 0x18, R2 ;  /* 0x00000018ff037819 */ /* 0x000fc80000011602 */
[----:B------:R-:W-:-:S05]  /*60c0*/  LOP3.LUT R3, R0, R3, RZ, 0xfc, !PT ;  /* 0x0000000300037212 */ /* 0x000fca00078efcff */
[----:B------:R0:W-:Y:S01]  /*60d0*/  STG.E.U8 desc[UR36][R16.64], R3 ;  /* 0x0000000310007986 */ /* 0x0001e2000c101124 */
[----:B------:R-:W-:Y:S05]  /*60e0*/  BRA `(.L_x_772) ;  /* 0x0000000400b87947 */ /* 0x000fea0003800000 */
.L_x_782:
[----:B------:R-:W-:-:S05]  /*60f0*/  HADD2.F32 R0, -RZ, R3.H0_H0 ;  /* 0x20000003ff007230 */ /* 0x000fca0000004100 */
[----:B------:R-:W-:-:S05]  /*6100*/  F2FP.BF16.F32.PACK_AB R0, RZ, R0 ;  /* 0x00000000ff00723e */ /* 0x000fca00000010ff */
[----:B------:R0:W-:Y:S01]  /*6110*/  STG.E.U16 desc[UR36][R16.64], R0 ;  /* 0x0000000010007986 */ /* 0x0001e2000c101524 */
[----:B------:R-:W-:Y:S05]  /*6120*/  BRA `(.L_x_772) ;  /* 0x0000000400a87947 */ /* 0x000fea0003800000 */
.L_x_779:
        /* <DEDUP_REMOVED lines=12> */
.L_x_791:
        /* <DEDUP_REMOVED lines=17> */
.L_x_794:
[----:B------:R-:W-:-:S04]  /*6300*/  LOP3.LUT R2, R3, 0x80000000, RZ, 0xc0, !PT ;  /* 0x8000000003027812 */ /* 0x000fc800078ec0ff */
[----:B------:R-:W-:-:S04]  /*6310*/  SHF.R.U32.HI R3, RZ, 0x18, R2 ;  /* 0x00000018ff037819 */ /* 0x000fc80000011602 */
[----:B------:R-:W-:-:S04]  /*6320*/  LOP3.LUT R0, R0, R3, RZ, 0xfc, !PT ;  /* 0x0000000300007212 */ /* 0x000fc800078efcff */
[----:B------:R-:W-:-:S07]  /*6330*/  PRMT R8, R0, 0x7610, R8 ;  /* 0x0000761000087816 */ /* 0x000fce0000000008 */
.L_x_793:
[----:B------:R-:W-:Y:S05]  /*6340*/  BSYNC B0 ;  /* 0x0000000000007941 */ /* 0x000fea0003800000 */
.L_x_792:
[----:B------:R3:W-:Y:S01]  /*6350*/  STG.E.U8 desc[UR36][R16.64], R8 ;  /* 0x0000000810007986 */ /* 0x0007e2000c101124 */
[----:B------:R-:W-:Y:S05]  /*6360*/  BRA `(.L_x_772) ;  /* 0x0000000400187947 */ /* 0x000fea0003800000 */
.L_x_790:
        /* <DEDUP_REMOVED lines=17> */
.L_x_797:
[----:B------:R-:W-:-:S04]  /*6480*/  LOP3.LUT R2, R3, 0x80000000, RZ, 0xc0, !PT ;  /* 0x8000000003027812 */ /* 0x000fc800078ec0ff */
[----:B------:R-:W-:-:S04]  /*6490*/  SHF.R.U32.HI R3, RZ, 0x18, R2 ;  /* 0x00000018ff037819 */ /* 0x000fc80000011602 */
[----:B------:R-:W-:-:S04]  /*64a0*/  LOP3.LUT R0, R0, R3, RZ, 0xfc, !PT ;  /* 0x0000000300007212 */ /* 0x000fc800078efcff */
[----:B------:R-:W-:-:S07]  /*64b0*/  PRMT R8, R0, 0x7610, R8 ;  /* 0x0000761000087816 */ /* 0x000fce0000000008 */
.L_x_796:
[----:B------:R-:W-:Y:S05]  /*64c0*/  BSYNC B0 ;  /* 0x0000000000007941 */ /* 0x000fea0003800000 */
.L_x_795:
[----:B------:R0:W-:Y:S01]  /*64d0*/  STG.E.U8 desc[UR36][R16.64], R8 ;  /* 0x0000000810007986 */ /* 0x0001e2000c101124 */
[----:B------:R-:W-:Y:S05]  /*64e0*/  BRA `(.L_x_772) ;  /* 0x0000000000b87947 */ /* 0x000fea0003800000 */
.L_x_789:
        /* <DEDUP_REMOVED lines=22> */
.L_x_771:
        /* <DEDUP_REMOVED lines=16> */
.L_x_800:
[----:B------:R-:W-:Y:S05]  /*6750*/  BRA `(.L_x_772) ;  /* 0x00000000001c7947 */ /* 0x000fea0003800000 */
.L_x_799:
[----:B------:R-:W-:-:S06]  /*6760*/  HADD2.F32 R3, -RZ, R3.H0_H0 ;  /* 0x20000003ff037230 */ /* 0x000fcc0000004100 */
[----:B------:R-:W0:Y:S02]  /*6770*/  F2I.U64.TRUNC R2, R3 ;  /* 0x0000000300027311 */ /* 0x000e24000020d800 */
[----:B0-----:R2:W-:Y:S01]  /*6780*/  STG.E.64 desc[UR36][R16.64], R2 ;  /* 0x0000000210007986 */ /* 0x0015e2000c101b24 */
[----:B------:R-:W-:Y:S05]  /*6790*/  BRA `(.L_x_772) ;  /* 0x00000000000c7947 */ /* 0x000fea0003800000 */
.L_x_798:
[----:B------:R-:W-:-:S06]  /*67a0*/  HADD2.F32 R3, -RZ, R3.H0_H0 ;  /* 0x20000003ff037230 */ /* 0x000fcc0000004100 */
[----:B------:R-:W0:Y:S02]  /*67b0*/  F2I.FTZ.U32.TRUNC.NTZ R3, R3 ;  /* 0x0000000300037305 */ /* 0x000e24000021f000 */
[----:B0-----:R0:W-:Y:S02]  /*67c0*/  STG.E desc[UR36][R16.64], R3 ;  /* 0x0000000310007986 */ /* 0x0011e4000c101924 */
.L_x_772:
[----:B------:R-:W-:-:S07]  /*67d0*/  VIADD R19, R19, 0x80 ;  /* 0x0000008013137836 */ /* 0x000fce0000000000 */
.L_x_732:
[----:B------:R-:W-:Y:S05]  /*67e0*/  BSYNC B6 ;  /* 0x0000000000067941 */ /* 0x000fea0003800000 */
.L_x_731:
        /* <DEDUP_REMOVED lines=307> */
.L_x_803:
        /* <DEDUP_REMOVED lines=22> */
.L_x_807:
[----:B------:R-:W2:Y:S02]  /*7c80*/  LDG.E.U8 R2, desc[UR36][R2.64] ;  /* 0x0000002402027981 */ /* 0x000ea4000c1e1100 */
[----:B--2---:R-:W-:-:S04]  /*7c90*/  I2FP.F32.U32 R0, R2 ;  /* 0x0000000200007245 */ /* 0x004fc80000201000 */
[----:B------:R-:W-:Y:S01]  /*7ca0*/  F2FP.F16.F32.PACK_AB R0, RZ, R0 ;  /* 0x00000000ff00723e */ /* 0x000fe200000000ff */
[----:B------:R-:W-:Y:S06]  /*7cb0*/  BRA `(.L_x_809) ;  /* 0x0000000c00887947 */ /* 0x000fec0003800000 */
.L_x_806:
        /* <DEDUP_REMOVED lines=10> */
.L_x_811:
[----:B------:R-:W2:Y:S02]  /*7d60*/  LDG.E R2, desc[UR36][R2.64] ;  /* 0x0000002402027981 */ /* 0x000ea4000c1e1900 */
[----:B--2---:R-:W-:-:S04]  /*7d70*/  I2FP.F32.S32 R0, R2 ;  /* 0x0000000200007245 */ /* 0x004fc80000201400 */
[----:B------:R-:W-:Y:S01]  /*7d80*/  F2FP.F16.F32.PACK_AB R0, RZ, R0 ;  /* 0x00000000ff00723e */ /* 0x000fe200000000ff */
[----:B------:R-:W-:Y:S06]  /*7d90*/  BRA `(.L_x_809) ;  /* 0x0000000c00507947 */ /* 0x000fec0003800000 */
.L_x_810:
[----:B------:R-:W2:Y:S02]  /*7da0*/  LDG.E.U16 R2, desc[UR36][R2.64] ;  /* 0x0000002402027981 */ /* 0x000ea4000c1e1500 */
[----:B--2---:R-:W0:Y:S02]  /*7db0*/  I2F.S16 R0, R2 ;  /* 0x0000000200007306 */ /* 0x004e240000101400 */
[----:B0-----:R-:W-:Y:S01]  /*7dc0*/  F2FP.F16.F32.PACK_AB R0, RZ, R0 ;  /* 0x00000000ff00723e */ /* 0x001fe200000000ff */
[----:B------:R-:W-:Y:S06]  /*7dd0*/  BRA `(.L_x_809) ;  /* 0x0000000c00407947 */ /* 0x000fec0003800000 */
.L_x_805:
        /* <DEDUP_REMOVED lines=9> */
.L_x_813:
[----:B------:R1:W5:Y:S01]  /*7e70*/  LDG.E.U16 R0, desc[UR36][R2.64] ;  /* 0x0000002402007981 */ /* 0x000362000c1e1500 */
[----:B------:R-:W-:Y:S05]  /*7e80*/  BRA `(.L_x_809) ;  /* 0x0000000c00147947 */ /* 0x000fea0003800000 */
.L_x_812:
        /* <DEDUP_REMOVED lines=9> */
.L_x_815:
[----:B------:R0:W5:Y:S01]  /*7f20*/  LDG.E.U16 R0, desc[UR36][R2.64] ;  /* 0x0000002402007981 */ /* 0x000162000c1e1500 */
[----:B------:R-:W-:Y:S05]  /*7f30*/  BRA `(.L_x_809) ;  /* 0x0000000800e87947 */ /* 0x000fea0003800000 */
.L_x_814:
        /* <DEDUP_REMOVED lines=8> */
.L_x_804:
        /* <DEDUP_REMOVED lines=13> */
.L_x_818:
        /* <DEDUP_REMOVED lines=8> */
.L_x_817:
        /* <DEDUP_REMOVED lines=28> */
.L_x_820:
        /* <DEDUP_REMOVED lines=15> */
.L_x_819:
[----:B------:R-:W2:Y:S02]  /*83c0*/  LDG.E.U16 R0, desc[UR36][R2.64] ;  /* 0x0000002402007981 */ /* 0x000ea4000c1e1500 */
[----:B--2---:R-:W-:-:S05]  /*83d0*/  IMAD.U32 R0, R0, 0x10000, RZ ;  /* 0x0001000000007824 */ /* 0x004fca00078e00ff */
[----:B------:R-:W-:Y:S01]  /*83e0*/  F2FP.F16.F32.PACK_AB R0, RZ, R0 ;  /* 0x00000000ff00723e */ /* 0x000fe200000000ff */
[----:B------:R-:W-:Y:S06]  /*83f0*/  BRA `(.L_x_809) ;  /* 0x0000000400b87947 */ /* 0x000fec0003800000 */
.L_x_816:
        /* <DEDUP_REMOVED lines=12> */
.L_x_823:
        /* <DEDUP_REMOVED lines=21> */
.L_x_827:
[----:B------:R-:W-:Y:S05]  /*8610*/  BSYNC B1 ;  /* 0x0000000000017941 */ /* 0x000fea0003800000 */
.L_x_826:
[----:B------:R-:W-:Y:S01]  /*8620*/  LEA R3, R0, 0x3b800000, 0x17 ;  /* 0x3b80000000037811 */ /* 0x000fe200078eb8ff */
[----:B------:R-:W-:-:S05]  /*8630*/  IMAD.SHL.U32 R0, R2, 0x100000, RZ ;  /* 0x0010000002007824 */ /* 0x000fca00078e00ff */
[----:B------:R-:W-:-:S07]  /*8640*/  LOP3.LUT R0, R3, R0, R4, 0xfe, !PT ;  /* 0x0000000003007212 */ /* 0x000fce00078efe04 */
.L_x_825:
[----:B------:R-:W-:Y:S05]  /*8650*/  BSYNC B0 ;  /* 0x0000000000007941 */ /* 0x000fea0003800000 */
.L_x_824:
[----:B------:R-:W-:Y:S01]  /*8660*/  F2FP.F16.F32.PACK_AB R0, RZ, R0 ;  /* 0x00000000ff00723e */ /* 0x000fe200000000ff */
[----:B------:R-:W-:Y:S06]  /*8670*/  BRA `(.L_x_809) ;  /* 0x0000000400187947 */ /* 0x000fec0003800000 */
.L_x_822:
        /* <DEDUP_REMOVED lines=21> */
.L_x_831:
[----:B------:R-:W-:Y:S05]  /*87d0*/  BSYNC B1 ;  /* 0x0000000000017941 */ /* 0x000fea0003800000 */
.L_x_830:
[----:B------:R-:W-:Y:S01]  /*87e0*/  LEA R3, R0, 0x37800000, 0x17 ;  /* 0x3780000000037811 */ /* 0x000fe200078eb8ff */
[----:B------:R-:W-:-:S05]  /*87f0*/  IMAD.SHL.U32 R0, R2, 0x200000, RZ ;  /* 0x0020000002007824 */ /* 0x000fca00078e00ff */
[----:B------:R-:W-:-:S07]  /*8800*/  LOP3.LUT R0, R3, R0, R4, 0xfe, !PT ;  /* 0x0000000003007212 */ /* 0x000fce00078efe04 */
.L_x_829:
[----:B------:R-:W-:Y:S05]  /*8810*/  BSYNC B0 ;  /* 0x0000000000007941 */ /* 0x000fea0003800000 */
.L_x_828:
[----:B------:R-:W-:Y:S01]  /*8820*/  F2FP.F16.F32.PACK_AB R0, RZ, R0 ;  /* 0x00000000ff00723e */ /* 0x000fe200000000ff */
[----:B------:R-:W-:Y:S06]  /*8830*/  BRA `(.L_x_809) ;  /* 0x0000000000a87947 */ /* 0x000fec0003800000 */
.L_x_821:
        /* <DEDUP_REMOVED lines=14> */
.L_x_835:
[----:B------:R-:W-:Y:S05]  /*8920*/  BSYNC B0 ;  /* 0x0000000000007941 */ /* 0x000fea0003800000 */
.L_x_834:
[----:B------:R-:W-:Y:S01]  /*8930*/  F2FP.F16.F32.PACK_AB R0, RZ, R0 ;  /* 0x00000000ff00723e */ /* 0x000fe200000000ff */
[----:B------:R-:W-:Y:S06]  /*8940*/  BRA `(.L_x_809) ;  /* 0x0000000000647947 */ /* 0x000fec0003800000 */
.L_x_808:
        /* <DEDUP_REMOVED lines=16> */
.L_x_836:
[----:B------:R-:W-:Y:S01]  /*8a50*/  PRMT R0, RZ, 0x7610, R0 ;  /* 0x00007610ff007816 */ /* 0x000fe20000000000 */
[----:B------:R-:W-:Y:S06]  /*8a60*/  BRA `(.L_x_809) ;  /* 0x00000000001c7947 */ /* 0x000fec0003800000 */
.L_x_833:
[----:B------:R-:W2:Y:S02]  /*8a70*/  LDG.E.64 R2, desc[UR36][R2.64] ;  /* 0x0000002402027981 */ /* 0x000ea4000c1e1b00 */
[----:B--2---:R-:W0:Y:S02]  /*8a80*/  I2F.U64 R0, R2 ;  /* 0x0000000200007312 */ /* 0x004e240000301000 */
[----:B0-----:R-:W-:Y:S01]  /*8a90*/  F2FP.F16.F32.PACK_AB R0, RZ, R0 ;  /* 0x00000000ff00723e */ /* 0x001fe200000000ff */
[----:B------:R-:W-:Y:S06]  /*8aa0*/  BRA `(.L_x_809) ;  /* 0x00000000000c7947 */ /* 0x000fec0003800000 */
.L_x_832:
[----:B------:R-:W2:Y:S02]  /*8ab0*/  LDG.E R2, desc[UR36][R2.64] ;  /* 0x0000002402027981 */ /* 0x000ea4000c1e1900 */
[----:B--2---:R-:W-:-:S04]  /*8ac0*/  I2FP.F32.U32 R0, R2 ;  /* 0x0000000200007245 */ /* 0x004fc80000201000 */
[----:B------:R-:W-:-:S07]  /*8ad0*/  F2FP.F16.F32.PACK_AB R0, RZ, R0 ;  /* 0x00000000ff00723e */ /* 0x000fce00000000ff */
.L_x_809:
        /* <DEDUP_REMOVED lines=37> */
.L_x_840:
[----:B------:R-:W-:-:S06]  /*8d30*/  HADD2.F32 R3, -RZ, R3.H0_H0 ;  /* 0x20000003ff037230 */ /* 0x000fcc0000004100 */
[----:B------:R-:W0:Y:S02]  /*8d40*/  F2I.S64.TRUNC R2, R3 ;  /* 0x0000000300027311 */ /* 0x000e24000020d900 */
[----:B0-----:R3:W-:Y:S01]  /*8d50*/  STG.E.U8 desc[UR36][R16.64], R2 ;  /* 0x0000000210007986 */ /* 0x0017e2000c101124 */
[----:B------:R-:W-:Y:S05]  /*8d60*/  BRA `(.L_x_842) ;  /* 0x0000000c00847947 */ /* 0x000fea0003800000 */
.L_x_839:
        /* <DEDUP_REMOVED lines=10> */
.L_x_844:
[----:B------:R-:W-:-:S06]  /*8e10*/  HADD2.F32 R3, -RZ, R3.H0_H0 ;  /* 0x20000003ff037230 */ /* 0x000fcc0000004100 */
[----:B------:R-:W0:Y:S02]  /*8e20*/  F2I.FTZ.TRUNC.NTZ R3, R3 ;  /* 0x0000000300037305 */ /* 0x000e24000021f100 */
[----:B0-----:R2:W-:Y:S01]  /*8e30*/  STG.E desc[UR36][R16.64], R3 ;  /* 0x0000000310007986 */ /* 0x0015e2000c101924 */
[----:B------:R-:W-:Y:S05]  /*8e40*/  BRA `(.L_x_842) ;  /* 0x0000000c004c7947 */ /* 0x000fea0003800000 */
.L_x_843:
[----:B------:R-:W-:-:S06]  /*8e50*/  HADD2.F32 R3, -RZ, R3.H0_H0 ;  /* 0x20000003ff037230 */ /* 0x000fcc0000004100 */
[----:B------:R-:W0:Y:S02]  /*8e60*/  F2I.FTZ.TRUNC.NTZ R3, R3 ;  /* 0x0000000300037305 */ /* 0x000e24000021f100 */
[----:B0-----:R0:W-:Y:S01]  /*8e70*/  STG.E.U16 desc[UR36][R16.64], R3 ;  /* 0x0000000310007986 */ /* 0x0011e2000c101524 */
[----:B------:R-:W-:Y:S05]  /*8e80*/  BRA `(.L_x_842) ;  /* 0x0000000c003c7947 */ /* 0x000fea0003800000 */
.L_x_838:
        /* <DEDUP_REMOVED lines=9> */
.L_x_846:
[----:B------:R0:W-:Y:S01]  /*8f20*/  STG.E.U16 desc[UR36][R16.64], R3 ;  /* 0x0000000310007986 */ /* 0x0001e2000c101524 */
[----:B------:R-:W-:Y:S05]  /*8f30*/  BRA `(.L_x_842) ;  /* 0x0000000c00107947 */ /* 0x000fea0003800000 */
.L_x_845:
        /* <DEDUP_REMOVED lines=10> */
.L_x_848:
[----:B------:R-:W-:-:S05]  /*8fe0*/  HADD2.F32 R0, -RZ, R3.H0_H0 ;  /* 0x20000003ff007230 */ /* 0x000fca0000004100 */
[----:B------:R-:W-:-:S04]  /*8ff0*/  F2FP.F16.F32.PACK_AB R0, RZ, R0 ;  /* 0x00000000ff00723e */ /* 0x000fc800000000ff */
[----:B------:R-:W-:-:S05]  /*9000*/  PRMT R0, R0, 0x5410, RZ ;  /* 0x0000541000007816 */ /* 0x000fca00000000ff */
[----:B------:R0:W-:Y:S01]  /*9010*/  STG.E desc[UR36][R16.64], R0 ;  /* 0x0000000010007986 */ /* 0x0001e2000c101924 */
[----:B------:R-:W-:Y:S05]  /*9020*/  BRA `(.L_x_842) ;  /* 0x0000000800d47947 */ /* 0x000fea0003800000 */
.L_x_847:
[----:B------:R-:W-:-:S05]  /*9030*/  HADD2.F32 R2, -RZ, R3.H0_H0 ;  /* 0x20000003ff027230 */ /* 0x000fca0000004100 */
[----:B------:R-:W-:-:S06]  /*9040*/  FMUL.FTZ R2, R2, 1 ;  /* 0x3f80000002027820 */ /* 0x000fcc0000410000 */
[----:B------:R-:W0:Y:S02]  /*9050*/  F2F.F64.F32 R2, R2 ;  /* 0x0000000200027310 */ /* 0x000e240000201800 */
[----:B0-----:R0:W-:Y:S01]  /*9060*/  STG.E.64 desc[UR36][R16.64], R2 ;  /* 0x0000000210007986 */ /* 0x0011e2000c101b24 */
[----:B------:R-:W-:Y:S05]  /*9070*/  BRA `(.L_x_842) ;  /* 0x0000000800c07947 */ /* 0x000fea0003800000 */
.L_x_837:
        /* <DEDUP_REMOVED lines=13> */
.L_x_851:
[----:B------:R-:W-:Y:S01]  /*9150*/  HADD2.F32 R3, -RZ, R3.H0_H0 ;  /* 0x20000003ff037230 */ /* 0x000fe20000004100 */
[----:B------:R-:W-:-:S04]  /*9160*/  CS2R R6, SRZ ;  /* 0x0000000000067805 */ /* 0x000fc8000001ff00 */
[----:B------:R-:W-:-:S04]  /*9170*/  FMUL.FTZ R3, R3, 1 ;  /* 0x3f80000003037820 */ /* 0x000fc80000410000 */
[----:B------:R-:W0:Y:S02]  /*9180*/  F2F.F64.F32 R4, R3 ;  /* 0x0000000300047310 */ /* 0x000e240000201800 */
[----:B0-----:R0:W-:Y:S01]  /*9190*/  STG.E.128 desc[UR36][R16.64], R4 ;  /* 0x0000000410007986 */ /* 0x0011e2000c101d24 */
[----:B------:R-:W-:Y:S05]  /*91a0*/  BRA `(.L_x_842) ;  /* 0x0000000800747947 */ /* 0x000fea0003800000 */
.L_x_850:
        /* <DEDUP_REMOVED lines=21> */
.L_x_855:
[----:B------:R-:W-:Y:S05]  /*9300*/  BSYNC B0 ;  /* 0x0000000000007941 */ /* 0x000fea0003800000 */
.L_x_854:
[----:B------:R-:W-:-:S05]  /*9310*/  LOP3.LUT R3, R0, R3, RZ, 0xfc, !PT ;  /* 0x0000000300037212 */ /* 0x000fca00078efcff */
[----:B------:R0:W-:Y:S01]  /*9320*/  STG.E.U8 desc[UR36][R16.64], R3 ;  /* 0x0000000310007986 */ /* 0x0001e2000c101124 */
[----:B------:R-:W-:Y:S05]  /*9330*/  BRA `(.L_x_842) ;  /* 0x0000000800107947 */ /* 0x000fea0003800000 */
.L_x_853:
        /* <DEDUP_REMOVED lines=13> */
.L_x_857:
[----:B------:R-:W-:Y:S01]  /*9410*/  IMAD.MOV.U32 R0, RZ, RZ, 0x7f ;  /* 0x0000007fff007424 */ /* 0x000fe200078e00ff */
[----:B------:R-:W-:-:S04]  /*9420*/  ISETP.GT.U32.AND P0, PT, R2, 0x7f800000, PT ;  /* 0x7f8000000200780c */ /* 0x000fc80003f04070 */
[----:B------:R-:W-:-:S09]  /*9430*/  SEL R0, R0, 0x7c, P0 ;  /* 0x0000007c00007807 */ /* 0x000fd20000000000 */
.L_x_858:
[----:B------:R-:W-:Y:S05]  /*9440*/  BSYNC B0 ;  /* 0x0000000000007941 */ /* 0x000fea0003800000 */
.L_x_856:
[----:B------:R-:W-:-:S04]  /*9450*/  LOP3.LUT R2, R3, 0x80000000, RZ, 0xc0, !PT ;  /* 0x8000000003027812 */ /* 0x000fc800078ec0ff */
[----:B------:R-:W-:-:S04]  /*9460*/  SHF.R.U32.HI R3, RZ, 0x18, R2 ;  /* 0x00000018ff037819 */ /* 0x000fc80000011602 */
[----:B------:R-:W-:-:S05]  /*9470*/  LOP3.LUT R3, R0, R3, RZ, 0xfc, !PT ;  /* 0x0000000300037212 */ /* 0x000fca00078efcff */
[----:B------:R0:W-:Y:S01]  /*9480*/  STG.E.U8 desc[UR36][R16.64], R3 ;  /* 0x0000000310007986 */ /* 0x0001e2000c101124 */
[----:B------:R-:W-:Y:S05]  /*9490*/  BRA `(.L_x_842) ;  /* 0x0000000400b87947 */ /* 0x000fea0003800000 */
.L_x_852:
[----:B------:R-:W-:-:S05]  /*94a0*/  HADD2.F32 R0, -RZ, R3.H0_H0 ;  /* 0x20000003ff007230 */ /* 0x000fca0000004100 */
[----:B------:R-:W-:-:S05]  /*94b0*/  F2FP.BF16.F32.PACK_AB R0, RZ, R0 ;  /* 0x00000000ff00723e */ /* 0x000fca00000010ff */
[----:B------:R0:W-:Y:S01]  /*94c0*/  STG.E.U16 desc[UR36][R16.64], R0 ;  /* 0x0000000010007986 */ /* 0x0001e2000c101524 */
[----:B------:R-:W-:Y:S05]  /*94d0*/  BRA `(.L_x_842) ;  /* 0x0000000400a87947 */ /* 0x000fea0003800000 */
.L_x_849:
        /* <DEDUP_REMOVED lines=12> */
.L_x_861:
        /* <DEDUP_REMOVED lines=17> */
.L_x_864:
[----:B------:R-:W-:-:S04]  /*96b0*/  LOP3.LUT R2, R3, 0x80000000, RZ, 0xc0, !PT ;  /* 0x8000000003027812 */ /* 0x000fc800078ec0ff */
[----:B------:R-:W-:-:S04]  /*96c0*/  SHF.R.U32.HI R3, RZ, 0x18, R2 ;  /* 0x00000018ff037819 */ /* 0x000fc80000011602 */
[----:B------:R-:W-:-:S04]  /*96d0*/  LOP3.LUT R0, R0, R3, RZ, 0xfc, !PT ;  /* 0x0000000300007212 */ /* 0x000fc800078efcff */
[----:B------:R-:W-:-:S07]  /*96e0*/  PRMT R8, R0, 0x7610, R8 ;  /* 0x0000761000087816 */ /* 0x000fce0000000008 */
.L_x_863:
[----:B------:R-:W-:Y:S05]  /*96f0*/  BSYNC B0 ;  /* 0x0000000000007941 */ /* 0x000fea0003800000 */
.L_x_862:
[----:B------:R0:W-:Y:S01]  /*9700*/  STG.E.U8 desc[UR36][R16.64], R8 ;  /* 0x0000000810007986 */ /* 0x0001e2000c101124 */
[----:B------:R-:W-:Y:S05]  /*9710*/  BRA `(.L_x_842) ;  /* 0x0000000400187947 */ /* 0x000fea0003800000 */
.L_x_860:
        /* <DEDUP_REMOVED lines=17> */
.L_x_867:
[----:B------:R-:W-:-:S04]  /*9830*/  LOP3.LUT R2, R3, 0x80000000, RZ, 0xc0, !PT ;  /* 0x8000000003027812 */ /* 0x000fc800078ec0ff */
[----:B------:R-:W-:-:S04]  /*9840*/  SHF.R.U32.HI R3, RZ, 0x18, R2 ;  /* 0x00000018ff037819 */ /* 0x000fc80000011602 */
[----:B------:R-:W-:-:S04]  /*9850*/  LOP3.LUT R0, R0, R3, RZ, 0xfc, !PT ;  /* 0x0000000300007212 */ /* 0x000fc800078efcff */
[----:B------:R-:W-:-:S07]  /*9860*/  PRMT R8, R0, 0x7610, R8 ;  /* 0x0000761000087816 */ /* 0x000fce0000000008 */
.L_x_866:
[----:B------:R-:W-:Y:S05]  /*9870*/  BSYNC B0 ;  /* 0x0000000000007941 */ /* 0x000fea0003800000 */
.L_x_865:
[----:B------:R0:W-:Y:S01]  /*9880*/  STG.E.U8 desc[UR36][R16.64], R8 ;  /* 0x0000000810007986 */ /* 0x0001e2000c101124 */
[----:B------:R-:W-:Y:S05]  /*9890*/  BRA `(.L_x_842) ;  /* 0x0000000000b87947 */ /* 0x000fea0003800000 */
.L_x_859:
        /* <DEDUP_REMOVED lines=22> */
.L_x_841:
        /* <DEDUP_REMOVED lines=16> */
.L_x_870:
[----:B------:R-:W-:Y:S05]  /*9b00*/  BRA `(.L_x_842) ;  /* 0x00000000001c7947 */ /* 0x000fea0003800000 */
.L_x_869:
[----:B------:R-:W-:-:S06]  /*9b10*/  HADD2.F32 R3, -RZ, R3.H0_H0 ;  /* 0x20000003ff037230 */ /* 0x000fcc0000004100 */
[----:B------:R-:W0:Y:S02]  /*9b20*/  F2I.U64.TRUNC R2, R3 ;  /* 0x0000000300027311 */ /* 0x000e24000020d800 */
[----:B0-----:R0:W-:Y:S01]  /*9b30*/  STG.E.64 desc[UR36][R16.64], R2 ;  /* 0x0000000210007986 */ /* 0x0011e2000c101b24 */
[----:B------:R-:W-:Y:S05]  /*9b40*/  BRA `(.L_x_842) ;  /* 0x00000000000c7947 */ /* 0x000fea0003800000 */
.L_x_868:
[----:B------:R-:W-:-:S06]  /*9b50*/  HADD2.F32 R3, -RZ, R3.H0_H0 ;  /* 0x20000003ff037230 */ /* 0x000fcc0000004100 */
[----:B------:R-:W0:Y:S02]  /*9b60*/  F2I.FTZ.U32.TRUNC.NTZ R3, R3 ;  /* 0x0000000300037305 */ /* 0x000e24000021f000 */
[----:B0-----:R0:W-:Y:S02]  /*9b70*/  STG.E desc[UR36][R16.64], R3 ;  /* 0x0000000310007986 */ /* 0x0011e4000c101924 */
.L_x_842:
[----:B------:R-:W-:-:S07]  /*9b80*/  VIADD R19, R19, 0x80 ;  /* 0x0000008013137836 */ /* 0x000fce0000000000 */
.L_x_802:
[----:B------:R-:W-:Y:S05]  /*9b90*/  BSYNC B6 ;  /* 0x0000000000067941 */ /* 0x000fea0003800000 */
.L_x_801:
        /* <DEDUP_REMOVED lines=306> */
.L_x_871:
        /* <DEDUP_REMOVED lines=22> */
.L_x_875:
[----:B------:R-:W2:Y:S02]  /*b020*/  LDG.E.U8 R2, desc[UR36][R2.64] ;  /* 0x0000002402027981 */ /* 0x000ea4000c1e1100 */
[----:B--2---:R-:W-:-:S04]  /*b030*/  I2FP.F32.U32 R0, R2 ;  /* 0x0000000200007245 */ /* 0x004fc80000201000 */
[----:B------:R-:W-:Y:S01]  /*b040*/  F2FP.F16.F32.PACK_AB R0, RZ, R0 ;  /* 0x00000000ff00723e */ /* 0x000fe200000000ff */
[----:B------:R-:W-:Y:S06]  /*b050*/  BRA `(.L_x_877) ;  /* 0x0000000c00887947 */ /* 0x000fec0003800000 */
.L_x_874:
        /* <DEDUP_REMOVED lines=10> */
.L_x_879:
[----:B------:R-:W2:Y:S02]  /*b100*/  LDG.E R2, desc[UR36][R2.64] ;  /* 0x0000002402027981 */ /* 0x000ea4000c1e1900 */
[----:B--2---:R-:W-:-:S04]  /*b110*/  I2FP.F32.S32 R0, R2 ;  /* 0x0000000200007245 */ /* 0x004fc80000201400 */
[----:B------:R-:W-:Y:S01]  /*b120*/  F2FP.F16.F32.PACK_AB R0, RZ, R0 ;  /* 0x00000000ff00723e */ /* 0x000fe200000000ff */
[----:B------:R-:W-:Y:S06]  /*b130*/  BRA `(.L_x_877) ;  /* 0x0000000c00507947 */ /* 0x000fec0003800000 */
.L_x_878:
[----:B------:R-:W2:Y:S02]  /*b140*/  LDG.E.U16 R2, desc[UR36][R2.64] ;  /* 0x0000002402027981 */ /* 0x000ea4000c1e1500 */
[----:B--2---:R-:W0:Y:S02]  /*b150*/  I2F.S16 R0, R2 ;  /* 0x0000000200007306 */ /* 0x004e240000101400 */
[----:B0-----:R-:W-:Y:S01]  /*b160*/  F2FP.F16.F32.PACK_AB R0, RZ, R0 ;  /* 0x00000000ff00723e */ /* 0x001fe200000000ff */
[----:B------:R-:W-:Y:S06]  /*b170*/  BRA `(.L_x_877) ;  /* 0x0000000c00407947 */ /* 0x000fec0003800000 */
.L_x_873:
        /* <DEDUP_REMOVED lines=9> */
.L_x_881:
[----:B------:R1:W5:Y:S01]  /*b210*/  LDG.E.U16 R0, desc[UR36][R2.64] ;  /* 0x0000002402007981 */ /* 0x000362000c1e1500 */
[----:B------:R-:W-:Y:S05]  /*b220*/  BRA `(.L_x_877) ;  /* 0x0000000c00147947 */ /* 0x000fea0003800000 */
.L_x_880:
        /* <DEDUP_REMOVED lines=9> */
.L_x_883:
[----:B------:R0:W5:Y:S01]  /*b2c0*/  LDG.E.U16 R0, desc[UR36][R2.64] ;  /* 0x0000002402007981 */ /* 0x000162000c1e1500 */
[----:B------:R-:W-:Y:S05]  /*b2d0*/  BRA `(.L_x_877) ;  /* 0x0000000800e87947 */ /* 0x000fea0003800000 */
.L_x_882:
        /* <DEDUP_REMOVED lines=8> */
.L_x_872:
        /* <DEDUP_REMOVED lines=13> */
.L_x_886:
        /* <DEDUP_REMOVED lines=8> */
.L_x_885:
        /* <DEDUP_REMOVED lines=28> */
.L_x_888:
        /* <DEDUP_REMOVED lines=15> */
.L_x_887:
[----:B------:R-:W2:Y:S02]  /*b760*/  LDG.E.U16 R0, desc[UR36][R2.64] ;  /* 0x0000002402007981 */ /* 0x000ea4000c1e1500 */
[----:B--2---:R-:W-:-:S05]  /*b770*/  IMAD.U32 R0, R0, 0x10000, RZ ;  /* 0x0001000000007824 */ /* 0x004fca00078e00ff */
[----:B------:R-:W-:Y:S01]  /*b780*/  F2FP.F16.F32.PACK_AB R0, RZ, R0 ;  /* 0x00000000ff00723e */ /* 0x000fe200000000ff */
[----:B------:R-:W-:Y:S06]  /*b790*/  BRA `(.L_x_877) ;  /* 0x0000000400b87947 */ /* 0x000fec0003800000 */
.L_x_884:
        /* <DEDUP_REMOVED lines=12> */
.L_x_891:
        /* <DEDUP_REMOVED lines=21> */
.L_x_895:
[----:B------:R-:W-:Y:S05]  /*b9b0*/  BSYNC B1 ;  /* 0x0000000000017941 */ /* 0x000fea0003800000 */
.L_x_894:
[----:B------:R-:W-:Y:S01]  /*b9c0*/  LEA R3, R0, 0x3b800000, 0x17 ;  /* 0x3b80000000037811 */ /* 0x000fe200078eb8ff */
[----:B------:R-:W-:-:S05]  /*b9d0*/  IMAD.SHL.U32 R0, R2, 0x100000, RZ ;  /* 0x0010000002007824 */ /* 0x000fca00078e00ff */
[----:B------:R-:W-:-:S07]  /*b9e0*/  LOP3.LUT R0, R3, R0, R4, 0xfe, !PT ;  /* 0x0000000003007212 */ /* 0x000fce00078efe04 */
.L_x_893:
[----:B------:R-:W-:Y:S05]  /*b9f0*/  BSYNC B0 ;  /* 0x0000000000007941 */ /* 0x000fea0003800000 */
.L_x_892:
[----:B------:R-:W-:Y:S01]  /*ba00*/  F2FP.F16.F32.PACK_AB R0, RZ, R0 ;  /* 0x00000000ff00723e */ /* 0x000fe200000000ff */
[----:B------:R-:W-:Y:S06]  /*ba10*/  BRA `(.L_x_877) ;  /* 0x0000000400187947 */ /* 0x000fec0003800000 */
.L_x_890:
        /* <DEDUP_REMOVED lines=21> */
.L_x_899:
[----:B------:R-:W-:Y:S05]  /*bb70*/  BSYNC B1 ;  /* 0x0000000000017941 */ /* 0x000fea0003800000 */
.L_x_898:
[----:B------:R-:W-:Y:S01]  /*bb80*/  LEA R3, R0, 0x37800000, 0x17 ;  /* 0x3780000000037811 */ /* 0x000fe200078eb8ff */
[----:B------:R-:W-:-:S05]  /*bb90*/  IMAD.SHL.U32 R0, R2, 0x200000, RZ ;  /* 0x0020000002007824 */ /* 0x000fca00078e00ff */
[----:B------:R-:W-:-:S07]  /*bba0*/  LOP3.LUT R0, R3, R0, R4, 0xfe, !PT ;  /* 0x0000000003007212 */ /* 0x000fce00078efe04 */
.L_x_897:
[----:B------:R-:W-:Y:S05]  /*bbb0*/  BSYNC B0 ;  /* 0x0000000000007941 */ /* 0x000fea0003800000 */
.L_x_896:
[----:B------:R-:W-:Y:S01]  /*bbc0*/  F2FP.F16.F32.PACK_AB R0, RZ, R0 ;  /* 0x00000000ff00723e */ /* 0x000fe200000000ff */
[----:B------:R-:W-:Y:S06]  /*bbd0*/  BRA `(.L_x_877) ;  /* 0x0000000000a87947 */ /* 0x000fec0003800000 */
.L_x_889:
        /* <DEDUP_REMOVED lines=14> */
.L_x_903:
[----:B------:R-:W-:Y:S05]  /*bcc0*/  BSYNC B0 ;  /* 0x0000000000007941 */ /* 0x000fea0003800000 */
.L_x_902:
[----:B------:R-:W-:Y:S01]  /*bcd0*/  F2FP.F16.F32.PACK_AB R0, RZ, R0 ;  /* 0x00000000ff00723e */ /* 0x000fe200000000ff */
[----:B------:R-:W-:Y:S06]  /*bce0*/  BRA `(.L_x_877) ;  /* 0x0000000000647947 */ /* 0x000fec0003800000 */
.L_x_876:
        /* <DEDUP_REMOVED lines=16> */
.L_x_904:
[----:B------:R-:W-:Y:S01]  /*bdf0*/  PRMT R0, RZ, 0x7610, R0 ;  /* 0x00007610ff007816 */ /* 0x000fe20000000000 */
[----:B------:R-:W-:Y:S06]  /*be00*/  BRA `(.L_x_877) ;  /* 0x00000000001c7947 */ /* 0x000fec0003800000 */
.L_x_901:
[----:B------:R-:W2:Y:S02]  /*be10*/  LDG.E.64 R2, desc[UR36][R2.64] ;  /* 0x0000002402027981 */ /* 0x000ea4000c1e1b00 */
[----:B--2---:R-:W0:Y:S02]  /*be20*/  I2F.U64 R0, R2 ;  /* 0x0000000200007312 */ /* 0x004e240000301000 */
[----:B0-----:R-:W-:Y:S01]  /*be30*/  F2FP.F16.F32.PACK_AB R0, RZ, R0 ;  /* 0x00000000ff00723e */ /* 0x001fe200000000ff */
[----:B------:R-:W-:Y:S06]  /*be40*/  BRA `(.L_x_877) ;  /* 0x00000000000c7947 */ /* 0x000fec0003800000 */
.L_x_900:
[----:B------:R-:W2:Y:S02]  /*be50*/  LDG.E R2, desc[UR36][R2.64] ;  /* 0x0000002402027981 */ /* 0x000ea4000c1e1900 */
[----:B--2---:R-:W-:-:S04]  /*be60*/  I2FP.F32.U32 R0, R2 ;  /* 0x0000000200007245 */ /* 0x004fc80000201000 */
[----:B------:R-:W-:-:S07]  /*be70*/  F2FP.F16.F32.PACK_AB R0, RZ, R0 ;  /* 0x00000000ff00723e */ /* 0x000fce00000000ff */
.L_x_877:
        /* <DEDUP_REMOVED lines=35> */
[----:B0-----:R-:W-:Y:S01]  /*c0b0*/  STG.E.U8 desc[UR36][R16.64], R3 ;  /* 0x0000000310007986 */ /* 0x001fe2000c101124 */
[----:B------:R-:W-:Y:S05]  /*c0c0*/  EXIT ;  /* 0x000000000000794d */ /* 0x000fea0003800000 */
.L_x_908:
[----:B------:R-:W-:-:S06]  /*c0d0*/  HADD2.F32 R3, -RZ, R3.H0_H0 ;  /* 0x20000003ff037230 */ /* 0x000fcc0000004100 */
[----:B------:R-:W0:Y:S02]  /*c0e0*/  F2I.S64.TRUNC R2, R3 ;  /* 0x0000000300027311 */ /* 0x000e24000020d900 */
[----:B0-----:R-:W-:Y:S01]  /*c0f0*/  STG.E.U8 desc[UR36][R16.64], R2 ;  /* 0x0000000210007986 */ /* 0x001fe2000c101124 */
[----:B------:R-:W-:Y:S05]  /*c100*/  EXIT ;  /* 0x000000000000794d */ /* 0x000fea0003800000 */
.L_x_907:
        /* <DEDUP_REMOVED lines=8> */
[----:B0-----:R-:W-:Y:S01]  /*c190*/  STG.E.64 desc[UR36][R16.64], R2 ;  /* 0x0000000210007986 */ /* 0x001fe2000c101b24 */
[----:B------:R-:W-:Y:S05]  /*c1a0*/  EXIT ;  /* 0x000000000000794d */ /* 0x000fea0003800000 */
.L_x_911:
[----:B------:R-:W-:-:S06]  /*c1b0*/  HADD2.F32 R3, -RZ, R3.H0_H0 ;  /* 0x20000003ff037230 */ /* 0x000fcc0000004100 */
[----:B------:R-:W0:Y:S02]  /*c1c0*/  F2I.FTZ.TRUNC.NTZ R3, R3 ;  /* 0x0000000300037305 */ /* 0x000e24000021f100 */
[----:B0-----:R-:W-:Y:S01]  /*c1d0*/  STG.E desc[UR36][R16.64], R3 ;  /* 0x0000000310007986 */ /* 0x001fe2000c101924 */
[----:B------:R-:W-:Y:S05]  /*c1e0*/  EXIT ;  /* 0x000000000000794d */ /* 0x000fea0003800000 */
.L_x_910:
[----:B------:R-:W-:-:S06]  /*c1f0*/  HADD2.F32 R3, -RZ, R3.H0_H0 ;  /* 0x20000003ff037230 */ /* 0x000fcc0000004100 */
[----:B------:R-:W0:Y:S02]  /*c200*/  F2I.FTZ.TRUNC.NTZ R3, R3 ;  /* 0x0000000300037305 */ /* 0x000e24000021f100 */
[----:B0-----:R-:W-:Y:S01]  /*c210*/  STG.E.U16 desc[UR36][R16.64], R3 ;  /* 0x0000000310007986 */ /* 0x001fe2000c101524 */
[----:B------:R-:W-:Y:S05]  /*c220*/  EXIT ;  /* 0x000000000000794d */ /* 0x000fea0003800000 */
.L_x_906:
[----:B------:R-:W-:-:S13]  /*c230*/  ISETP.GT.AND P0, PT, R2, 0x6, PT ;  /* 0x000000060200780c */ /* 0x000fda0003f04270 */
[----:B------:R-:W-:Y:S05]  /*c240*/  @P0 BRA `(.L_x_912) ;  /* 0x0000000000240947 */ /* 0x000fea0003800000 */
[----:B------:R-:W-:-:S13]  /*c250*/  ISETP.NE.AND P0, PT, R2, 0x5, PT ;  /* 0x000000050200780c */ /* 0x000fda0003f05270 */
[----:B------:R-:W-:Y:S05]  /*c260*/  @!P0 BRA `(.L_x_913) ;  /* 0x0000000000148947 */ /* 0x000fea0003800000 */
[----:B------:R-:W-:-:S13]  /*c270*/  ISETP.NE.AND P0, PT, R2, 0x6, PT ;  /* 0x000000060200780c */ /* 0x000fda0003f05270 */
[----:B------:R-:W-:Y:S05]  /*c280*/  @P0 BRA `(.L_x_909) ;  /* 0x0000000800c40947 */ /* 0x000fea0003800000 */
[----:B------:R-:W-:-:S05]  /*c290*/  HADD2.F32 R3, -RZ, R3.H0_H0 ;  /* 0x20000003ff037230 */ /* 0x000fca0000004100 */
[----:B------:R-:W-:Y:S01]  /*c2a0*/  STG.E desc[UR36][R16.64], R3 ;  /* 0x0000000310007986 */ /* 0x000fe2000c101924 */
[----:B------:R-:W-:Y:S05]  /*c2b0*/  EXIT ;  /* 0x000000000000794d */ /* 0x000fea0003800000 */
.L_x_913:
[----:B------:R-:W-:Y:S01]  /*c2c0*/  STG.E.U16 desc[UR36][R16.64], R3 ;  /* 0x0000000310007986 */ /* 0x000fe2000c101524 */
[----:B------:R-:W-:Y:S05]  /*c2d0*/  EXIT ;  /* 0x000000000000794d */ /* 0x000fea0003800000 */
.L_x_912:
        /* <DEDUP_REMOVED lines=8> */
[----:B------:R-:W-:Y:S01]  /*c360*/  STG.E.64 desc[UR36][R16.64], R2 ;  /* 0x0000000210007986 */ /* 0x000fe2000c101b24 */
[----:B------:R-:W-:Y:S05]  /*c370*/  EXIT ;  /* 0x000000000000794d */ /* 0x000fea0003800000 */
.L_x_915:
[----:B------:R-:W-:-:S05]  /*c380*/  HADD2.F32 R0, -RZ, R3.H0_H0 ;  /* 0x20000003ff007230 */ /* 0x000fca0000004100 */
[----:B------:R-:W-:-:S04]  /*c390*/  F2FP.F16.F32.PACK_AB R0, RZ, R0 ;  /* 0x00000000ff00723e */ /* 0x000fc800000000ff */
[----:B------:R-:W-:-:S05]  /*c3a0*/  PRMT R0, R0, 0x5410, RZ ;  /* 0x0000541000007816 */ /* 0x000fca00000000ff */
[----:B------:R-:W-:Y:S01]  /*c3b0*/  STG.E desc[UR36][R16.64], R0 ;  /* 0x0000000010007986 */ /* 0x000fe2000c101924 */
[----:B------:R-:W-:Y:S05]  /*c3c0*/  EXIT ;  /* 0x000000000000794d */ /* 0x000fea0003800000 */
.L_x_914:
[----:B------:R-:W-:-:S05]  /*c3d0*/  HADD2.F32 R2, -RZ, R3.H0_H0 ;  /* 0x20000003ff027230 */ /* 0x000fca0000004100 */
[----:B------:R-:W-:-:S06]  /*c3e0*/  FMUL.FTZ R2, R2, 1 ;  /* 0x3f80000002027820 */ /* 0x000fcc0000410000 */
[----:B------:R-:W0:Y:S02]  /*c3f0*/  F2F.F64.F32 R2, R2 ;  /* 0x0000000200027310 */ /* 0x000e240000201800 */
[----:B0-----:R-:W-:Y:S01]  /*c400*/  STG.E.64 desc[UR36][R16.64], R2 ;  /* 0x0000000210007986 */ /* 0x001fe2000c101b24 */
[----:B------:R-:W-:Y:S05]  /*c410*/  EXIT ;  /* 0x000000000000794d */ /* 0x000fea0003800000 */
.L_x_905:
        /* <DEDUP_REMOVED lines=11> */
[----:B------:R-:W-:Y:S01]  /*c4d0*/  STG.E.U8 desc[UR36][R16.64], R3 ;  /* 0x0000000310007986 */ /* 0x000fe2000c101124 */
[----:B------:R-:W-:Y:S05]  /*c4e0*/  EXIT ;  /* 0x000000000000794d */ /* 0x000fea0003800000 */
.L_x_918:
[----:B------:R-:W-:Y:S01]  /*c4f0*/  HADD2.F32 R3, -RZ, R3.H0_H0 ;  /* 0x20000003ff037230 */ /* 0x000fe20000004100 */
[----:B------:R-:W-:-:S04]  /*c500*/  CS2R R6, SRZ ;  /* 0x0000000000067805 */ /* 0x000fc8000001ff00 */
[----:B------:R-:W-:-:S04]  /*c510*/  FMUL.FTZ R3, R3, 1 ;  /* 0x3f80000003037820 */ /* 0x000fc80000410000 */
[----:B------:R-:W0:Y:S02]  /*c520*/  F2F.F64.F32 R4, R3 ;  /* 0x0000000300047310 */ /* 0x000e240000201800 */
[----:B0-----:R-:W-:Y:S01]  /*c530*/  STG.E.128 desc[UR36][R16.64], R4 ;  /* 0x0000000410007986 */ /* 0x001fe2000c101d24 */
[----:B------:R-:W-:Y:S05]  /*c540*/  EXIT ;  /* 0x000000000000794d */ /* 0x000fea0003800000 */
.L_x_917:
        /* <DEDUP_REMOVED lines=21> */
.L_x_922:
[----:B------:R-:W-:Y:S05]  /*c6a0*/  BSYNC B0 ;  /* 0x0000000000007941 */ /* 0x000fea0003800000 */
.L_x_921:
[----:B------:R-:W-:-:S05]  /*c6b0*/  LOP3.LUT R3, R0, R3, RZ, 0xfc, !PT ;  /* 0x0000000300037212 */ /* 0x000fca00078efcff */
[----:B------:R-:W-:Y:S01]  /*c6c0*/  STG.E.U8 desc[UR36][R16.64], R3 ;  /* 0x0000000310007986 */ /* 0x000fe2000c101124 */
[----:B------:R-:W-:Y:S05]  /*c6d0*/  EXIT ;  /* 0x000000000000794d */ /* 0x000fea0003800000 */
.L_x_920:
        /* <DEDUP_REMOVED lines=13> */
.L_x_924:
[----:B------:R-:W-:Y:S01]  /*c7b0*/  IMAD.MOV.U32 R0, RZ, RZ, 0x7f ;  /* 0x0000007fff007424 */ /* 0x000fe200078e00ff */
[----:B------:R-:W-:-:S04]  /*c7c0*/  ISETP.GT.U32.AND P0, PT, R2, 0x7f800000, PT ;  /* 0x7f8000000200780c */ /* 0x000fc80003f04070 */
[----:B------:R-:W-:-:S09]  /*c7d0*/  SEL R0, R0, 0x7c, P0 ;  /* 0x0000007c00007807 */ /* 0x000fd20000000000 */
.L_x_925:
[----:B------:R-:W-:Y:S05]  /*c7e0*/  BSYNC B0 ;  /* 0x0000000000007941 */ /* 0x000fea0003800000 */
.L_x_923:
[----:B------:R-:W-:-:S04]  /*c7f0*/  LOP3.LUT R2, R3, 0x80000000, RZ, 0xc0, !PT ;  /* 0x8000000003027812 */ /* 0x000fc800078ec0ff */
[----:B------:R-:W-:-:S04]  /*c800*/  SHF.R.U32.HI R3, RZ, 0x18, R2 ;  /* 0x00000018ff037819 */ /* 0x000fc80000011602 */
[----:B------:R-:W-:-:S05]  /*c810*/  LOP3.LUT R3, R0, R3, RZ, 0xfc, !PT ;  /* 0x0000000300037212 */ /* 0x000fca00078efcff */
[----:B------:R-:W-:Y:S01]  /*c820*/  STG.E.U8 desc[UR36][R16.64], R3 ;  /* 0x0000000310007986 */ /* 0x000fe2000c101124 */
[----:B------:R-:W-:Y:S05]  /*c830*/  EXIT ;  /* 0x000000000000794d */ /* 0x000fea0003800000 */
.L_x_919:
[----:B------:R-:W-:-:S05]  /*c840*/  HADD2.F32 R0, -RZ, R3.H0_H0 ;  /* 0x20000003ff007230 */ /* 0x000fca0000004100 */
[----:B------:R-:W-:-:S05]  /*c850*/  F2FP.BF16.F32.PACK_AB R0, RZ, R0 ;  /* 0x00000000ff00723e */ /* 0x000fca00000010ff */
[----:B------:R-:W-:Y:S01]  /*c860*/  STG.E.U16 desc[UR36][R16.64], R0 ;  /* 0x0000000010007986 */ /* 0x000fe2000c101524 */
[----:B------:R-:W-:Y:S05]  /*c870*/  EXIT ;  /* 0x000000000000794d */ /* 0x000fea0003800000 */
.L_x_916:
        /* <DEDUP_REMOVED lines=10> */
[----:B0-----:R-:W-:Y:S01]  /*c920*/  STG.E.U16 desc[UR36][R16.64], R3 ;  /* 0x0000000310007986 */ /* 0x001fe2000c101524 */
[----:B------:R-:W-:Y:S05]  /*c930*/  EXIT ;  /* 0x000000000000794d */ /* 0x000fea0003800000 */
.L_x_928:
        /* <DEDUP_REMOVED lines=17> */
.L_x_931:
[----:B------:R-:W-:-:S04]  /*ca50*/  LOP3.LUT R2, R3, 0x80000000, RZ, 0xc0, !PT ;  /* 0x8000000003027812 */ /* 0x000fc800078ec0ff */
[----:B------:R-:W-:-:S04]  /*ca60*/  SHF.R.U32.HI R3, RZ, 0x18, R2 ;  /* 0x00000018ff037819 */ /* 0x000fc80000011602 */
[----:B------:R-:W-:-:S04]  /*ca70*/  LOP3.LUT R0, R0, R3, RZ, 0xfc, !PT ;  /* 0x0000000300007212 */ /* 0x000fc800078efcff */
[----:B------:R-:W-:-:S07]  /*ca80*/  PRMT R8, R0, 0x7610, R8 ;  /* 0x0000761000087816 */ /* 0x000fce0000000008 */
.L_x_930:
[----:B------:R-:W-:Y:S05]  /*ca90*/  BSYNC B0 ;  /* 0x0000000000007941 */ /* 0x000fea0003800000 */
.L_x_929:
[----:B------:R-:W-:Y:S01]  /*caa0*/  STG.E.U8 desc[UR36][R16.64], R8 ;  /* 0x0000000810007986 */ /* 0x000fe2000c101124 */
[----:B------:R-:W-:Y:S05]  /*cab0*/  EXIT ;  /* 0x000000000000794d */ /* 0x000fea0003800000 */
.L_x_927:
        /* <DEDUP_REMOVED lines=17> */
.L_x_934:
[----:B------:R-:W-:-:S04]  /*cbd0*/  LOP3.LUT R2, R3, 0x80000000, RZ, 0xc0, !PT ;  /* 0x8000000003027812 */ /* 0x000fc800078ec0ff */
[----:B------:R-:W-:-:S04]  /*cbe0*/  SHF.R.U32.HI R3, RZ, 0x18, R2 ;  /* 0x00000018ff037819 */ /* 0x000fc80000011602 */
[----:B------:R-:W-:-:S04]  /*cbf0*/  LOP3.LUT R0, R0, R3, RZ, 0xfc, !PT ;  /* 0x0000000300007212 */ /* 0x000fc800078efcff */
[----:B------:R-:W-:-:S07]  /*cc00*/  PRMT R8, R0, 0x7610, R8 ;  /* 0x0000761000087816 */ /* 0x000fce0000000008 */
.L_x_933:
[----:B------:R-:W-:Y:S05]  /*cc10*/  BSYNC B0 ;  /* 0x0000000000007941 */ /* 0x000fea0003800000 */
.L_x_932:
[----:B------:R-:W-:Y:S01]  /*cc20*/  STG.E.U8 desc[UR36][R16.64], R8 ;  /* 0x0000000810007986 */ /* 0x000fe2000c101124 */
[----:B------:R-:W-:Y:S05]  /*cc30*/  EXIT ;  /* 0x000000000000794d */ /* 0x000fea0003800000 */
.L_x_926:
        /* <DEDUP_REMOVED lines=22> */
.L_x_909:
        /* <DEDUP_REMOVED lines=16> */
.L_x_937:
[----:B------:R-:W-:Y:S05]  /*cea0*/  EXIT ;  /* 0x000000000000794d */ /* 0x000fea0003800000 */
.L_x_936:
[----:B------:R-:W-:-:S06]  /*ceb0*/  HADD2.F32 R3, -RZ, R3.H0_H0 ;  /* 0x20000003ff037230 */ /* 0x000fcc0000004100 */
[----:B------:R-:W0:Y:S02]  /*cec0*/  F2I.U64.TRUNC R2, R3 ;  /* 0x0000000300027311 */ /* 0x000e24000020d800 */
[----:B0-----:R-:W-:Y:S01]  /*ced0*/  STG.E.64 desc[UR36][R16.64], R2 ;  /* 0x0000000210007986 */ /* 0x001fe2000c101b24 */
[----:B------:R-:W-:Y:S05]  /*cee0*/  EXIT ;  /* 0x000000000000794d */ /* 0x000fea0003800000 */
.L_x_935:
[----:B------:R-:W-:-:S06]  /*cef0*/  HADD2.F32 R3, -RZ, R3.H0_H0 ;  /* 0x20000003ff037230 */ /* 0x000fcc0000004100 */
[----:B------:R-:W0:Y:S02]  /*cf00*/  F2I.FTZ.U32.TRUNC.NTZ R3, R3 ;  /* 0x0000000300037305 */ /* 0x000e24000021f000 */
[----:B0-----:R-:W-:Y:S01]  /*cf10*/  STG.E desc[UR36][R16.64], R3 ;  /* 0x0000000310007986 */ /* 0x001fe2000c101924 */
[----:B------:R-:W-:Y:S05]  /*cf20*/  EXIT ;  /* 0x000000000000794d */ /* 0x000fea0003800000 */
.L_x_938:
        /* <DEDUP_REMOVED lines=13> */
.L_x_2718:


//--------------------- .text._ZN2at6native27unrolled_elementwise_kernelIZZZNS0_16atan_kernel_cudaERNS_18TensorIteratorBaseEENKUlvE0_clEvENKUlvE1_clEvEUlN3c104HalfEE_St5arrayIPcLm2EELi4E23TrivialOffsetCalculatorILi1EjESD_NS0_6memory12LoadWithCastILi1EEENSE_13StoreWithCastILi1EEEEEviT_T0_T2_T3_T4_T5_ --------------------------
	.section	.text._ZN2at6native27unrolled_elementwise_kernelIZZZNS0_16atan_kernel_cudaERNS_18TensorIteratorBaseEENKUlvE0_clEvENKUlvE1_clEvEUlN3c104HalfEE_St5arrayIPcLm2EELi4E23TrivialOffsetCalculatorILi1EjESD_NS0_6memory12LoadWithCastILi1EEENSE_13StoreWithCastILi1EEEEEviT_T0_T2_T3_T4_T5_,"ax",@progbits
	.align	128
        .global         _ZN2at6native27unrolled_elementwise_kernelIZZZNS0_16atan_kernel_cudaERNS_18TensorIteratorBaseEENKUlvE0_clEvENKUlvE1_clEvEUlN3c104HalfEE_St5arrayIPcLm2EELi4E23TrivialOffsetCalculatorILi1EjESD_NS0_6memory12LoadWithCastILi1EEENSE_13StoreWithCastILi1EEEEEviT_T0_T2_T3_T4_T5_
        .type           _ZN2at6native27unrolled_elementwise_kernelIZZZNS0_16atan_kernel_cudaERNS_18TensorIteratorBaseEENKUlvE0_clEvENKUlvE1_clEvEUlN3c104HalfEE_St5arrayIPcLm2EELi4E23TrivialOffsetCalculatorILi1EjESD_NS0_6memory12LoadWithCastILi1EEENSE_13StoreWithCastILi1EEEEEviT_T0_T2_T3_T4_T5_,@function
        .size           _ZN2at6native27unrolled_elementwise_kernelIZZZNS0_16atan_kernel_cudaERNS_18TensorIteratorBaseEENKUlvE0_clEvENKUlvE1_clEvEUlN3c104HalfEE_St5arrayIPcLm2EELi4E23TrivialOffsetCalculatorILi1EjESD_NS0_6memory12LoadWithCastILi1EEENSE_13StoreWithCastILi1EEEEEviT_T0_T2_T3_T4_T5_,(.L_x_2719 - _ZN2at6native27unrolled_elementwise_kernelIZZZNS0_16atan_kernel_cudaERNS_18TensorIteratorBaseEENKUlvE0_clEvENKUlvE1_clEvEUlN3c104HalfEE_St5arrayIPcLm2EELi4E23TrivialOffsetCalculatorILi1EjESD_NS0_6memory12LoadWithCastILi1EEENSE_13StoreWithCastILi1EEEEEviT_T0_T2_T3_T4_T5_)
        .other          _ZN2at6native27unrolled_elementwise_kernelIZZZNS0_16atan_kernel_cudaERNS_18TensorIteratorBaseEENKUlvE0_clEvENKUlvE1_clEvEUlN3c104HalfEE_St5arrayIPcLm2EELi4E23TrivialOffsetCalculatorILi1EjESD_NS0_6memory12LoadWithCastILi1EEENSE_13StoreWithCastILi1EEEEEviT_T0_T2_T3_T4_T5_,@"STO_CUDA_ENTRY STV_DEFAULT"
_ZN2at6native27unrolled_elementwise_kernelIZZZNS0_16atan_kernel_cudaERNS_18TensorIteratorBaseEENKUlvE0_clEvENKUlvE1_clEvEUlN3c104HalfEE_St5arrayIPcLm2EELi4E23TrivialOffsetCalculatorILi1EjESD_NS0_6memory12LoadWithCastILi1EEENSE_13StoreWithCastILi1EEEEEviT_T0_T2_T3_T4_T5_:
.text._ZN2at6native27unrolled_elementwise_kernelIZZZNS0_16atan_kernel_cudaERNS_18TensorIteratorBaseEENKUlvE0_clEvENKUlvE1_clEvEUlN3c104HalfEE_St5arrayIPcLm2EELi4E23TrivialOffsetCalculatorILi1EjESD_NS0_6memory12LoadWithCastILi1EEENSE_13StoreWithCastILi1EEEEEviT_T0_T2_T3_T4_T5_:
        /* <DEDUP_REMOVED lines=31> */
[----:B0-----:R-:W-:-:S04]  /*01f0*/  F2FP.F16.F32.PACK_AB R0, RZ, R0 ;  /* 0x00000000ff00723e */ /* 0x001fc800000000ff */
[----:B------:R-:W-:Y:S01]  /*0200*/  PRMT R25, R0, 0x7610, R25 ;  /* 0x0000761000197816 */ /* 0x000fe20000000019 */
[----:B------:R-:W-:Y:S06]  /*0210*/  BRA `(.L_x_946) ;  /* 0x0000000c00d47947 */ /* 0x000fec0003800000 */
.L_x_944:
[----:B------:R-:W2:Y:S02]  /*0220*/  LDG.E.U8 R2, desc[UR36][R2.64] ;  /* 0x0000002402027981 */ /* 0x000ea4000c1e1100 */
[----:B--2---:R-:W-:-:S04]  /*0230*/  I2FP.F32.U32 R0, R2 ;  /* 0x0000000200007245 */ /* 0x004fc80000201000 */
[----:B------:R-:W-:-:S04]  /*0240*/  F2FP.F16.F32.PACK_AB R0, RZ, R0 ;  /* 0x00000000ff00723e */ /* 0x000fc800000000ff */
[----:B------:R-:W-:Y:S01]  /*0250*/  PRMT R25, R0, 0x7610, R25 ;  /* 0x0000761000197816 */ /* 0x000fe20000000019 */
[----:B------:R-:W-:Y:S06]  /*0260*/  BRA `(.L_x_946) ;  /* 0x0000000c00c07947 */ /* 0x000fec0003800000 */
.L_x_943:
        /* <DEDUP_REMOVED lines=8> */
[----:B0-----:R-:W-:-:S04]  /*02f0*/  F2FP.F16.F32.PACK_AB R0, RZ, R0 ;  /* 0x00000000ff00723e */ /* 0x001fc800000000ff */
[----:B------:R-:W-:Y:S01]  /*0300*/  PRMT R25, R0, 0x7610, R25 ;  /* 0x0000761000197816 */ /* 0x000fe20000000019 */
[----:B------:R-:W-:Y:S06]  /*0310*/  BRA `(.L_x_946) ;  /* 0x0000000c00947947 */ /* 0x000fec0003800000 */
.L_x_948:
[----:B------:R-:W2:Y:S02]  /*0320*/  LDG.E R2, desc[UR36][R2.64] ;  /* 0x0000002402027981 */ /* 0x000ea4000c1e1900 */
[----:B--2---:R-:W-:-:S04]  /*0330*/  I2FP.F32.S32 R0, R2 ;  /* 0x0000000200007245 */ /* 0x004fc80000201400 */
[----:B------:R-:W-:-:S04]  /*0340*/  F2FP.F16.F32.PACK_AB R0, RZ, R0 ;  /* 0x00000000ff00723e */ /* 0x000fc800000000ff */
[----:B------:R-:W-:Y:S01]  /*0350*/  PRMT R25, R0, 0x7610, R25 ;  /* 0x0000761000197816 */ /* 0x000fe20000000019 */
[----:B------:R-:W-:Y:S06]  /*0360*/  BRA `(.L_x_946) ;  /* 0x0000000c00807947 */ /* 0x000fec0003800000 */
.L_x_947:
[----:B------:R-:W2:Y:S02]  /*0370*/  LDG.E.U16 R2, desc[UR36][R2.64] ;  /* 0x0000002402027981 */ /* 0x000ea4000c1e1500 */
[----:B--2---:R-:W0:Y:S02]  /*0380*/  I2F.S16 R0, R2 ;  /* 0x0000000200007306 */ /* 0x004e240000101400 */
[----:B0-----:R-:W-:-:S04]  /*0390*/  F2FP.F16.F32.PACK_AB R0, RZ, R0 ;  /* 0x00000000ff00723e */ /* 0x001fc800000000ff */
[----:B------:R-:W-:Y:S01]  /*03a0*/  PRMT R25, R0, 0x7610, R25 ;  /* 0x0000761000197816 */ /* 0x000fe20000000019 */
[----:B------:R-:W-:Y:S06]  /*03b0*/  BRA `(.L_x_946) ;  /* 0x0000000c006c7947 */ /* 0x000fec0003800000 */
.L_x_942:
        /* <DEDUP_REMOVED lines=9> */
.L_x_950:
[----:B------:R1:W5:Y:S01]  /*0450*/  LDG.E.U16 R25, desc[UR36][R2.64] ;  /* 0x0000002402197981 */ /* 0x000362000c1e1500 */
[----:B------:R-:W-:Y:S05]  /*0460*/  BRA `(.L_x_946) ;  /* 0x0000000c00407947 */ /* 0x000fea0003800000 */
.L_x_949:
        /* <DEDUP_REMOVED lines=9> */
.L_x_952:
[----:B------:R0:W5:Y:S01]  /*0500*/  LDG.E.U16 R25, desc[UR36][R2.64] ;  /* 0x0000002402197981 */ /* 0x000162000c1e1500 */
[----:B------:R-:W-:Y:S05]  /*0510*/  BRA `(.L_x_946) ;  /* 0x0000000c00147947 */ /* 0x000fea0003800000 */
.L_x_951:
[----:B------:R-:W2:Y:S01]  /*0520*/  LDG.E.64 R2, desc[UR36][R2.64] ;  /* 0x0000002402027981 */ /* 0x000ea2000c1e1b00 */
[----:B------:R-:W-:Y:S01]  /*0530*/  UMOV UR4, 0xf0000000 ;  /* 0xf000000000047882 */ /* 0x000fe20000000000 */
[----:B------:R-:W-:Y:S01]  /*0540*/  UMOV UR5, 0x380fffff ;  /* 0x380fffff00057882 */ /* 0x000fe20000000000 */
[----:B--2---:R-:W0:Y:S01]  /*0550*/  F2F.F32.F64 R0, R2 ;  /* 0x0000000200007310 */ /* 0x004e220000301000 */
[----:B------:R-:W-:-:S14]  /*0560*/  DSETP.GEU.AND P0, PT, |R2|, UR4, PT ;  /* 0x0000000402007e2a */ /* 0x000fdc000bf0e200 */
[----:B0-----:R-:W-:-:S05]  /*0570*/  @!P0 FMUL R0, R0, 1.175494350822287508e-38 ;  /* 0x0080000000008820 */ /* 0x001fca0000400000 */
[----:B------:R-:W-:-:S04]  /*0580*/  F2FP.F16.F32.PACK_AB R0, RZ, R0 ;  /* 0x00000000ff00723e */ /* 0x000fc800000000ff */
[----:B------:R-:W-:Y:S01]  /*0590*/  PRMT R25, R0, 0x7610, R25 ;  /* 0x0000761000197816 */ /* 0x000fe20000000019 */
[----:B------:R-:W-:Y:S06]  /*05a0*/  BRA `(.L_x_946) ;  /* 0x0000000800f07947 */ /* 0x000fec0003800000 */
.L_x_941:
        /* <DEDUP_REMOVED lines=11> */
[----:B------:R-:W-:-:S04]  /*0660*/  F2FP.F16.F32.PACK_AB R0, RZ, R0 ;  /* 0x00000000ff00723e */ /* 0x000fc800000000ff */
[----:B------:R-:W-:Y:S01]  /*0670*/  PRMT R25, R0, 0x7610, R25 ;  /* 0x0000761000197816 */ /* 0x000fe20000000019 */
[----:B------:R-:W-:Y:S06]  /*0680*/  BRA `(.L_x_946) ;  /* 0x0000000800b87947 */ /* 0x000fec0003800000 */
.L_x_955:
        /* <DEDUP_REMOVED lines=9> */
.L_x_954:
        /* <DEDUP_REMOVED lines=28> */
.L_x_957:
[----:B------:R-:W2:Y:S02]  /*08e0*/  LDG.E.U8 R3, desc[UR36][R2.64] ;  /* 0x0000002402037981 */ /* 0x000ea4000c1e1100 */
[----:B--2---:R-:W-:-:S05]  /*08f0*/  IMAD.SHL.U32 R0, R3, 0x2000000, RZ ;  /* 0x0200000003007824 */ /* 0x004fca00078e00ff */
[----:B------:R-:W-:-:S13]  /*0900*/  ISETP.GE.U32.AND P0, PT, R0, 0x8000000, PT ;  /* 0x080000000000780c */ /* 0x000fda0003f06070 */
[C---:B------:R-:W-:Y:S02]  /*0910*/  @P0 IMAD.SHL.U32 R4, R3.reuse, 0x200000, RZ ;  /* 0x0020000003040824 */ /* 0x040fe400078e00ff */
[C---:B------:R-:W-:Y:S02]  /*0920*/  @!P0 IMAD.SHL.U32 R0, R3.reuse, 0x100, RZ ;  /* 0x0000010003008824 */ /* 0x040fe400078e00ff */
[----:B------:R-:W-:Y:S01]  /*0930*/  IMAD.SHL.U32 R3, R3, 0x1000000, RZ ;  /* 0x0100000003037824 */ /* 0x000fe200078e00ff */
[----:B------:R-:W-:Y:S02]  /*0940*/  @P0 LOP3.LUT R4, R4, 0xfe00000, RZ, 0xc0, !PT ;  /* 0x0fe0000004040812 */ /* 0x000fe400078ec0ff */
        /* <DEDUP_REMOVED lines=9> */
.L_x_956:
[----:B------:R-:W2:Y:S02]  /*09e0*/  LDG.E.U16 R0, desc[UR36][R2.64] ;  /* 0x0000002402007981 */ /* 0x000ea4000c1e1500 */
[----:B--2---:R-:W-:-:S05]  /*09f0*/  IMAD.U32 R0, R0, 0x10000, RZ ;  /* 0x0001000000007824 */ /* 0x004fca00078e00ff */
[----:B------:R-:W-:-:S04]  /*0a00*/  F2FP.F16.F32.PACK_AB R0, RZ, R0 ;  /* 0x00000000ff00723e */ /* 0x000fc800000000ff */
[----:B------:R-:W-:Y:S01]  /*0a10*/  PRMT R25, R0, 0x7610, R25 ;  /* 0x0000761000197816 */ /* 0x000fe20000000019 */
[----:B------:R-:W-:Y:S06]  /*0a20*/  BRA `(.L_x_946) ;  /* 0x0000000400d07947 */ /* 0x000fec0003800000 */
.L_x_953:
        /* <DEDUP_REMOVED lines=10> */
[----:B------:R-:W-:-:S04]  /*0ad0*/  F2FP.F16.F32.PACK_AB R0, RZ, R0 ;  /* 0x00000000ff00723e */ /* 0x000fc800000000ff */
[----:B------:R-:W-:Y:S01]  /*0ae0*/  PRMT R25, R0, 0x7610, R25 ;  /* 0x0000761000197816 */ /* 0x000fe20000000019 */
[----:B------:R-:W-:Y:S06]  /*0af0*/  BRA `(.L_x_946) ;  /* 0x00000004009c7947 */ /* 0x000fec0003800000 */
.L_x_960:
        /* <DEDUP_REMOVED lines=21> */
.L_x_964:
[----:B------:R-:W-:Y:S05]  /*0c50*/  BSYNC B1 ;  /* 0x0000000000017941 */ /* 0x000fea0003800000 */
.L_x_963:
[----:B------:R-:W-:Y:S01]  /*0c60*/  LEA R3, R0, 0x3b800000, 0x17 ;  /* 0x3b80000000037811 */ /* 0x000fe200078eb8ff */
[----:B------:R-:W-:-:S05]  /*0c70*/  IMAD.SHL.U32 R0, R2, 0x100000, RZ ;  /* 0x0010000002007824 */ /* 0x000fca00078e00ff */
[----:B------:R-:W-:-:S07]  /*0c80*/  LOP3.LUT R0, R3, R0, R4, 0xfe, !PT ;  /* 0x0000000003007212 */ /* 0x000fce00078efe04 */
.L_x_962:
[----:B------:R-:W-:Y:S05]  /*0c90*/  BSYNC B0 ;  /* 0x0000000000007941 */ /* 0x000fea0003800000 */
.L_x_961:
[----:B------:R-:W-:-:S04]  /*0ca0*/  F2FP.F16.F32.PACK_AB R0, RZ, R0 ;  /* 0x00000000ff00723e */ /* 0x000fc800000000ff */
[----:B------:R-:W-:Y:S01]  /*0cb0*/  PRMT R25, R0, 0x7610, R25 ;  /* 0x0000761000197816 */ /* 0x000fe20000000019 */
[----:B------:R-:W-:Y:S06]  /*0cc0*/  BRA `(.L_x_946) ;  /* 0x0000000400287947 */ /* 0x000fec0003800000 */
.L_x_959:
        /* <DEDUP_REMOVED lines=21> */
.L_x_968:
[----:B------:R-:W-:Y:S05]  /*0e20*/  BSYNC B1 ;  /* 0x0000000000017941 */ /* 0x000fea0003800000 */
.L_x_967:
[----:B------:R-:W-:Y:S01]  /*0e30*/  LEA R3, R0, 0x37800000, 0x17 ;  /* 0x3780000000037811 */ /* 0x000fe200078eb8ff */
[----:B------:R-:W-:-:S05]  /*0e40*/  IMAD.SHL.U32 R0, R2, 0x200000, RZ ;  /* 0x0020000002007824 */ /* 0x000fca00078e00ff */
[----:B------:R-:W-:-:S07]  /*0e50*/  LOP3.LUT R0, R3, R0, R4, 0xfe, !PT ;  /* 0x0000000003007212 */ /* 0x000fce00078efe04 */
.L_x_966:
[----:B------:R-:W-:Y:S05]  /*0e60*/  BSYNC B0 ;  /* 0x0000000000007941 */ /* 0x000fea0003800000 */
.L_x_965:
[----:B------:R-:W-:-:S04]  /*0e70*/  F2FP.F16.F32.PACK_AB R0, RZ, R0 ;  /* 0x00000000ff00723e */ /* 0x000fc800000000ff */
[----:B------:R-:W-:Y:S01]  /*0e80*/  PRMT R25, R0, 0x7610, R25 ;  /* 0x0000761000197816 */ /* 0x000fe20000000019 */
[----:B------:R-:W-:Y:S06]  /*0e90*/  BRA `(.L_x_946) ;  /* 0x0000000000b47947 */ /* 0x000fec0003800000 */
.L_x_958:
        /* <DEDUP_REMOVED lines=14> */
.L_x_972:
[----:B------:R-:W-:Y:S05]  /*0f80*/  BSYNC B0 ;  /* 0x0000000000007941 */ /* 0x000fea0003800000 */
.L_x_971:
[----:B------:R-:W-:-:S04]  /*0f90*/  F2FP.F16.F32.PACK_AB R0, RZ, R0 ;  /* 0x00000000ff00723e */ /* 0x000fc800000000ff */
[----:B------:R-:W-:Y:S01]  /*0fa0*/  PRMT R25, R0, 0x7610, R25 ;  /* 0x0000761000197816 */ /* 0x000fe20000000019 */
[----:B------:R-:W-:Y:S06]  /*0fb0*/  BRA `(.L_x_946) ;  /* 0x00000000006c7947 */ /* 0x000fec0003800000 */
.L_x_945:
        /* <DEDUP_REMOVED lines=16> */
.L_x_973:
[----:B------:R-:W-:Y:S01]  /*10c0*/  PRMT R25, RZ, 0x7610, R25 ;  /* 0x00007610ff197816 */ /* 0x000fe20000000019 */
[----:B------:R-:W-:Y:S06]  /*10d0*/  BRA `(.L_x_946) ;  /* 0x0000000000247947 */ /* 0x000fec0003800000 */
.L_x_970:
[----:B------:R-:W2:Y:S02]  /*10e0*/  LDG.E.64 R2, desc[UR36][R2.64] ;  /* 0x0000002402027981 */ /* 0x000ea4000c1e1b00 */
[----:B--2---:R-:W0:Y:S02]  /*10f0*/  I2F.U64 R0, R2 ;  /* 0x0000000200007312 */ /* 0x004e240000301000 */
[----:B0-----:R-:W-:-:S04]  /*1100*/  F2FP.F16.F32.PACK_AB R0, RZ, R0 ;  /* 0x00000000ff00723e */ /* 0x001fc800000000ff */
[----:B------:R-:W-:Y:S01]  /*1110*/  PRMT R25, R0, 0x7610, R25 ;  /* 0x0000761000197816 */ /* 0x000fe20000000019 */
[----:B------:R-:W-:Y:S06]  /*1120*/  BRA `(.L_x_946) ;  /* 0x0000000000107947 */ /* 0x000fec0003800000 */
.L_x_969:
[----:B------:R-:W2:Y:S02]  /*1130*/  LDG.E R2, desc[UR36][R2.64] ;  /* 0x0000002402027981 */ /* 0x000ea4000c1e1900 */
[----:B--2---:R-:W-:-:S04]  /*1140*/  I2FP.F32.U32 R0, R2 ;  /* 0x0000000200007245 */ /* 0x004fc80000201000 */
[----:B------:R-:W-:-:S04]  /*1150*/  F2FP.F16.F32.PACK_AB R0, RZ, R0 ;  /* 0x00000000ff00723e */ /* 0x000fc800000000ff */
[----:B------:R-:W-:-:S07]  /*1160*/  PRMT R25, R0, 0x7610, R25 ;  /* 0x0000761000197816 */ /* 0x000fce0000000019 */
.L_x_946:
[----:B------:R-:W2:Y:S02]  /*1170*/  S2R R19, SR_TID.X ;  /* 0x0000000000137919 */ /* 0x000ea40000002100 */
[----:B--2---:R-:W-:-:S07]  /*1180*/  VIADD R19, R19, 0x80 ;  /* 0x0000008013137836 */ /* 0x004fce0000000000 */
.L_x_940:
[----:B------:R-:W-:Y:S05]  /*1190*/  BSYNC B6 ;  /* 0x0000000000067941 */ /* 0x000fea0003800000 */
.L_x_939:
[----:B------:R-:W-:Y:S01]  /*11a0*/  ISETP.GE.AND P0, PT, R19, R16, PT ;  /* 0x000000101300720c */ /* 0x000fe20003f06270 */
[----:B------:R-:W-:-:S12]  /*11b0*/  BSSY B6, `(.L_x_974) ;  /* 0x000010e000067945 */ /* 0x000fd80003800000 */
[----:B------:R-:W-:Y:S05]  /*11c0*/  @P0 BRA `(.L_x_975) ;  /* 0x0000001000300947 */ /* 0x000fea0003800000 */
[----:B01----:R-:W0:Y:S01]  /*11d0*/  LDC.64 R2, c[0x0][0x220] ;  /* 0x00008800ff027b82 */ /* 0x003e220000000a00 */
        /* <DEDUP_REMOVED lines=22> */
.L_x_979:
[----:B------:R-:W2:Y:S02]  /*1340*/  LDG.E.U8 R2, desc[UR36][R2.64] ;  /* 0x0000002402027981 */ /* 0x000ea4000c1e1100 */
[----:B--2---:R-:W-:-:S04]  /*1350*/  I2FP.F32.U32 R0, R2 ;  /* 0x0000000200007245 */ /* 0x004fc80000201000 */
[----:B------:R-:W-:-:S04]  /*1360*/  F2FP.F16.F32.PACK_AB R0, RZ, R0 ;  /* 0x00000000ff00723e */ /* 0x000fc800000000ff */
[----:B------:R-:W-:Y:S01]  /*1370*/  PRMT R24, R0, 0x7610, R24 ;  /* 0x0000761000187816 */ /* 0x000fe20000000018 */
[----:B------:R-:W-:Y:S06]  /*1380*/  BRA `(.L_x_981) ;  /* 0x0000000c00bc7947 */ /* 0x000fec0003800000 */
.L_x_978:
        /* <DEDUP_REMOVED lines=11> */
.L_x_983:
[----:B------:R-:W2:Y:S02]  /*1440*/  LDG.E R2, desc[UR36][R2.64] ;  /* 0x0000002402027981 */ /* 0x000ea4000c1e1900 */
[----:B--2---:R-:W-:-:S04]  /*1450*/  I2FP.F32.S32 R0, R2 ;  /* 0x0000000200007245 */ /* 0x004fc80000201400 */
[----:B------:R-:W-:-:S04]  /*1460*/  F2FP.F16.F32.PACK_AB R0, RZ, R0 ;  /* 0x00000000ff00723e */ /* 0x000fc800000000ff */
[----:B------:R-:W-:Y:S01]  /*1470*/  PRMT R24, R0, 0x7610, R24 ;  /* 0x0000761000187816 */ /* 0x000fe20000000018 */
[----:B------:R-:W-:Y:S06]  /*1480*/  BRA `(.L_x_981) ;  /* 0x0000000c007c7947 */ /* 0x000fec0003800000 */
.L_x_982:
[----:B------:R-:W2:Y:S02]  /*1490*/  LDG.E.U16 R2, desc[UR36][R2.64] ;  /* 0x0000002402027981 */ /* 0x000ea4000c1e1500 */
[----:B--2---:R-:W0:Y:S02]  /*14a0*/  I2F.S16 R0, R2 ;  /* 0x0000000200007306 */ /* 0x004e240000101400 */
[----:B0-----:R-:W-:-:S04]  /*14b0*/  F2FP.F16.F32.PACK_AB R0, RZ, R0 ;  /* 0x00000000ff00723e */ /* 0x001fc800000000ff */
[----:B------:R-:W-:Y:S01]  /*14c0*/  PRMT R24, R0, 0x7610, R24 ;  /* 0x0000761000187816 */ /* 0x000fe20000000018 */
[----:B------:R-:W-:Y:S06]  /*14d0*/  BRA `(.L_x_981) ;  /* 0x0000000c00687947 */ /* 0x000fec0003800000 */
.L_x_977:
        /* <DEDUP_REMOVED lines=9> */
.L_x_985:
[----:B------:R0:W5:Y:S01]  /*1570*/  LDG.E.U16 R24, desc[UR36][R2.64] ;  /* 0x0000002402187981 */ /* 0x000162000c1e1500 */
[----:B------:R-:W-:Y:S05]  /*1580*/  BRA `(.L_x_981) ;  /* 0x0000000c003c7947 */ /* 0x000fea0003800000 */
.L_x_984:
        /* <DEDUP_REMOVED lines=9> */
.L_x_987:
[----:B------:R1:W5:Y:S01]  /*1620*/  LDG.E.U16 R24, desc[UR36][R2.64] ;  /* 0x0000002402187981 */ /* 0x000362000c1e1500 */
[----:B------:R-:W-:Y:S05]  /*1630*/  BRA `(.L_x_981) ;  /* 0x0000000c00107947 */ /* 0x000fea0003800000 */
.L_x_986:
        /* <DEDUP_REMOVED lines=9> */
.L_x_976:
        /* <DEDUP_REMOVED lines=14> */
.L_x_990:
        /* <DEDUP_REMOVED lines=9> */
.L_x_989:
        /* <DEDUP_REMOVED lines=28> */
.L_x_992:
        /* <DEDUP_REMOVED lines=15> */
.L_x_991:
[----:B------:R-:W2:Y:S02]  /*1af0*/  LDG.E.U16 R0, desc[UR36][R2.64] ;  /* 0x0000002402007981 */ /* 0x000ea4000c1e1500 */
[----:B--2---:R-:W-:-:S05]  /*1b00*/  IMAD.U32 R0, R0, 0x10000, RZ ;  /* 0x0001000000007824 */ /* 0x004fca00078e00ff */
[----:B------:R-:W-:-:S04]  /*1b10*/  F2FP.F16.F32.PACK_AB R0, RZ, R0 ;  /* 0x00000000ff00723e */ /* 0x000fc800000000ff */
[----:B------:R-:W-:Y:S01]  /*1b20*/  PRMT R24, R0, 0x7610, R24 ;  /* 0x0000761000187816 */ /* 0x000fe20000000018 */
[----:B------:R-:W-:Y:S06]  /*1b30*/  BRA `(.L_x_981) ;  /* 0x0000000400d07947 */ /* 0x000fec0003800000 */
.L_x_988:
        /* <DEDUP_REMOVED lines=13> */
.L_x_995:
        /* <DEDUP_REMOVED lines=21> */
.L_x_999:
[----:B------:R-:W-:Y:S05]  /*1d60*/  BSYNC B1 ;  /* 0x0000000000017941 */ /* 0x000fea0003800000 */
.L_x_998:
[----:B------:R-:W-:Y:S01]  /*1d70*/  LEA R3, R0, 0x3b800000, 0x17 ;  /* 0x3b80000000037811 */ /* 0x000fe200078eb8ff */
[----:B------:R-:W-:-:S05]  /*1d80*/  IMAD.SHL.U32 R0, R2, 0x100000, RZ ;  /* 0x0010000002007824 */ /* 0x000fca00078e00ff */
[----:B------:R-:W-:-:S07]  /*1d90*/  LOP3.LUT R0, R3, R0, R4, 0xfe, !PT ;  /* 0x0000000003007212 */ /* 0x000fce00078efe04 */
.L_x_997:
[----:B------:R-:W-:Y:S05]  /*1da0*/  BSYNC B0 ;  /* 0x0000000000007941 */ /* 0x000fea0003800000 */
.L_x_996:
[----:B------:R-:W-:-:S04]  /*1db0*/  F2FP.F16.F32.PACK_AB R0, RZ, R0 ;  /* 0x00000000ff00723e */ /* 0x000fc800000000ff */
[----:B------:R-:W-:Y:S01]  /*1dc0*/  PRMT R24, R0, 0x7610, R24 ;  /* 0x0000761000187816 */ /* 0x000fe20000000018 */
[----:B------:R-:W-:Y:S06]  /*1dd0*/  BRA `(.L_x_981) ;  /* 0x0000000400287947 */ /* 0x000fec0003800000 */
.L_x_994:
        /* <DEDUP_REMOVED lines=21> */
.L_x_1003:
[----:B------:R-:W-:Y:S05]  /*1f30*/  BSYNC B1 ;  /* 0x0000000000017941 */ /* 0x000fea0003800000 */
.L_x_1002:
[----:B------:R-:W-:Y:S01]  /*1f40*/  LEA R3, R0, 0x37800000, 0x17 ;  /* 0x3780000000037811 */ /* 0x000fe200078eb8ff */
[----:B------:R-:W-:-:S05]  /*1f50*/  IMAD.SHL.U32 R0, R2, 0x200000, RZ ;  /* 0x0020000002007824 */ /* 0x000fca00078e00ff */
[----:B------:R-:W-:-:S07]  /*1f60*/  LOP3.LUT R0, R3, R0, R4, 0xfe, !PT ;  /* 0x0000000003007212 */ /* 0x000fce00078efe04 */
.L_x_1001:
[----:B------:R-:W-:Y:S05]  /*1f70*/  BSYNC B0 ;  /* 0x0000000000007941 */ /* 0x000fea0003800000 */
.L_x_1000:
[----:B------:R-:W-:-:S04]  /*1f80*/  F2FP.F16.F32.PACK_AB R0, RZ, R0 ;  /* 0x00000000ff00723e */ /* 0x000fc800000000ff */
[----:B------:R-:W-:Y:S01]  /*1f90*/  PRMT R24, R0, 0x7610, R24 ;  /* 0x0000761000187816 */ /* 0x000fe20000000018 */
[----:B------:R-:W-:Y:S06]  /*1fa0*/  BRA `(.L_x_981) ;  /* 0x0000000000b47947 */ /* 0x000fec0003800000 */
.L_x_993:
        /* <DEDUP_REMOVED lines=14> */
.L_x_1007:
[----:B------:R-:W-:Y:S05]  /*2090*/  BSYNC B0 ;  /* 0x0000000000007941 */ /* 0x000fea0003800000 */
.L_x_1006:
[----:B------:R-:W-:-:S04]  /*20a0*/  F2FP.F16.F32.PACK_AB R0, RZ, R0 ;  /* 0x00000000ff00723e */ /* 0x000fc800000000ff */
[----:B------:R-:W-:Y:S01]  /*20b0*/  PRMT R24, R0, 0x7610, R24 ;  /* 0x0000761000187816 */ /* 0x000fe20000000018 */
[----:B------:R-:W-:Y:S06]  /*20c0*/  BRA `(.L_x_981) ;  /* 0x00000000006c7947 */ /* 0x000fec0003800000 */
.L_x_980:
        /* <DEDUP_REMOVED lines=16> */
.L_x_1008:
[----:B------:R-:W-:Y:S01]  /*21d0*/  PRMT R24, RZ, 0x7610, R24 ;  /* 0x00007610ff187816 */ /* 0x000fe20000000018 */
[----:B------:R-:W-:Y:S06]  /*21e0*/  BRA `(.L_x_981) ;  /* 0x0000000000247947 */ /* 0x000fec0003800000 */
.L_x_1005:
[----:B------:R-:W2:Y:S02]  /*21f0*/  LDG.E.64 R2, desc[UR36][R2.64] ;  /* 0x0000002402027981 */ /* 0x000ea4000c1e1b00 */
[----:B--2---:R-:W0:Y:S02]  /*2200*/  I2F.U64 R0, R2 ;  /* 0x0000000200007312 */ /* 0x004e240000301000 */
[----:B0-----:R-:W-:-:S04]  /*2210*/  F2FP.F16.F32.PACK_AB R0, RZ, R0 ;  /* 0x00000000ff00723e */ /* 0x001fc800000000ff */
[----:B------:R-:W-:Y:S01]  /*2220*/  PRMT R24, R0, 0x7610, R24 ;  /* 0x0000761000187816 */ /* 0x000fe20000000018 */
[----:B------:R-:W-:Y:S06]  /*2230*/  BRA `(.L_x_981) ;  /* 0x0000000000107947 */ /* 0x000fec0003800000 */
.L_x_1004:
[----:B------:R-:W2:Y:S02]  /*2240*/  LDG.E R2, desc[UR36][R2.64] ;  /* 0x0000002402027981 */ /* 0x000ea4000c1e1900 */
[----:B--2---:R-:W-:-:S04]  /*2250*/  I2FP.F32.U32 R0, R2 ;  /* 0x0000000200007245 */ /* 0x004fc80000201000 */
[----:B------:R-:W-:-:S04]  /*2260*/  F2FP.F16.F32.PACK_AB R0, RZ, R0 ;  /* 0x00000000ff00723e */ /* 0x000fc800000000ff */
[----:B------:R-:W-:-:S07]  /*2270*/  PRMT R24, R0, 0x7610, R24 ;  /* 0x0000761000187816 */ /* 0x000fce0000000018 */
.L_x_981:
[----:B------:R-:W-:-:S07]  /*2280*/  VIADD R19, R19, 0x80 ;  /* 0x0000008013137836 */ /* 0x000fce0000000000 */
.L_x_975:
[----:B------:R-:W-:Y:S05]  /*2290*/  BSYNC B6 ;  /* 0x0000000000067941 */ /* 0x000fea0003800000 */
.L_x_974:
[----:B------:R-:W-:Y:S01]  /*22a0*/  ISETP.GE.AND P0, PT, R19, R16, PT ;  /* 0x000000101300720c */ /* 0x000fe20003f06270 */
[----:B------:R-:W-:Y:S01]  /*22b0*/  BSSY B6, `(.L_x_1009) ;  /* 0x000010f000067945 */ /* 0x000fe20003800000 */
[----:B------:R-:W-:Y:S02]  /*22c0*/  PRMT R22, RZ, 0x7610, R22 ;  /* 0x00007610ff167816 */ /* 0x000fe40000000016 */
[----:B01----:R-:W-:-:S09]  /*22d0*/  PRMT R2, RZ, 0x7610, R2 ;  /* 0x00007610ff027816 */ /* 0x003fd20000000002 */
[----:B------:R-:W-:Y:S05]  /*22e0*/  @P0 BRA `(.L_x_1010) ;  /* 0x00000010002c0947 */ /* 0x000fea0003800000 */
[----:B------:R-:W0:Y:S01]  /*22f0*/  LDC.64 R4, c[0x0][0x220] ;  /* 0x00008800ff047b82 */ /* 0x000e220000000a00 */
        /* <DEDUP_REMOVED lines=22> */
.L_x_1014:
[----:B------:R-:W2:Y:S02]  /*2460*/  LDG.E.U8 R4, desc[UR36][R4.64] ;  /* 0x0000002404047981 */ /* 0x000ea4000c1e1100 */
[----:B--2---:R-:W-:-:S04]  /*2470*/  I2FP.F32.U32 R0, R4 ;  /* 0x0000000400007245 */ /* 0x004fc80000201000 */
[----:B------:R-:W-:-:S04]  /*2480*/  F2FP.F16.F32.PACK_AB R0, RZ, R0 ;  /* 0x00000000ff00723e */ /* 0x000fc800000000ff */
[----:B------:R-:W-:Y:S01]  /*2490*/  PRMT R2, R0, 0x7610, R2 ;  /* 0x0000761000027816 */ /* 0x000fe20000000002 */
[----:B------:R-:W-:Y:S06]  /*24a0*/  BRA `(.L_x_1016) ;  /* 0x0000000c00b87947 */ /* 0x000fec0003800000 */
.L_x_1013:
        /* <DEDUP_REMOVED lines=11> */
.L_x_1018:
[----:B------:R-:W2:Y:S02]  /*2560*/  LDG.E R4, desc[UR36][R4.64] ;  /* 0x0000002404047981 */ /* 0x000ea4000c1e1900 */
[----:B--2---:R-:W-:-:S04]  /*2570*/  I2FP.F32.S32 R0, R4 ;  /* 0x0000000400007245 */ /* 0x004fc80000201400 */
[----:B------:R-:W-:-:S04]  /*2580*/  F2FP.F16.F32.PACK_AB R0, RZ, R0 ;  /* 0x00000000ff00723e */ /* 0x000fc800000000ff */
[----:B------:R-:W-:Y:S01]  /*2590*/  PRMT R2, R0, 0x7610, R2 ;  /* 0x0000761000027816 */ /* 0x000fe20000000002 */
[----:B------:R-:W-:Y:S06]  /*25a0*/  BRA `(.L_x_1016) ;  /* 0x0000000c00787947 */ /* 0x000fec0003800000 */
.L_x_1017:
[----:B------:R-:W2:Y:S02]  /*25b0*/  LDG.E.U16 R4, desc[UR36][R4.64] ;  /* 0x0000002404047981 */ /* 0x000ea4000c1e1500 */
[----:B--2---:R-:W0:Y:S02]  /*25c0*/  I2F.S16 R0, R4 ;  /* 0x0000000400007306 */ /* 0x004e240000101400 */
[----:B0-----:R-:W-:-:S04]  /*25d0*/  F2FP.F16.F32.PACK_AB R0, RZ, R0 ;  /* 0x00000000ff00723e */ /* 0x001fc800000000ff */
[----:B------:R-:W-:Y:S01]  /*25e0*/  PRMT R2, R0, 0x7610, R2 ;  /* 0x0000761000027816 */ /* 0x000fe20000000002 */
[----:B------:R-:W-:Y:S06]  /*25f0*/  BRA `(.L_x_1016) ;  /* 0x0000000c00647947 */ /* 0x000fec0003800000 */
.L_x_1012:
        /* <DEDUP_REMOVED lines=9> */
.L_x_1020:
[----:B------:R0:W5:Y:S01]  /*2690*/  LDG.E.U16 R2, desc[UR36][R4.64] ;  /* 0x0000002404027981 */ /* 0x000162000c1e1500 */
[----:B------:R-:W-:Y:S05]  /*26a0*/  BRA `(.L_x_1016) ;  /* 0x0000000c00387947 */ /* 0x000fea0003800000 */
.L_x_1019:
        /* <DEDUP_REMOVED lines=9> */
.L_x_1022:
[----:B------:R1:W5:Y:S01]  /*2740*/  LDG.E.U16 R2, desc[UR36][R4.64] ;  /* 0x0000002404027981 */ /* 0x000362000c1e1500 */
[----:B------:R-:W-:Y:S05]  /*2750*/  BRA `(.L_x_1016) ;  /* 0x0000000c000c7947 */ /* 0x000fea0003800000 */
.L_x_1021:
        /* <DEDUP_REMOVED lines=9> */
.L_x_1011:
        /* <DEDUP_REMOVED lines=14> */
.L_x_1025:
        /* <DEDUP_REMOVED lines=9> */
.L_x_1024:
        /* <DEDUP_REMOVED lines=11> */
[----:B------:R-:W-:-:S05]  /*2a10*/  VIADD R6, R2, 0x1000000 ;  /* 0x0100000002067836 */ /* 0x000fca0000000000 */
[----:B------:R-:W-:Y:S02]  /*2a20*/  SHF.R.S32.HI R6, RZ, 0x8, R6 ;  /* 0x00000008ff067819 */ /* 0x000fe40000011406 */
[----:B0-----:R-:W-:-:S04]  /*2a30*/  IADD3 R3, -R3, 0x1f, RZ ;  /* 0x0000001f03037810 */ /* 0x001fc80007ffe1ff */
[C---:B------:R-:W-:Y:S01]  /*2a40*/  ISETP.GT.U32.AND P0, PT, R3.reuse, 0x4, PT ;  /* 0x000000040300780c */ /* 0x040fe20003f04070 */
[----:B------:R-:W-:-:S05]  /*2a50*/  VIADD R3, R3, 0xfffffffc ;  /* 0xfffffffc03037836 */ /* 0x000fca0000000000 */
[----:B------:R-:W-:-:S04]  /*2a60*/  SEL R3, R3, RZ, P0 ;  /* 0x000000ff03037207 */ /* 0x000fc80000000000 */
[C---:B------:R-:W-:Y:S01]  /*2a70*/  SHF.L.U32 R4, R2.reuse, R3, RZ ;  /* 0x0000000302047219 */ /* 0x040fe200000006ff */
[----:B------:R-:W-:Y:S02]  /*2a80*/  IMAD R7, R3, R8, 0x3c000000 ;  /* 0x3c00000003077424 */ /* 0x000fe400078e0208 */
[----:B------:R-:W-:-:S03]  /*2a90*/  VIADD R3, R2, 0xffffffff ;  /* 0xffffffff02037836 */ /* 0x000fc60000000000 */
[----:B------:R-:W-:Y:S02]  /*2aa0*/  LEA.HI R7, R4, R7, RZ, 0x1c ;  /* 0x0000000704077211 */ /* 0x000fe400078fe0ff */
[----:B------:R-:W-:Y:S02]  /*2ab0*/  SHF.R.S32.HI R3, RZ, 0x1f, R3 ;  /* 0x0000001fff037819 */ /* 0x000fe40000011403 */
[----:B------:R-:W-:-:S04]  /*2ac0*/  LOP3.LUT R6, R7, 0x7f800000, R6, 0xf8, !PT ;  /* 0x7f80000007067812 */ /* 0x000fc800078ef806 */
[----:B------:R-:W-:-:S04]  /*2ad0*/  LOP3.LUT R3, R6, R3, RZ, 0x30, !PT ;  /* 0x0000000306037212 */ /* 0x000fc800078e30ff */
[----:B------:R-:W-:-:S04]  /*2ae0*/  LOP3.LUT R3, R3, 0x80000000, R0, 0xf8, !PT ;  /* 0x8000000003037812 */ /* 0x000fc800078ef800 */
[----:B------:R-:W-:-:S04]  /*2af0*/  F2FP.F16.F32.PACK_AB R3, RZ, R3 ;  /* 0x00000003ff03723e */ /* 0x000fc800000000ff */
[----:B------:R-:W-:Y:S01]  /*2b00*/  PRMT R2, R3, 0x7610, R2 ;  /* 0x0000761003027816 */ /* 0x000fe20000000002 */
[----:B------:R-:W-:Y:S06]  /*2b10*/  BRA `(.L_x_1016) ;  /* 0x00000008001c7947 */ /* 0x000fec0003800000 */
.L_x_1027:
[----:B------:R-:W2:Y:S02]  /*2b20*/  LDG.E.U8 R3, desc[UR36][R4.64] ;  /* 0x0000002404037981 */ /* 0x000ea4000c1e1100 */
[----:B--2---:R-:W-:-:S05]  /*2b30*/  IMAD.SHL.U32 R0, R3, 0x2000000, RZ ;  /* 0x0200000003007824 */ /* 0x004fca00078e00ff */
[----:B------:R-:W-:-:S13]  /*2b40*/  ISETP.GE.U32.AND P0, PT, R0, 0x8000000, PT ;  /* 0x080000000000780c */ /* 0x000fda0003f06070 */
[C---:B------:R-:W-:Y:S02]  /*2b50*/  @!P0 IMAD.SHL.U32 R0, R3.reuse, 0x100, RZ ;  /* 0x0000010003008824 */ /* 0x040fe400078e00ff */
[C---:B------:R-:W-:Y:S02]  /*2b60*/  @P0 IMAD.SHL.U32 R2, R3.reuse, 0x200000, RZ ;  /* 0x0020000003020824 */ /* 0x040fe400078e00ff */
[----:B------:R-:W-:Y:S01]  /*2b70*/  IMAD.SHL.U32 R3, R3, 0x1000000, RZ ;  /* 0x0100000003037824 */ /* 0x000fe200078e00ff */
[----:B------:R-:W-:Y:S02]  /*2b80*/  @!P0 LOP3.LUT R0, R0, 0x7f00, RZ, 0xc0, !PT ;  /* 0x00007f0000008812 */ /* 0x000fe400078ec0ff */
[----:B------:R-:W-:Y:S02]  /*2b90*/  @P0 LOP3.LUT R2, R2, 0x70000000, RZ, 0xfc, !PT ;  /* 0x7000000002020812 */ /* 0x000fe400078efcff */
[----:B------:R-:W-:-:S03]  /*2ba0*/  @!P0 LOP3.LUT R0, R0, 0x3f000000, RZ, 0xfc, !PT ;  /* 0x3f00000000008812 */ /* 0x000fc600078efcff */
[----:B------:R-:W-:Y:S02]  /*2bb0*/  @P0 FMUL.FTZ R2, R2, 1.9259299443872358531e-34 ;  /* 0x0780000002020820 */ /* 0x000fe40000410000 */
[----:B------:R-:W-:-:S05]  /*2bc0*/  @!P0 FADD.FTZ R2, R0, -0.5 ;  /* 0xbf00000000028421 */ /* 0x000fca0000010000 */
[----:B------:R-:W-:-:S04]  /*2bd0*/  LOP3.LUT R2, R2, 0x80000000, R3, 0xf8, !PT ;  /* 0x8000000002027812 */ /* 0x000fc800078ef803 */
[----:B------:R-:W-:Y:S01]  /*2be0*/  F2FP.F16.F32.PACK_AB R2, RZ, R2 ;  /* 0x00000002ff02723e */ /* 0x000fe200000000ff */
[----:B------:R-:W-:Y:S06]  /*2bf0*/  BRA `(.L_x_1016) ;  /* 0x0000000400e47947 */ /* 0x000fec0003800000 */
.L_x_1026:
[----:B------:R-:W2:Y:S02]  /*2c00*/  LDG.E.U16 R0, desc[UR36][R4.64] ;  /* 0x0000002404007981 */ /* 0x000ea4000c1e1500 */
[----:B--2---:R-:W-:-:S05]  /*2c10*/  IMAD.U32 R0, R0, 0x10000, RZ ;  /* 0x0001000000007824 */ /* 0x004fca00078e00ff */
[----:B------:R-:W-:-:S04]  /*2c20*/  F2FP.F16.F32.PACK_AB R0, RZ, R0 ;  /* 0x00000000ff00723e */ /* 0x000fc800000000ff */
[----:B------:R-:W-:Y:S01]  /*2c30*/  PRMT R2, R0, 0x7610, R2 ;  /* 0x0000761000027816 */ /* 0x000fe20000000002 */
[----:B------:R-:W-:Y:S06]  /*2c40*/  BRA `(.L_x_1016) ;  /* 0x0000000400d07947 */ /* 0x000fec0003800000 */
.L_x_1023:
        /* <DEDUP_REMOVED lines=13> */
.L_x_1030:
        /* <DEDUP_REMOVED lines=21> */
.L_x_1034:
[----:B------:R-:W-:Y:S05]  /*2e70*/  BSYNC B1 ;  /* 0x0000000000017941 */ /* 0x000fea0003800000 */
.L_x_1033:
[----:B------:R-:W-:Y:S01]  /*2e80*/  LEA R3, R0, 0x3b800000, 0x17 ;  /* 0x3b80000000037811 */ /* 0x000fe200078eb8ff */
[----:B------:R-:W-:-:S05]  /*2e90*/  IMAD.SHL.U32 R0, R2, 0x100000, RZ ;  /* 0x0010000002007824 */ /* 0x000fca00078e00ff */
[----:B------:R-:W-:-:S07]  /*2ea0*/  LOP3.LUT R0, R3, R0, R4, 0xfe, !PT ;  /* 0x0000000003007212 */ /* 0x000fce00078efe04 */
.L_x_1032:
[----:B------:R-:W-:Y:S05]  /*2eb0*/  BSYNC B0 ;  /* 0x0000000000007941 */ /* 0x000fea0003800000 */
.L_x_1031:
[----:B------:R-:W-:-:S04]  /*2ec0*/  F2FP.F16.F32.PACK_AB R0, RZ, R0 ;  /* 0x00000000ff00723e */ /* 0x000fc800000000ff */
[----:B------:R-:W-:Y:S01]  /*2ed0*/  PRMT R2, R0, 0x7610, R2 ;  /* 0x0000761000027816 */ /* 0x000fe20000000002 */
[----:B------:R-:W-:Y:S06]  /*2ee0*/  BRA `(.L_x_1016) ;  /* 0x0000000400287947 */ /* 0x000fec0003800000 */
.L_x_1029:
        /* <DEDUP_REMOVED lines=21> */
.L_x_1038:
[----:B------:R-:W-:Y:S05]  /*3040*/  BSYNC B1 ;  /* 0x0000000000017941 */ /* 0x000fea0003800000 */
.L_x_1037:
[----:B------:R-:W-:Y:S01]  /*3050*/  LEA R3, R0, 0x37800000, 0x17 ;  /* 0x3780000000037811 */ /* 0x000fe200078eb8ff */
[----:B------:R-:W-:-:S05]  /*3060*/  IMAD.SHL.U32 R0, R2, 0x200000, RZ ;  /* 0x0020000002007824 */ /* 0x000fca00078e00ff */
[----:B------:R-:W-:-:S07]  /*3070*/  LOP3.LUT R0, R3, R0, R4, 0xfe, !PT ;  /* 0x0000000003007212 */ /* 0x000fce00078efe04 */
.L_x_1036:
[----:B------:R-:W-:Y:S05]  /*3080*/  BSYNC B0 ;  /* 0x0000000000007941 */ /* 0x000fea0003800000 */
.L_x_1035:
[----:B------:R-:W-:-:S04]  /*3090*/  F2FP.F16.F32.PACK_AB R0, RZ, R0 ;  /* 0x00000000ff00723e */ /* 0x000fc800000000ff */
[----:B------:R-:W-:Y:S01]  /*30a0*/  PRMT R2, R0, 0x7610, R2 ;  /* 0x0000761000027816 */ /* 0x000fe20000000002 */
[----:B------:R-:W-:Y:S06]  /*30b0*/  BRA `(.L_x_1016) ;  /* 0x0000000000b47947 */ /* 0x000fec0003800000 */
.L_x_1028:
        /* <DEDUP_REMOVED lines=14> */
.L_x_1042:
[----:B------:R-:W-:Y:S05]  /*31a0*/  BSYNC B0 ;  /* 0x0000000000007941 */ /* 0x000fea0003800000 */
.L_x_1041:
[----:B------:R-:W-:-:S04]  /*31b0*/  F2FP.F16.F32.PACK_AB R0, RZ, R0 ;  /* 0x00000000ff00723e */ /* 0x000fc800000000ff */
[----:B------:R-:W-:Y:S01]  /*31c0*/  PRMT R2, R0, 0x7610, R2 ;  /* 0x0000761000027816 */ /* 0x000fe20000000002 */
[----:B------:R-:W-:Y:S06]  /*31d0*/  BRA `(.L_x_1016) ;  /* 0x00000000006c7947 */ /* 0x000fec0003800000 */
.L_x_1015:
        /* <DEDUP_REMOVED lines=16> */
.L_x_1043:
[----:B------:R-:W-:Y:S01]  /*32e0*/  PRMT R2, RZ, 0x7610, R2 ;  /* 0x00007610ff027816 */ /* 0x000fe20000000002 */
[----:B------:R-:W-:Y:S06]  /*32f0*/  BRA `(.L_x_1016) ;  /* 0x0000000000247947 */ /* 0x000fec0003800000 */
.L_x_1040:
[----:B------:R-:W2:Y:S02]  /*3300*/  LDG.E.64 R4, desc[UR36][R4.64] ;  /* 0x0000002404047981 */ /* 0x000ea4000c1e1b00 */
[----:B--2---:R-:W0:Y:S02]  /*3310*/  I2F.U64 R0, R4 ;  /* 0x0000000400007312 */ /* 0x004e240000301000 */
[----:B0-----:R-:W-:-:S04]  /*3320*/  F2FP.F16.F32.PACK_AB R0, RZ, R0 ;  /* 0x00000000ff00723e */ /* 0x001fc800000000ff */
[----:B------:R-:W-:Y:S01]  /*3330*/  PRMT R2, R0, 0x7610, R2 ;  /* 0x0000761000027816 */ /* 0x000fe20000000002 */
[----:B------:R-:W-:Y:S06]  /*3340*/  BRA `(.L_x_1016) ;  /* 0x0000000000107947 */ /* 0x000fec0003800000 */
.L_x_1039:
[----:B------:R-:W2:Y:S02]  /*3350*/  LDG.E R4, desc[UR36][R4.64] ;  /* 0x0000002404047981 */ /* 0x000ea4000c1e1900 */
[----:B--2---:R-:W-:-:S04]  /*3360*/  I2FP.F32.U32 R0, R4 ;  /* 0x0000000400007245 */ /* 0x004fc80000201000 */
[----:B------:R-:W-:-:S04]  /*3370*/  F2FP.F16.F32.PACK_AB R0, RZ, R0 ;  /* 0x00000000ff00723e */ /* 0x000fc800000000ff */
[----:B------:R-:W-:-:S07]  /*3380*/  PRMT R2, R0, 0x7610, R2 ;  /* 0x0000761000027816 */ /* 0x000fce0000000002 */
.L_x_1016:
[----:B------:R-:W-:-:S07]  /*3390*/  VIADD R19, R19, 0x80 ;  /* 0x0000008013137836 */ /* 0x000fce0000000000 */
.L_x_1010:
[----:B------:R-:W-:Y:S05]  /*33a0*/  BSYNC B6 ;  /* 0x0000000000067941 */ /* 0x000fea0003800000 */
.L_x_1009:
[----:B------:R-:W-:Y:S01]  /*33b0*/  ISETP.GE.AND P0, PT, R19, R16, PT ;  /* 0x000000101300720c */ /* 0x000fe20003f06270 */
[----:B------:R-:W-:-:S12]  /*33c0*/  BSSY B6, `(.L_x_1044) ;  /* 0x000010c000067945 */ /* 0x000fd80003800000 */
[----:B------:R-:W-:Y:S05]  /*33d0*/  @P0 BRA `(.L_x_1045) ;  /* 0x0000001000280947 */ /* 0x000fea0003800000 */
[----:B01----:R-:W0:Y:S01]  /*33e0*/  LDC.64 R4, c[0x0][0x220] ;  /* 0x00008800ff047b82 */ /* 0x003e220000000a00 */
        /* <DEDUP_REMOVED lines=21> */
.L_x_1049:
[----:B------:R-:W2:Y:S02]  /*3540*/  LDG.E.U8 R4, desc[UR36][R4.64] ;  /* 0x0000002404047981 */ /* 0x000ea4000c1e1100 */
[----:B--2---:R-:W-:-:S04]  /*3550*/  I2FP.F32.U32 R0, R4 ;  /* 0x0000000400007245 */ /* 0x004fc80000201000 */
[----:B------:R-:W-:-:S04]  /*3560*/  F2FP.F16.F32.PACK_AB R0, RZ, R0 ;  /* 0x00000000ff00723e */ /* 0x000fc800000000ff */
[----:B------:R-:W-:Y:S01]  /*3570*/  PRMT R22, R0, 0x7610, R22 ;  /* 0x0000761000167816 */ /* 0x000fe20000000016 */
[----:B------:R-:W-:Y:S06]  /*3580*/  BRA `(.L_x_1045) ;  /* 0x0000000c00bc7947 */ /* 0x000fec0003800000 */
.L_x_1048:
        /* <DEDUP_REMOVED lines=11> */
.L_x_1052:
[----:B------:R-:W2:Y:S02]  /*3640*/  LDG.E R4, desc[UR36][R4.64] ;  /* 0x0000002404047981 */ /* 0x000ea4000c1e1900 */
[----:B--2---:R-:W-:-:S04]  /*3650*/  I2FP.F32.S32 R0, R4 ;  /* 0x0000000400007245 */ /* 0x004fc80000201400 */
[----:B------:R-:W-:-:S04]  /*3660*/  F2FP.F16.F32.PACK_AB R0, RZ, R0 ;  /* 0x00000000ff00723e */ /* 0x000fc800000000ff */
[----:B------:R-:W-:Y:S01]  /*3670*/  PRMT R22, R0, 0x7610, R22 ;  /* 0x0000761000167816 */ /* 0x000fe20000000016 */
[----:B------:R-:W-:Y:S06]  /*3680*/  BRA `(.L_x_1045) ;  /* 0x0000000c007c7947 */ /* 0x000fec0003800000 */
.L_x_1051:
[----:B------:R-:W2:Y:S02]  /*3690*/  LDG.E.U16 R4, desc[UR36][R4.64] ;  /* 0x0000002404047981 */ /* 0x000ea4000c1e1500 */
[----:B--2---:R-:W0:Y:S02]  /*36a0*/  I2F.S16 R0, R4 ;  /* 0x0000000400007306 */ /* 0x004e240000101400 */
[----:B0-----:R-:W-:-:S04]  /*36b0*/  F2FP.F16.F32.PACK_AB R0, RZ, R0 ;  /* 0x00000000ff00723e */ /* 0x001fc800000000ff */
[----:B------:R-:W-:Y:S01]  /*36c0*/  PRMT R22, R0, 0x7610, R22 ;  /* 0x0000761000167816 */ /* 0x000fe20000000016 */
[----:B------:R-:W-:Y:S06]  /*36d0*/  BRA `(.L_x_1045) ;  /* 0x0000000c00687947 */ /* 0x000fec0003800000 */
.L_x_1047:
        /* <DEDUP_REMOVED lines=9> */
.L_x_1054:
[----:B------:R2:W5:Y:S01]  /*3770*/  LDG.E.U16 R22, desc[UR36][R4.64] ;  /* 0x0000002404167981 */ /* 0x000562000c1e1500 */
[----:B------:R-:W-:Y:S05]  /*3780*/  BRA `(.L_x_1045) ;  /* 0x0000000c003c7947 */ /* 0x000fea0003800000 */
.L_x_1053:
        /* <DEDUP_REMOVED lines=9> */
.L_x_1056:
[----:B------:R3:W5:Y:S01]  /*3820*/  LDG.E.U16 R22, desc[UR36][R4.64] ;  /* 0x0000002404167981 */ /* 0x000762000c1e1500 */
[----:B------:R-:W-:Y:S05]  /*3830*/  BRA `(.L_x_1045) ;  /* 0x0000000c00107947 */ /* 0x000fea0003800000 */
.L_x_1055:
        /* <DEDUP_REMOVED lines=9> */
.L_x_1046:
        /* <DEDUP_REMOVED lines=14> */
.L_x_1059:
        /* <DEDUP_REMOVED lines=9> */
.L_x_1058:
        /* <DEDUP_REMOVED lines=28> */
.L_x_1061:
        /* <DEDUP_REMOVED lines=12> */
[----:B------:R-:W-:-:S04]  /*3cc0*/  F2FP.F16.F32.PACK_AB R0, RZ, R0 ;  /* 0x00000000ff00723e */ /* 0x000fc800000000ff */
[----:B------:R-:W-:Y:S01]  /*3cd0*/  PRMT R22, R0, 0x7610, R22 ;  /* 0x0000761000167816 */ /* 0x000fe20000000016 */
[----:B------:R-:W-:Y:S06]  /*3ce0*/  BRA `(.L_x_1045) ;  /* 0x0000000400e47947 */ /* 0x000fec0003800000 */
.L_x_1060:
[----:B------:R-:W2:Y:S02]  /*3cf0*/  LDG.E.U16 R0, desc[UR36][R4.64] ;  /* 0x0000002404007981 */ /* 0x000ea4000c1e1500 */
[----:B--2---:R-:W-:-:S05]  /*3d00*/  IMAD.U32 R0, R0, 0x10000, RZ ;  /* 0x0001000000007824 */ /* 0x004fca00078e00ff */
[----:B------:R-:W-:-:S04]  /*3d10*/  F2FP.F16.F32.PACK_AB R0, RZ, R0 ;  /* 0x00000000ff00723e */ /* 0x000fc800000000ff */
[----:B------:R-:W-:Y:S01]  /*3d20*/  PRMT R22, R0, 0x7610, R22 ;  /* 0x0000761000167816 */ /* 0x000fe20000000016 */
[----:B------:R-:W-:Y:S06]  /*3d30*/  BRA `(.L_x_1045) ;  /* 0x0000000400d07947 */ /* 0x000fec0003800000 */
.L_x_1057:
        /* <DEDUP_REMOVED lines=13> */
.L_x_1064:
        /* <DEDUP_REMOVED lines=21> */
.L_x_1068:
[----:B------:R-:W-:Y:S05]  /*3f60*/  BSYNC B1 ;  /* 0x0000000000017941 */ /* 0x000fea0003800000 */
.L_x_1067:
[----:B------:R-:W-:Y:S01]  /*3f70*/  LEA R5, R0, 0x3b800000, 0x17 ;  /* 0x3b80000000057811 */ /* 0x000fe200078eb8ff */
[----:B------:R-:W-:-:S05]  /*3f80*/  IMAD.SHL.U32 R0, R3, 0x100000, RZ ;  /* 0x0010000003007824 */ /* 0x000fca00078e00ff */
[----:B------:R-:W-:-:S07]  /*3f90*/  LOP3.LUT R0, R5, R0, R6, 0xfe, !PT ;  /* 0x0000000005007212 */ /* 0x000fce00078efe06 */
.L_x_1066:
[----:B------:R-:W-:Y:S05]  /*3fa0*/  BSYNC B0 ;  /* 0x0000000000007941 */ /* 0x000fea0003800000 */
.L_x_1065:
[----:B------:R-:W-:-:S04]  /*3fb0*/  F2FP.F16.F32.PACK_AB R0, RZ, R0 ;  /* 0x00000000ff00723e */ /* 0x000fc800000000ff */
[----:B------:R-:W-:Y:S01]  /*3fc0*/  PRMT R22, R0, 0x7610, R22 ;  /* 0x0000761000167816 */ /* 0x000fe20000000016 */
[----:B------:R-:W-:Y:S06]  /*3fd0*/  BRA `(.L_x_1045) ;  /* 0x0000000400287947 */ /* 0x000fec0003800000 */
.L_x_1063:
        /* <DEDUP_REMOVED lines=21> */
.L_x_1072:
[----:B------:R-:W-:Y:S05]  /*4130*/  BSYNC B1 ;  /* 0x0000000000017941 */ /* 0x000fea0003800000 */
.L_x_1071:
[----:B------:R-:W-:Y:S01]  /*4140*/  LEA R5, R0, 0x37800000, 0x17 ;  /* 0x3780000000057811 */ /* 0x000fe200078eb8ff */
[----:B------:R-:W-:-:S05]  /*4150*/  IMAD.SHL.U32 R0, R3, 0x200000, RZ ;  /* 0x0020000003007824 */ /* 0x000fca00078e00ff */
[----:B------:R-:W-:-:S07]  /*4160*/  LOP3.LUT R0, R5, R0, R6, 0xfe, !PT ;  /* 0x0000000005007212 */ /* 0x000fce00078efe06 */
.L_x_1070:
[----:B------:R-:W-:Y:S05]  /*4170*/  BSYNC B0 ;  /* 0x0000000000007941 */ /* 0x000fea0003800000 */
.L_x_1069:
[----:B------:R-:W-:-:S04]  /*4180*/  F2FP.F16.F32.PACK_AB R0, RZ, R0 ;  /* 0x00000000ff00723e */ /* 0x000fc800000000ff */
[----:B------:R-:W-:Y:S01]  /*4190*/  PRMT R22, R0, 0x7610, R22 ;  /* 0x0000761000167816 */ /* 0x000fe20000000016 */
[----:B------:R-:W-:Y:S06]  /*41a0*/  BRA `(.L_x_1045) ;  /* 0x0000000000b47947 */ /* 0x000fec0003800000 */
.L_x_1062:
        /* <DEDUP_REMOVED lines=14> */
.L_x_1076:
[----:B------:R-:W-:Y:S05]  /*4290*/  BSYNC B0 ;  /* 0x0000000000007941 */ /* 0x000fea0003800000 */
.L_x_1075:
[----:B------:R-:W-:-:S04]  /*42a0*/  F2FP.F16.F32.PACK_AB R0, RZ, R0 ;  /* 0x00000000ff00723e */ /* 0x000fc800000000ff */
[----:B------:R-:W-:Y:S01]  /*42b0*/  PRMT R22, R0, 0x7610, R22 ;  /* 0x0000761000167816 */ /* 0x000fe20000000016 */
[----:B------:R-:W-:Y:S06]  /*42c0*/  BRA `(.L_x_1045) ;  /* 0x00000000006c7947 */ /* 0x000fec0003800000 */
.L_x_1050:
        /* <DEDUP_REMOVED lines=16> */
.L_x_1077:
[----:B------:R-:W-:Y:S01]  /*43d0*/  PRMT R22, RZ, 0x7610, R22 ;  /* 0x00007610ff167816 */ /* 0x000fe20000000016 */
[----:B------:R-:W-:Y:S06]  /*43e0*/  BRA `(.L_x_1045) ;  /* 0x0000000000247947 */ /* 0x000fec0003800000 */
.L_x_1074:
[----:B------:R-:W2:Y:S02]  /*43f0*/  LDG.E.64 R4, desc[UR36][R4.64] ;  /* 0x0000002404047981 */ /* 0x000ea4000c1e1b00 */
[----:B--2---:R-:W0:Y:S02]  /*4400*/  I2F.U64 R0, R4 ;  /* 0x0000000400007312 */ /* 0x004e240000301000 */
[----:B0-----:R-:W-:-:S04]  /*4410*/  F2FP.F16.F32.PACK_AB R0, RZ, R0 ;  /* 0x00000000ff00723e */ /* 0x001fc800000000ff */
[----:B------:R-:W-:Y:S01]  /*4420*/  PRMT R22, R0, 0x7610, R22 ;  /* 0x0000761000167816 */ /* 0x000fe20000000016 */
[----:B------:R-:W-:Y:S06]  /*4430*/  BRA `(.L_x_1045) ;  /* 0x0000000000107947 */ /* 0x000fec0003800000 */
.L_x_1073:
[----:B------:R-:W2:Y:S02]  /*4440*/  LDG.E R4, desc[UR36][R4.64] ;  /* 0x0000002404047981 */ /* 0x000ea4000c1e1900 */
[----:B--2---:R-:W-:-:S04]  /*4450*/  I2FP.F32.U32 R0, R4 ;  /* 0x0000000400007245 */ /* 0x004fc80000201000 */
[----:B------:R-:W-:-:S04]  /*4460*/  F2FP.F16.F32.PACK_AB R0, RZ, R0 ;  /* 0x00000000ff00723e */ /* 0x000fc800000000ff */
[----:B------:R-:W-:-:S07]  /*4470*/  PRMT R22, R0, 0x7610, R22 ;  /* 0x0000761000167816 */ /* 0x000fce0000000016 */
.L_x_1045:
[----:B------:R-:W-:Y:S05]  /*4480*/  BSYNC B6 ;  /* 0x0000000000067941 */ /* 0x000fea0003800000 */
.L_x_1044:
[----:B------:R-:W4:Y:S01]  /*4490*/  S2R R19, SR_TID.X ;  /* 0x0000000000137919 */ /* 0x000f220000002100 */
[----:B------:R-:W0:Y:S01]  /*44a0*/  LDC.U8 R18, c[0x0][0x234] ;  /* 0x00008d00ff127b82 */ /* 0x000e220000000000 */
[----:B------:R-:W-:Y:S01]  /*44b0*/  BSSY B0, `(.L_x_1078) ;  /* 0x000001e000007945 */ /* 0x000fe20003800000 */
[CC--:B----4-:R-:W-:Y:S01]  /*44c0*/  ISETP.GE.AND P2, PT, R19.reuse, R16.reuse, PT ;  /* 0x000000101300720c */ /* 0x0d0fe20003f46270 */
[C---:B------:R-:W-:Y:S02]  /*44d0*/  VIADD R3, R19.reuse, 0x100 ;  /* 0x0000010013037836 */ /* 0x040fe40000000000 */
[C---:B0123--:R-:W-:Y:S02]  /*44e0*/  VIADD R5, R19.reuse, 0x180 ;  /* 0x0000018013057836 */ /* 0x04ffe40000000000 */
[----:B------:R-:W-:Y:S01]  /*44f0*/  VIADD R23, R19, 0x80 ;  /* 0x0000008013177836 */ /* 0x000fe20000000000 */
[-C--:B------:R-:W-:Y:S02]  /*4500*/  ISETP.GE.AND P0, PT, R3, R16.reuse, PT ;  /* 0x000000100300720c */ /* 0x080fe40003f06270 */
[----:B------:R-:W-:-:S02]  /*4510*/  ISETP.GE.AND P1, PT, R5, R16, PT ;  /* 0x000000100500720c */ /* 0x000fc40003f26270 */
[----:B------:R-:W-:-:S03]  /*4520*/  ISETP.GE.AND P3, PT, R23, R16, PT ;  /* 0x000000101700720c */ /* 0x000fc60003f66270 */
[----:B------:R-:W-:Y:S10]  /*4530*/  @P2 BRA `(.L_x_1079) ;  /* 0x0000000000542947 */ /* 0x000ff40003800000 */
[----:B-----5:R-:W-:Y:S02]  /*4540*/  HADD2.F32 R25, -RZ, R25.H0_H0 ;  /* 0x20000019ff197230 */ /* 0x020fe40000004100 */
[----:B------:R-:W-:-:S03]  /*4550*/  IMAD.MOV.U32 R4, RZ, RZ, 0x3b2090aa ;  /* 0x3b2090aaff047424 */ /* 0x000fc600078e00ff */
        /* <DEDUP_REMOVED lines=18> */
[----:B------:R-:W-:-:S07]  /*4680*/  F2FP.F16.F32.PACK_AB R0, RZ, R0 ;  /* 0x00000000ff00723e */ /* 0x000fce00000000ff */
.L_x_1079:
[----:B------:R-:W-:Y:S05]  /*4690*/  BSYNC B0 ;  /* 0x0000000000007941 */ /* 0x000fea0003800000 */
.L_x_1078:
[----:B------:R-:W-:Y:S04]  /*46a0*/  BSSY B0, `(.L_x_1080) ;  /* 0x0000017000007945 */ /* 0x000fe80003800000 */
[----:B------:R-:W-:Y:S05]  /*46b0*/  @P3 BRA `(.L_x_1081) ;  /* 0x0000000000543947 */ /* 0x000fea0003800000 */
        /* <DEDUP_REMOVED lines=21> */
.L_x_1081:
[----:B------:R-:W-:Y:S05]  /*4810*/  BSYNC B0 ;  /* 0x0000000000007941 */ /* 0x000fea0003800000 */
.L_x_1080:
        /* <DEDUP_REMOVED lines=23> */
.L_x_1083:
[----:B------:R-:W-:Y:S05]  /*4990*/  BSYNC B0 ;  /* 0x0000000000007941 */ /* 0x000fea0003800000 */
.L_x_1082:
        /* <DEDUP_REMOVED lines=23> */
.L_x_1085:
[----:B------:R-:W-:Y:S05]  /*4b10*/  BSYNC B0 ;  /* 0x0000000000007941 */ /* 0x000fea0003800000 */
.L_x_1084:
[----:B------:R-:W-:Y:S04]  /*4b20*/  BSSY B6, `(.L_x_1086) ;  /* 0x0000112000067945 */ /* 0x000fe80003800000 */
[----:B------:R-:W-:Y:S05]  /*4b30*/  @P2 BRA `(.L_x_1087) ;  /* 0x0000001000402947 */ /* 0x000fea0003800000 */
[----:B-----5:R-:W0:Y:S01]  /*4b40*/  LDC.64 R2, c[0x0][0x218] ;  /* 0x00008600ff027b82 */ /* 0x020e220000000a00 */
        /* <DEDUP_REMOVED lines=16> */
[----:B------:R-:W-:Y:S02]  /*4c50*/  HADD2.F32 R0, -RZ, R0.H0_H0 ;  /* 0x20000000ff007230 */ /* 0x000fe40000004100 */
[----:B------:R-:W-:Y:S02]  /*4c60*/  IMAD.MOV.U32 R19, RZ, RZ, R23 ;  /* 0x000000ffff137224 */ /* 0x000fe400078e0017 */
[----:B------:R-:W0:Y:S02]  /*4c70*/  F2I.FTZ.TRUNC.NTZ R5, R0 ;  /* 0x0000000000057305 */ /* 0x000e24000021f100 */
[----:B0-----:R3:W-:Y:S01]  /*4c80*/  STG.E.U8 desc[UR36][R2.64], R5 ;  /* 0x0000000502007986 */ /* 0x0017e2000c101124 */
[----:B------:R-:W-:Y:S05]  /*4c90*/  BRA `(.L_x_1087) ;  /* 0x0000000c00e87947 */ /* 0x000fea0003800000 */
.L_x_1091:
[----:B------:R-:W-:Y:S02]  /*4ca0*/  HADD2.F32 R5, -RZ, R0.H0_H0 ;  /* 0x20000000ff057230 */ /* 0x000fe40000004100 */
[----:B------:R-:W-:-:S04]  /*4cb0*/  IMAD.MOV.U32 R19, RZ, RZ, R23 ;  /* 0x000000ffff137224 */ /* 0x000fc800078e0017 */
[----:B------:R-:W0:Y:S02]  /*4cc0*/  F2I.S64.TRUNC R4, R5 ;  /* 0x0000000500047311 */ /* 0x000e24000020d900 */
[----:B0-----:R4:W-:Y:S01]  /*4cd0*/  STG.E.U8 desc[UR36][R2.64], R4 ;  /* 0x0000000402007986 */ /* 0x0019e2000c101124 */
[----:B------:R-:W-:Y:S05]  /*4ce0*/  BRA `(.L_x_1087) ;  /* 0x0000000c00d47947 */ /* 0x000fea0003800000 */
.L_x_1090:
[----:B------:R-:W-:-:S13]  /*4cf0*/  ISETP.NE.AND P0, PT, R4, 0x2, PT ;  /* 0x000000020400780c */ /* 0x000fda0003f05270 */
[----:B------:R-:W-:Y:S05]  /*4d00*/  @!P0 BRA `(.L_x_1093) ;  /* 0x0000000000388947 */ /* 0x000fea0003800000 */
[----:B------:R-:W-:-:S13]  /*4d10*/  ISETP.NE.AND P0, PT, R4, 0x3, PT ;  /* 0x000000030400780c */ /* 0x000fda0003f05270 */
[----:B------:R-:W-:Y:S05]  /*4d20*/  @!P0 BRA `(.L_x_1094) ;  /* 0x00000000001c8947 */ /* 0x000fea0003800000 */
[----:B------:R-:W-:-:S13]  /*4d30*/  ISETP.NE.AND P0, PT, R4, 0x4, PT ;  /* 0x000000040400780c */ /* 0x000fda0003f05270 */
[----:B------:R-:W-:Y:S05]  /*4d40*/  @P0 BRA `(.L_x_1092) ;  /* 0x0000000c00500947 */ /* 0x000fea0003800000 */
[----:B------:R-:W-:Y:S02]  /*4d50*/  HADD2.F32 R4, -RZ, R0.H0_H0 ;  /* 0x20000000ff047230 */ /* 0x000fe40000004100 */
[----:B------:R-:W-:-:S04]  /*4d60*/  IMAD.MOV.U32 R19, RZ, RZ, R23 ;  /* 0x000000ffff137224 */ /* 0x000fc800078e0017 */
[----:B------:R-:W0:Y:S02]  /*4d70*/  F2I.S64.TRUNC R4, R4 ;  /* 0x0000000400047311 */ /* 0x000e24000020d900 */
[----:B0-----:R1:W-:Y:S01]  /*4d80*/  STG.E.64 desc[UR36][R2.64], R4 ;  /* 0x0000000402007986 */ /* 0x0013e2000c101b24 */
[----:B------:R-:W-:Y:S05]  /*4d90*/  BRA `(.L_x_1087) ;  /* 0x0000000c00a87947 */ /* 0x000fea0003800000 */
.L_x_1094:
[----:B------:R-:W-:Y:S02]  /*4da0*/  HADD2.F32 R0, -RZ, R0.H0_H0 ;  /* 0x20000000ff007230 */ /* 0x000fe40000004100 */
[----:B------:R-:W-:Y:S02]  /*4db0*/  IMAD.MOV.U32 R19, RZ, RZ, R23 ;  /* 0x000000ffff137224 */ /* 0x000fe400078e0017 */
[----:B------:R-:W0:Y:S02]  /*4dc0*/  F2I.FTZ.TRUNC.NTZ R5, R0 ;  /* 0x0000000000057305 */ /* 0x000e24000021f100 */
[----:B0-----:R2:W-:Y:S01]  /*4dd0*/  STG.E desc[UR36][R2.64], R5 ;  /* 0x0000000502007986 */ /* 0x0015e2000c101924 */
[----:B------:R-:W-:Y:S05]  /*4de0*/  BRA `(.L_x_1087) ;  /* 0x0000000c00947947 */ /* 0x000fea0003800000 */
.L_x_1093:
[----:B------:R-:W-:Y:S02]  /*4df0*/  HADD2.F32 R0, -RZ, R0.H0_H0 ;  /* 0x20000000ff007230 */ /* 0x000fe40000004100 */
[----:B------:R-:W-:Y:S02]  /*4e00*/  IMAD.MOV.U32 R19, RZ, RZ, R23 ;  /* 0x000000ffff137224 */ /* 0x000fe400078e0017 */
[----:B------:R-:W0:Y:S02]  /*4e10*/  F2I.FTZ.TRUNC.NTZ R5, R0 ;  /* 0x0000000000057305 */ /* 0x000e24000021f100 */
[----:B0-----:R0:W-:Y:S01]  /*4e20*/  STG.E.U16 desc[UR36][R2.64], R5 ;  /* 0x0000000502007986 */ /* 0x0011e2000c101524 */
[----:B------:R-:W-:Y:S05]  /*4e30*/  BRA `(.L_x_1087) ;  /* 0x0000000c00807947 */ /* 0x000fea0003800000 */
.L_x_1089:
[----:B------:R-:W-:-:S13]  /*4e40*/  ISETP.GT.AND P0, PT, R4, 0x6, PT ;  /* 0x000000060400780c */ /* 0x000fda0003f04270 */
[----:B------:R-:W-:Y:S05]  /*4e50*/  @P0 BRA `(.L_x_1095) ;  /* 0x00000000002c0947 */ /* 0x000fea0003800000 */
[----:B------:R-:W-:-:S13]  /*4e60*/  ISETP.NE.AND P0, PT, R4, 0x5, PT ;  /* 0x000000050400780c */ /* 0x000fda0003f05270 */
[----:B------:R-:W-:Y:S05]  /*4e70*/  @!P0 BRA `(.L_x_1096) ;  /* 0x0000000000188947 */ /* 0x000fea0003800000 */
[----:B------:R-:W-:-:S13]  /*4e80*/  ISETP.NE.AND P0, PT, R4, 0x6, PT ;  /* 0x000000060400780c */ /* 0x000fda0003f05270 */
[----:B------:R-:W-:Y:S05]  /*4e90*/  @P0 BRA `(.L_x_1092) ;  /* 0x0000000800fc0947 */ /* 0x000fea0003800000 */
[----:B------:R-:W-:Y:S02]  /*4ea0*/  HADD2.F32 R5, -RZ, R0.H0_H0 ;  /* 0x20000000ff057230 */ /* 0x000fe40000004100 */
[----:B------:R-:W-:-:S03]  /*4eb0*/  IMAD.MOV.U32 R19, RZ, RZ, R23 ;  /* 0x000000ffff137224 */ /* 0x000fc600078e0017 */
[----:B------:R0:W-:Y:S01]  /*4ec0*/  STG.E desc[UR36][R2.64], R5 ;  /* 0x0000000502007986 */ /* 0x0001e2000c101924 */
[----:B------:R-:W-:Y:S05]  /*4ed0*/  BRA `(.L_x_1087) ;  /* 0x0000000c00587947 */ /* 0x000fea0003800000 */
.L_x_1096:
[----:B------:R0:W-:Y:S01]  /*4ee0*/  STG.E.U16 desc[UR36][R2.64], R0 ;  /* 0x0000000002007986 */ /* 0x0001e2000c101524 */
[----:B------:R-:W-:Y:S01]  /*4ef0*/  IMAD.MOV.U32 R19, RZ, RZ, R23 ;  /* 0x000000ffff137224 */ /* 0x000fe200078e0017 */
[----:B------:R-:W-:Y:S06]  /*4f00*/  BRA `(.L_x_1087) ;  /* 0x0000000c004c7947 */ /* 0x000fec0003800000 */
.L_x_1095:
[----:B------:R-:W-:-:S13]  /*4f10*/  ISETP.NE.AND P0, PT, R4, 0x7, PT ;  /* 0x000000070400780c */ /* 0x000fda0003f05270 */
[----:B------:R-:W-:Y:S05]  /*4f20*/  @!P0 BRA `(.L_x_1097) ;  /* 0x00000000003c8947 */ /* 0x000fea0003800000 */
[----:B------:R-:W-:-:S13]  /*4f30*/  ISETP.NE.AND P0, PT, R4, 0x8, PT ;  /* 0x000000080400780c */ /* 0x000fda0003f05270 */
[----:B------:R-:W-:Y:S05]  /*4f40*/  @!P0 BRA `(.L_x_1098) ;  /* 0x00000000001c8947 */ /* 0x000fea0003800000 */
[----:B------:R-:W-:-:S13]  /*4f50*/  ISETP.NE.AND P0, PT, R4, 0x9, PT ;  /* 0x000000090400780c */ /* 0x000fda0003f05270 */
[----:B------:R-:W-:Y:S05]  /*4f60*/  @P0 BRA `(.L_x_1092) ;  /* 0x0000000800c80947 */ /* 0x000fea0003800000 */
[----:B------:R-:W-:Y:S02]  /*4f70*/  HADD2.F32 R4, -RZ, R0.H0_H0 ;  /* 0x20000000ff047230 */ /* 0x000fe40000004100 */
[----:B------:R-:W-:Y:S02]  /*4f80*/  IMAD.MOV.U32 R5, RZ, RZ, RZ ;  /* 0x000000ffff057224 */ /* 0x000fe400078e00ff */
[----:B------:R-:W-:-:S03]  /*4f90*/  IMAD.MOV.U32 R19, RZ, RZ, R23 ;  /* 0x000000ffff137224 */ /* 0x000fc600078e0017 */
[----:B------:R0:W-:Y:S01]  /*4fa0*/  STG.E.64 desc[UR36][R2.64], R4 ;  /* 0x0000000402007986 */ /* 0x0001e2000c101b24 */
[----:B------:R-:W-:Y:S05]  /*4fb0*/  BRA `(.L_x_1087) ;  /* 0x0000000c00207947 */ /* 0x000fea0003800000 */
.L_x_1098:
[----:B------:R-:W-:Y:S02]  /*4fc0*/  HADD2.F32 R0, -RZ, R0.H0_H0 ;  /* 0x20000000ff007230 */ /* 0x000fe40000004100 */
[----:B------:R-:W-:-:S03]  /*4fd0*/  IMAD.MOV.U32 R19, RZ, RZ, R23 ;  /* 0x000000ffff137224 */ /* 0x000fc600078e0017 */
[----:B------:R-:W-:-:S04]  /*4fe0*/  F2FP.F16.F32.PACK_AB R0, RZ, R0 ;  /* 0x00000000ff00723e */ /* 0x000fc800000000ff */
[----:B------:R-:W-:-:S05]  /*4ff0*/  PRMT R0, R0, 0x5410, RZ ;  /* 0x0000541000007816 */ /* 0x000fca00000000ff */
[----:B------:R0:W-:Y:S01]  /*5000*/  STG.E desc[UR36][R2.64], R0 ;  /* 0x0000000002007986 */ /* 0x0001e2000c101924 */
[----:B------:R-:W-:Y:S05]  /*5010*/  BRA `(.L_x_1087) ;  /* 0x0000000c00087947 */ /* 0x000fea0003800000 */
.L_x_1097:
[----:B------:R-:W-:Y:S02]  /*5020*/  HADD2.F32 R4, -RZ, R0.H0_H0 ;  /* 0x20000000ff047230 */ /* 0x000fe40000004100 */
[----:B------:R-:W-:-:S03]  /*5030*/  IMAD.MOV.U32 R19, RZ, RZ, R23 ;  /* 0x000000ffff137224 */ /* 0x000fc600078e0017 */
[----:B------:R-:W-:-:S06]  /*5040*/  FMUL.FTZ R4, R4, 1 ;  /* 0x3f80000004047820 */ /* 0x000fcc0000410000 */
[----:B------:R-:W0:Y:S02]  /*5050*/  F2F.F64.F32 R4, R4 ;  /* 0x0000000400047310 */ /* 0x000e240000201800 */
[----:B0-----:R0:W-:Y:S01]  /*5060*/  STG.E.64 desc[UR36][R2.64], R4 ;  /* 0x0000000402007986 */ /* 0x0011e2000c101b24 */
[----:B------:R-:W-:Y:S05]  /*5070*/  BRA `(.L_x_1087) ;  /* 0x0000000800f07947 */ /* 0x000fea0003800000 */
.L_x_1088:
        /* <DEDUP_REMOVED lines=10> */
[----:B------:R-:W-:-:S04]  /*5120*/  FSETP.NEU.FTZ.AND P0, PT, R0, RZ, PT ;  /* 0x000000ff0000720b */ /* 0x000fc80003f1d000 */
[----:B------:R-:W-:-:S05]  /*5130*/  SEL R5, RZ, 0x1, !P0 ;  /* 0x00000001ff057807 */ /* 0x000fca0004000000 */
[----:B------:R0:W-:Y:S01]  /*5140*/  STG.E.U8 desc[UR36][R2.64], R5 ;  /* 0x0000000502007986 */ /* 0x0001e2000c101124 */
[----:B------:R-:W-:Y:S05]  /*5150*/  BRA `(.L_x_1087) ;  /* 0x0000000800b87947 */ /* 0x000fea0003800000 */
.L_x_1101:
[----:B------:R-:W-:Y:S01]  /*5160*/  HADD2.F32 R0, -RZ, R0.H0_H0 ;  /* 0x20000000ff007230 */ /* 0x000fe20000004100 */
[----:B------:R-:W-:Y:S01]  /*5170*/  CS2R R6, SRZ ;  /* 0x0000000000067805 */ /* 0x000fe2000001ff00 */
[----:B------:R-:W-:-:S03]  /*5180*/  IMAD.MOV.U32 R19, RZ, RZ, R23 ;  /* 0x000000ffff137224 */ /* 0x000fc600078e0017 */
[----:B------:R-:W-:-:S04]  /*5190*/  FMUL.FTZ R0, R0, 1 ;  /* 0x3f80000000007820 */ /* 0x000fc80000410000 */
[----:B------:R-:W0:Y:S02]  /*51a0*/  F2F.F64.F32 R4, R0 ;  /* 0x0000000000047310 */ /* 0x000e240000201800 */
[----:B0-----:R0:W-:Y:S01]  /*51b0*/  STG.E.128 desc[UR36][R2.64], R4 ;  /* 0x0000000402007986 */ /* 0x0011e2000c101d24 */
[----:B------:R-:W-:Y:S05]  /*51c0*/  BRA `(.L_x_1087) ;  /* 0x00000008009c7947 */ /* 0x000fea0003800000 */
.L_x_1100:
        /* <DEDUP_REMOVED lines=21> */
.L_x_1105:
[----:B------:R-:W-:Y:S05]  /*5320*/  BSYNC B0 ;  /* 0x0000000000007941 */ /* 0x000fea0003800000 */
.L_x_1104:
[----:B------:R-:W-:Y:S01]  /*5330*/  LOP3.LUT R5, R0, R5, RZ, 0xfc, !PT ;  /* 0x0000000500057212 */ /* 0x000fe200078efcff */
[----:B------:R-:W-:-:S04]  /*5340*/  IMAD.MOV.U32 R19, RZ, RZ, R23 ;  /* 0x000000ffff137224 */ /* 0x000fc800078e0017 */
[----:B------:R0:W-:Y:S01]  /*5350*/  STG.E.U8 desc[UR36][R2.64], R5 ;  /* 0x0000000502007986 */ /* 0x0001e2000c101124 */
[----:B------:R-:W-:Y:S05]  /*5360*/  BRA `(.L_x_1087) ;  /* 0x0000000800347947 */ /* 0x000fea0003800000 */
.L_x_1103:
        /* <DEDUP_REMOVED lines=13> */
.L_x_1107:
[----:B------:R-:W-:Y:S01]  /*5440*/  IMAD.MOV.U32 R0, RZ, RZ, 0x7f ;  /* 0x0000007fff007424 */ /* 0x000fe200078e00ff */
[----:B------:R-:W-:-:S04]  /*5450*/  ISETP.GT.U32.AND P0, PT, R4, 0x7f800000, PT ;  /* 0x7f8000000400780c */ /* 0x000fc80003f04070 */
[----:B------:R-:W-:-:S09]  /*5460*/  SEL R0, R0, 0x7c, P0 ;  /* 0x0000007c00007807 */ /* 0x000fd20000000000 */
.L_x_1108:
[----:B------:R-:W-:Y:S05]  /*5470*/  BSYNC B0 ;  /* 0x0000000000007941 */ /* 0x000fea0003800000 */
.L_x_1106:
[----:B------:R-:W-:Y:S01]  /*5480*/  LOP3.LUT R4, R5, 0x80000000, RZ, 0xc0, !PT ;  /* 0x8000000005047812 */ /* 0x000fe200078ec0ff */
[----:B------:R-:W-:-:S03]  /*5490*/  IMAD.MOV.U32 R19, RZ, RZ, R23 ;  /* 0x000000ffff137224 */ /* 0x000fc600078e0017 */
[----:B------:R-:W-:-:S04]  /*54a0*/  SHF.R.U32.HI R5, RZ, 0x18, R4 ;  /* 0x00000018ff057819 */ /* 0x000fc80000011604 */
[----:B------:R-:W-:-:S05]  /*54b0*/  LOP3.LUT R5, R0, R5, RZ, 0xfc, !PT ;  /* 0x0000000500057212 */ /* 0x000fca00078efcff */
[----:B------:R0:W-:Y:S01]  /*54c0*/  STG.E.U8 desc[UR36][R2.64], R5 ;  /* 0x0000000502007986 */ /* 0x0001e2000c101124 */
[----:B------:R-:W-:Y:S05]  /*54d0*/  BRA `(.L_x_1087) ;  /* 0x0000000400d87947 */ /* 0x000fea0003800000 */
.L_x_1102:
[----:B------:R-:W-:Y:S02]  /*54e0*/  HADD2.F32 R0, -RZ, R0.H0_H0 ;  /* 0x20000000ff007230 */ /* 0x000fe40000004100 */
[----:B------:R-:W-:-:S03]  /*54f0*/  IMAD.MOV.U32 R19, RZ, RZ, R23 ;  /* 0x000000ffff137224 */ /* 0x000fc600078e0017 */
[----:B------:R-:W-:-:S05]  /*5500*/  F2FP.BF16.F32.PACK_AB R0, RZ, R0 ;  /* 0x00000000ff00723e */ /* 0x000fca00000010ff */
[----:B------:R0:W-:Y:S01]  /*5510*/  STG.E.U16 desc[UR36][R2.64], R0 ;  /* 0x0000000002007986 */ /* 0x0001e2000c101524 */
[----:B------:R-:W-:Y:S05]  /*5520*/  BRA `(.L_x_1087) ;  /* 0x0000000400c47947 */ /* 0x000fea0003800000 */
.L_x_1099:
        /* <DEDUP_REMOVED lines=10> */
[----:B------:R-:W0:Y:S02]  /*55d0*/  F2I.FTZ.U32.TRUNC.NTZ R5, R5 ;  /* 0x0000000500057305 */ /* 0x000e24000021f000 */
[----:B0-----:R0:W-:Y:S01]  /*55e0*/  STG.E.U16 desc[UR36][R2.64], R5 ;  /* 0x0000000502007986 */ /* 0x0011e2000c101524 */
[----:B------:R-:W-:Y:S05]  /*55f0*/  BRA `(.L_x_1087) ;  /* 0x0000000400907947 */ /* 0x000fea0003800000 */
.L_x_1111:
        /* <DEDUP_REMOVED lines=17> */
.L_x_1114:
[----:B------:R-:W-:-:S04]  /*5710*/  LOP3.LUT R0, R7, 0x80000000, RZ, 0xc0, !PT ;  /* 0x8000000007007812 */ /* 0x000fc800078ec0ff */
[----:B------:R-:W-:-:S04]  /*5720*/  SHF.R.U32.HI R5, RZ, 0x18, R0 ;  /* 0x00000018ff057819 */ /* 0x000fc80000011600 */
[----:B------:R-:W-:-:S04]  /*5730*/  LOP3.LUT R4, R4, R5, RZ, 0xfc, !PT ;  /* 0x0000000504047212 */ /* 0x000fc800078efcff */
[----:B------:R-:W-:-:S07]  /*5740*/  PRMT R0, R4, 0x7610, R0 ;  /* 0x0000761004007816 */ /* 0x000fce0000000000 */
.L_x_1113:
[----:B------:R-:W-:Y:S05]  /*5750*/  BSYNC B0 ;  /* 0x0000000000007941 */ /* 0x000fea0003800000 */
.L_x_1112:
[----:B------:R0:W-:Y:S01]  /*5760*/  STG.E.U8 desc[UR36][R2.64], R0 ;  /* 0x0000000002007986 */ /* 0x0001e2000c101124 */
[----:B------:R-:W-:Y:S01]  /*5770*/  IMAD.MOV.U32 R19, RZ, RZ, R23 ;  /* 0x000000ffff137224 */ /* 0x000fe200078e0017 */
[----:B------:R-:W-:Y:S06]  /*5780*/  BRA `(.L_x_1087) ;  /* 0x00000004002c7947 */ /* 0x000fec0003800000 */
.L_x_1110:
        /* <DEDUP_REMOVED lines=17> */
.L_x_1117:
[----:B------:R-:W-:-:S04]  /*58a0*/  LOP3.LUT R0, R7, 0x80000000, RZ, 0xc0, !PT ;  /* 0x8000000007007812 */ /* 0x000fc800078ec0ff */
[----:B------:R-:W-:-:S04]  /*58b0*/  SHF.R.U32.HI R5, RZ, 0x18, R0 ;  /* 0x00000018ff057819 */ /* 0x000fc80000011600 */
[----:B------:R-:W-:-:S04]  /*58c0*/  LOP3.LUT R4, R4, R5, RZ, 0xfc, !PT ;  /* 0x0000000504047212 */ /* 0x000fc800078efcff */
[----:B------:R-:W-:-:S07]  /*58d0*/  PRMT R0, R4, 0x7610, R0 ;  /* 0x0000761004007816 */ /* 0x000fce0000000000 */
.L_x_1116:
[----:B------:R-:W-:Y:S05]  /*58e0*/  BSYNC B0 ;  /* 0x0000000000007941 */ /* 0x000fea0003800000 */
.L_x_1115:
[----:B------:R0:W-:Y:S01]  /*58f0*/  STG.E.U8 desc[UR36][R2.64], R0 ;  /* 0x0000000002007986 */ /* 0x0001e2000c101124 */
[----:B------:R-:W-:Y:S01]  /*5900*/  IMAD.MOV.U32 R19, RZ, RZ, R23 ;  /* 0x000000ffff137224 */ /* 0x000fe200078e0017 */
[----:B------:R-:W-:Y:S06]  /*5910*/  BRA `(.L_x_1087) ;  /* 0x0000000000c87947 */ /* 0x000fec0003800000 */
.L_x_1109:
[----:B------:R-:W-:-:S13]  /*5920*/  ISETP.NE.AND P0, PT, R4, 0x1c, PT ;  /* 0x0000001c0400780c */ /* 0x000fda0003f05270 */
[----:B------:R-:W-:Y:S05]  /*5930*/  @!P0 BRA `(.L_x_1118) ;  /* 0x0000000000b08947 */ /* 0x000fea0003800000 */
[----:B------:R-:W-:-:S13]  /*5940*/  ISETP.NE.AND P0, PT, R4, 0x1d, PT ;  /* 0x0000001d0400780c */ /* 0x000fda0003f05270 */
[----:B------:R-:W-:Y:S05]  /*5950*/  @!P0 BRA `(.L_x_1119) ;  /* 0x0000000000948947 */ /* 0x000fea0003800000 */
[----:B------:R-:W-:-:S13]  /*5960*/  ISETP.NE.AND P0, PT, R4, 0x2c, PT ;  /* 0x0000002c0400780c */ /* 0x000fda0003f05270 */
[----:B------:R-:W-:Y:S05]  /*5970*/  @P0 BRA `(.L_x_1092) ;  /* 0x0000000000440947 */ /* 0x000fea0003800000 */
[----:B------:R-:W-:Y:S02]  /*5980*/  HADD2.F32 R5, -RZ, R0.H0_H0 ;  /* 0x20000000ff057230 */ /* 0x000fe40000004100 */
[----:B------:R-:W-:-:S03]  /*5990*/  IMAD.MOV.U32 R19, RZ, RZ, R23 ;  /* 0x000000ffff137224 */ /* 0x000fc600078e0017 */
        /* <DEDUP_REMOVED lines=15> */
.L_x_1092:
        /* <DEDUP_REMOVED lines=16> */
.L_x_1120:
[----:B------:R-:W-:Y:S01]  /*5b90*/  IMAD.MOV.U32 R19, RZ, RZ, R23 ;  /* 0x000000ffff137224 */ /* 0x000fe200078e0017 */
[----:B------:R-:W-:Y:S06]  /*5ba0*/  BRA `(.L_x_1087) ;  /* 0x0000000000247947 */ /* 0x000fec0003800000 */
.L_x_1119:
[----:B------:R-:W-:Y:S02]  /*5bb0*/  HADD2.F32 R4, -RZ, R0.H0_H0 ;  /* 0x20000000ff047230 */ /* 0x000fe40000004100 */
[----:B------:R-:W-:-:S04]  /*5bc0*/  IMAD.MOV.U32 R19, RZ, RZ, R23 ;  /* 0x000000ffff137224 */ /* 0x000fc800078e0017 */
[----:B------:R-:W0:Y:S02]  /*5bd0*/  F2I.U64.TRUNC R4, R4 ;  /* 0x0000000400047311 */ /* 0x000e24000020d800 */
[----:B0-----:R0:W-:Y:S01]  /*5be0*/  STG.E.64 desc[UR36][R2.64], R4 ;  /* 0x0000000402007986 */ /* 0x0011e2000c101b24 */
[----:B------:R-:W-:Y:S05]  /*5bf0*/  BRA `(.L_x_1087) ;  /* 0x0000000000107947 */ /* 0x000fea0003800000 */
.L_x_1118:
[----:B------:R-:W-:Y:S02]  /*5c00*/  HADD2.F32 R0, -RZ, R0.H0_H0 ;  /* 0x20000000ff007230 */ /* 0x000fe40000004100 */
[----:B------:R-:W-:Y:S02]  /*5c10*/  IMAD.MOV.U32 R19, RZ, RZ, R23 ;  /* 0x000000ffff137224 */ /* 0x000fe400078e0017 */
[----:B------:R-:W0:Y:S02]  /*5c20*/  F2I.FTZ.U32.TRUNC.NTZ R5, R0 ;  /* 0x0000000000057305 */ /* 0x000e24000021f000 */
[----:B0-----:R0:W-:Y:S03]  /*5c30*/  STG.E desc[UR36][R2.64], R5 ;  /* 0x0000000502007986 */ /* 0x0011e6000c101924 */
.L_x_1087:
[----:B------:R-:W-:Y:S05]  /*5c40*/  BSYNC B6 ;  /* 0x0000000000067941 */ /* 0x000fea0003800000 */
.L_x_1086:
[----:B------:R-:W-:Y:S01]  /*5c50*/  ISETP.GE.AND P0, PT, R19, R16, PT ;  /* 0x000000101300720c */ /* 0x000fe20003f06270 */
[----:B------:R-:W-:-:S12]  /*5c60*/  BSSY B6, `(.L_x_1121) ;  /* 0x00001fc000067945 */ /* 0x000fd80003800000 */
[----:B------:R-:W-:Y:S05]  /*5c70*/  @P0 BRA `(.L_x_1122) ;  /* 0x0000001c00e80947 */ /* 0x000fea0003800000 */
[----:B012345:R-:W0:Y:S01]  /*5c80*/  LDC.64 R2, c[0x0][0x218] ;  /* 0x00008600ff027b82 */ /* 0x03fe220000000a00 */
        /* <DEDUP_REMOVED lines=17> */
[----:B------:R-:W-:-:S06]  /*5da0*/  HADD2.F32 R25, -RZ, R25.H0_H0 ;  /* 0x20000019ff197230 */ /* 0x000fcc0000004100 */
[----:B------:R-:W0:Y:S02]  /*5db0*/  F2I.FTZ.TRUNC.NTZ R25, R25 ;  /* 0x0000001900197305 */ /* 0x000e24000021f100 */
[----:B0-----:R3:W-:Y:S01]  /*5dc0*/  STG.E.U8 desc[UR36][R2.64], R25 ;  /* 0x0000001902007986 */ /* 0x0017e2000c101124 */
[----:B------:R-:W-:Y:S05]  /*5dd0*/  BRA `(.L_x_1128) ;  /* 0x0000000c00947947 */ /* 0x000fea0003800000 */
.L_x_1126:
[----:B------:R-:W-:-:S06]  /*5de0*/  HADD2.F32 R5, -RZ, R25.H0_H0 ;  /* 0x20000019ff057230 */ /* 0x000fcc0000004100 */
[----:B------:R-:W0:Y:S02]  /*5df0*/  F2I.S64.TRUNC R4, R5 ;  /* 0x0000000500047311 */ /* 0x000e24000020d900 */
[----:B0-----:R4:W-:Y:S01]  /*5e00*/  STG.E.U8 desc[UR36][R2.64], R4 ;  /* 0x0000000402007986 */ /* 0x0019e2000c101124 */
[----:B------:R-:W-:Y:S05]  /*5e10*/  BRA `(.L_x_1128) ;  /* 0x0000000c00847947 */ /* 0x000fea0003800000 */
.L_x_1125:
        /* <DEDUP_REMOVED lines=10> */
.L_x_1130:
[----:B------:R-:W-:-:S06]  /*5ec0*/  HADD2.F32 R25, -RZ, R25.H0_H0 ;  /* 0x20000019ff197230 */ /* 0x000fcc0000004100 */
[----:B------:R-:W0:Y:S02]  /*5ed0*/  F2I.FTZ.TRUNC.NTZ R25, R25 ;  /* 0x0000001900197305 */ /* 0x000e24000021f100 */
[----:B0-----:R2:W-:Y:S01]  /*5ee0*/  STG.E desc[UR36][R2.64], R25 ;  /* 0x0000001902007986 */ /* 0x0015e2000c101924 */
[----:B------:R-:W-:Y:S05]  /*5ef0*/  BRA `(.L_x_1128) ;  /* 0x0000000c004c7947 */ /* 0x000fea0003800000 */
.L_x_1129:
[----:B------:R-:W-:-:S06]  /*5f00*/  HADD2.F32 R25, -RZ, R25.H0_H0 ;  /* 0x20000019ff197230 */ /* 0x000fcc0000004100 */
[----:B------:R-:W0:Y:S02]  /*5f10*/  F2I.FTZ.TRUNC.NTZ R25, R25 ;  /* 0x0000001900197305 */ /* 0x000e24000021f100 */
[----:B0-----:R0:W-:Y:S01]  /*5f20*/  STG.E.U16 desc[UR36][R2.64], R25 ;  /* 0x0000001902007986 */ /* 0x0011e2000c101524 */
[----:B------:R-:W-:Y:S05]  /*5f30*/  BRA `(.L_x_1128) ;  /* 0x0000000c003c7947 */ /* 0x000fea0003800000 */
.L_x_1124:
        /* <DEDUP_REMOVED lines=9> */
.L_x_1132:
[----:B------:R0:W-:Y:S01]  /*5fd0*/  STG.E.U16 desc[UR36][R2.64], R25 ;  /* 0x0000001902007986 */ /* 0x0001e2000c101524 */
[----:B------:R-:W-:Y:S05]  /*5fe0*/  BRA `(.L_x_1128) ;  /* 0x0000000c00107947 */ /* 0x000fea0003800000 */
.L_x_1131:
        /* <DEDUP_REMOVED lines=10> */
.L_x_1134:
[----:B------:R-:W-:-:S05]  /*6090*/  HADD2.F32 R0, -RZ, R25.H0_H0 ;  /* 0x20000019ff007230 */ /* 0x000fca0000004100 */
[----:B------:R-:W-:-:S04]  /*60a0*/  F2FP.F16.F32.PACK_AB R0, RZ, R0 ;  /* 0x00000000ff00723e */ /* 0x000fc800000000ff */
[----:B------:R-:W-:-:S05]  /*60b0*/  PRMT R0, R0, 0x5410, RZ ;  /* 0x0000541000007816 */ /* 0x000fca00000000ff */
[----:B------:R0:W-:Y:S01]  /*60c0*/  STG.E desc[UR36][R2.64], R0 ;  /* 0x0000000002007986 */ /* 0x0001e2000c101924 */
[----:B------:R-:W-:Y:S05]  /*60d0*/  BRA `(.L_x_1128) ;  /* 0x0000000800d47947 */ /* 0x000fea0003800000 */
.L_x_1133:
[----:B------:R-:W-:-:S05]  /*60e0*/  HADD2.F32 R4, -RZ, R25.H0_H0 ;  /* 0x20000019ff047230 */ /* 0x000fca0000004100 */
[----:B------:R-:W-:-:S06]  /*60f0*/  FMUL.FTZ R4, R4, 1 ;  /* 0x3f80000004047820 */ /* 0x000fcc0000410000 */
[----:B------:R-:W0:Y:S02]  /*6100*/  F2F.F64.F32 R4, R4 ;  /* 0x0000000400047310 */ /* 0x000e240000201800 */
[----:B0-----:R0:W-:Y:S01]  /*6110*/  STG.E.64 desc[UR36][R2.64], R4 ;  /* 0x0000000402007986 */ /* 0x0011e2000c101b24 */
[----:B------:R-:W-:Y:S05]  /*6120*/  BRA `(.L_x_1128) ;  /* 0x0000000800c07947 */ /* 0x000fea0003800000 */
.L_x_1123:
        /* <DEDUP_REMOVED lines=13> */
.L_x_1137:
[----:B------:R-:W-:Y:S01]  /*6200*/  HADD2.F32 R25, -RZ, R25.H0_H0 ;  /* 0x20000019ff197230 */ /* 0x000fe20000004100 */
[----:B------:R-:W-:-:S04]  /*6210*/  CS2R R6, SRZ ;  /* 0x0000000000067805 */ /* 0x000fc8000001ff00 */
[----:B------:R-:W-:-:S06]  /*6220*/  FMUL.FTZ R4, R25, 1 ;  /* 0x3f80000019047820 */ /* 0x000fcc0000410000 */
[----:B------:R-:W0:Y:S02]  /*6230*/  F2F.F64.F32 R4, R4 ;  /* 0x0000000400047310 */ /* 0x000e240000201800 */
[----:B0-----:R0:W-:Y:S01]  /*6240*/  STG.E.128 desc[UR36][R2.64], R4 ;  /* 0x0000000402007986 */ /* 0x0011e2000c101d24 */
[----:B------:R-:W-:Y:S05]  /*6250*/  BRA `(.L_x_1128) ;  /* 0x0000000800747947 */ /* 0x000fea0003800000 */
.L_x_1136:
        /* <DEDUP_REMOVED lines=21> */
.L_x_1141:
[----:B------:R-:W-:Y:S05]  /*63b0*/  BSYNC B0 ;  /* 0x0000000000007941 */ /* 0x000fea0003800000 */
.L_x_1140:
[----:B------:R-:W-:-:S05]  /*63c0*/  LOP3.LUT R5, R0, R5, RZ, 0xfc, !PT ;  /* 0x0000000500057212 */ /* 0x000fca00078efcff */
[----:B------:R0:W-:Y:S01]  /*63d0*/  STG.E.U8 desc[UR36][R2.64], R5 ;  /* 0x0000000502007986 */ /* 0x0001e2000c101124 */
[----:B------:R-:W-:Y:S05]  /*63e0*/  BRA `(.L_x_1128) ;  /* 0x0000000800107947 */ /* 0x000fea0003800000 */
.L_x_1139:
        /* <DEDUP_REMOVED lines=13> */
.L_x_1143:
[----:B------:R-:W-:Y:S01]  /*64c0*/  IMAD.MOV.U32 R0, RZ, RZ, 0x7f ;  /* 0x0000007fff007424 */ /* 0x000fe200078e00ff */
[----:B------:R-:W-:-:S04]  /*64d0*/  ISETP.GT.U32.AND P0, PT, R4, 0x7f800000, PT ;  /* 0x7f8000000400780c */ /* 0x000fc80003f04070 */
[----:B------:R-:W-:-:S09]  /*64e0*/  SEL R0, R0, 0x7c, P0 ;  /* 0x0000007c00007807 */ /* 0x000fd20000000000 */
.L_x_1144:
[----:B------:R-:W-:Y:S05]  /*64f0*/  BSYNC B0 ;  /* 0x0000000000007941 */ /* 0x000fea0003800000 */
.L_x_1142:
[----:B------:R-:W-:-:S04]  /*6500*/  LOP3.LUT R4, R25, 0x80000000, RZ, 0xc0, !PT ;  /* 0x8000000019047812 */ /* 0x000fc800078ec0ff */
[----:B------:R-:W-:-:S04]  /*6510*/  SHF.R.U32.HI R5, RZ, 0x18, R4 ;  /* 0x00000018ff057819 */ /* 0x000fc80000011604 */
[----:B------:R-:W-:-:S05]  /*6520*/  LOP3.LUT R5, R0, R5, RZ, 0xfc, !PT ;  /* 0x0000000500057212 */ /* 0x000fca00078efcff */
[----:B------:R0:W-:Y:S01]  /*6530*/  STG.E.U8 desc[UR36][R2.64], R5 ;  /* 0x0000000502007986 */ /* 0x0001e2000c101124 */
[----:B------:R-:W-:Y:S05]  /*6540*/  BRA `(.L_x_1128) ;  /* 0x0000000400b87947 */ /* 0x000fea0003800000 */
.L_x_1138:
[----:B------:R-:W-:-:S05]  /*6550*/  HADD2.F32 R0, -RZ, R25.H0_H0 ;  /* 0x20000019ff007230 */ /* 0x000fca0000004100 */
[----:B------:R-:W-:-:S05]  /*6560*/  F2FP.BF16.F32.PACK_AB R0, RZ, R0 ;  /* 0x00000000ff00723e */ /* 0x000fca00000010ff */
[----:B------:R0:W-:Y:S01]  /*6570*/  STG.E.U16 desc[UR36][R2.64], R0 ;  /* 0x0000000002007986 */ /* 0x0001e2000c101524 */
[----:B------:R-:W-:Y:S05]  /*6580*/  BRA `(.L_x_1128) ;  /* 0x0000000400a87947 */ /* 0x000fea0003800000 */
.L_x_1135:
        /* <DEDUP_REMOVED lines=12> */
.L_x_1147:
        /* <DEDUP_REMOVED lines=17> */
.L_x_1150:
[----:B------:R-:W-:-:S04]  /*6760*/  LOP3.LUT R0, R25, 0x80000000, RZ, 0xc0, !PT ;  /* 0x8000000019007812 */ /* 0x000fc800078ec0ff */
[----:B------:R-:W-:-:S04]  /*6770*/  SHF.R.U32.HI R5, RZ, 0x18, R0 ;  /* 0x00000018ff057819 */ /* 0x000fc80000011600 */
[----:B------:R-:W-:-:S04]  /*6780*/  LOP3.LUT R4, R4, R5, RZ, 0xfc, !PT ;  /* 0x0000000504047212 */ /* 0x000fc800078efcff */
[----:B------:R-:W-:-:S07]  /*6790*/  PRMT R0, R4, 0x7610, R0 ;  /* 0x0000761004007816 */ /* 0x000fce0000000000 */
.L_x_1149:
[----:B------:R-:W-:Y:S05]  /*67a0*/  BSYNC B0 ;  /* 0x0000000000007941 */ /* 0x000fea0003800000 */
.L_x_1148:
[----:B------:R0:W-:Y:S01]  /*67b0*/  STG.E.U8 desc[UR36][R2.64], R0 ;  /* 0x0000000002007986 */ /* 0x0001e2000c101124 */
[----:B------:R-:W-:Y:S05]  /*67c0*/  BRA `(.L_x_1128) ;  /* 0x0000000400187947 */ /* 0x000fea0003800000 */
.L_x_1146:
        /* <DEDUP_REMOVED lines=17> */
.L_x_1153:
[----:B------:R-:W-:-:S04]  /*68e0*/  LOP3.LUT R0, R25, 0x80000000, RZ, 0xc0, !PT ;  /* 0x8000000019007812 */ /* 0x000fc800078ec0ff */
[----:B------:R-:W-:-:S04]  /*68f0*/  SHF.R.U32.HI R5, RZ, 0x18, R0 ;  /* 0x00000018ff057819 */ /* 0x000fc80000011600 */
[----:B------:R-:W-:-:S04]  /*6900*/  LOP3.LUT R4, R4, R5, RZ, 0xfc, !PT ;  /* 0x0000000504047212 */ /* 0x000fc800078efcff */
[----:B------:R-:W-:-:S07]  /*6910*/  PRMT R0, R4, 0x7610, R0 ;  /* 0x0000761004007816 */ /* 0x000fce0000000000 */
.L_x_1152:
[----:B------:R-:W-:Y:S05]  /*6920*/  BSYNC B0 ;  /* 0x0000000000007941 */ /* 0x000fea0003800000 */
.L_x_1151:
[----:B------:R0:W-:Y:S01]  /*6930*/  STG.E.U8 desc[UR36][R2.64], R0 ;  /* 0x0000000002007986 */ /* 0x0001e2000c101124 */
[----:B------:R-:W-:Y:S05]  /*6940*/  BRA `(.L_x_1128) ;  /* 0x0000000000b87947 */ /* 0x000fea0003800000 */
.L_x_1145:
[----:B------:R-:W-:-:S13]  /*6950*/  ISETP.NE.AND P0, PT, R0, 0x1c, PT ;  /* 0x0000001c0000780c */ /* 0x000fda0003f05270 */
[----:B------:R-:W-:Y:S05]  /*6960*/  @!P0 BRA `(.L_x_1154) ;  /* 0x0000000000a48947 */ /* 0x000fea0003800000 */
[----:B------:R-:W-:-:S13]  /*6970*/  ISETP.NE.AND P0, PT, R0, 0x1d, PT ;  /* 0x0000001d0000780c */ /* 0x000fda0003f05270 */
[----:B------:R-:W-:Y:S05]  /*6980*/  @!P0 BRA `(.L_x_1155) ;  /* 0x00000000008c8947 */ /* 0x000fea0003800000 */
[----:B------:R-:W-:-:S13]  /*6990*/  ISETP.NE.AND P0, PT, R0, 0x2c, PT ;  /* 0x0000002c0000780c */ /* 0x000fda0003f05270 */
[----:B------:R-:W-:Y:S05]  /*69a0*/  @P0 BRA `(.L_x_1127) ;  /* 0x0000000000400947 */ /* 0x000fea0003800000 */
[----:B------:R-:W-:Y:S02]  /*69b0*/  HADD2.F32 R25, -RZ, R25.H0_H0 ;  /* 0x20000019ff197230 */ /* 0x000fe40000004100 */
        /* <DEDUP_REMOVED lines=15> */
.L_x_1127:
        /* <DEDUP_REMOVED lines=16> */
.L_x_1156:
[----:B------:R-:W-:Y:S05]  /*6bb0*/  BRA `(.L_x_1128) ;  /* 0x00000000001c7947 */ /* 0x000fea0003800000 */
.L_x_1155:
[----:B------:R-:W-:-:S06]  /*6bc0*/  HADD2.F32 R4, -RZ, R25.H0_H0 ;  /* 0x20000019ff047230 */ /* 0x000fcc0000004100 */
[----:B------:R-:W0:Y:S02]  /*6bd0*/  F2I.U64.TRUNC R4, R4 ;  /* 0x0000000400047311 */ /* 0x000e24000020d800 */
[----:B0-----:R0:W-:Y:S01]  /*6be0*/  STG.E.64 desc[UR36][R2.64], R4 ;  /* 0x0000000402007986 */ /* 0x0011e2000c101b24 */
[----:B------:R-:W-:Y:S05]  /*6bf0*/  BRA `(.L_x_1128) ;  /* 0x00000000000c7947 */ /* 0x000fea0003800000 */
.L_x_1154:
[----:B------:R-:W-:-:S06]  /*6c00*/  HADD2.F32 R25, -RZ, R25.H0_H0 ;  /* 0x20000019ff197230 */ /* 0x000fcc0000004100 */
[----:B------:R-:W0:Y:S02]  /*6c10*/  F2I.FTZ.U32.TRUNC.NTZ R25, R25 ;  /* 0x0000001900197305 */ /* 0x000e24000021f000 */
[----:B0-----:R0:W-:Y:S02]  /*6c20*/  STG.E desc[UR36][R2.64], R25 ;  /* 0x0000001902007986 */ /* 0x0011e4000c101924 */
.L_x_1128:
[----:B------:R-:W-:-:S05]  /*6c30*/  VIADD R19, R19, 0x80 ;  /* 0x0000008013137836 */ /* 0x000fca0000000000 */
[----:B------:R-:W-:-:S13]  /*6c40*/  ISETP.GE.AND P0, PT, R19, R16, PT ;  /* 0x000000101300720c */ /* 0x000fda0003f06270 */
[----:B------:R-:W-:Y:S05]  /*6c50*/  @P0 BRA `(.L_x_1122) ;  /* 0x0000000c00f00947 */ /* 0x000fea0003800000 */
[----:B01234-:R-:W0:Y:S01]  /*6c60*/  LDC.64 R2, c[0x0][0x218] ;  /* 0x00008600ff027b82 */ /* 0x01fe220000000a00 */
        /* <DEDUP_REMOVED lines=21> */
.L_x_1160:
[----:B------:R-:W-:-:S06]  /*6dc0*/  HADD2.F32 R5, -RZ, R24.H0_H0 ;  /* 0x20000018ff057230 */ /* 0x000fcc0000004100 */
[----:B------:R-:W0:Y:S02]  /*6dd0*/  F2I.S64.TRUNC R4, R5 ;  /* 0x0000000500047311 */ /* 0x000e24000020d900 */
[----:B0-----:R0:W-:Y:S01]  /*6de0*/  STG.E.U8 desc[UR36][R2.64], R4 ;  /* 0x0000000402007986 */ /* 0x0011e2000c101124 */
[----:B------:R-:W-:Y:S05]  /*6df0*/  BRA `(.L_x_1162) ;  /* 0x0000000c00847947 */ /* 0x000fea0003800000 */
.L_x_1159:
        /* <DEDUP_REMOVED lines=10> */
.L_x_1164:
[----:B------:R-:W-:-:S04]  /*6ea0*/  HADD2.F32 R24, -RZ, R24.H0_H0 ;  /* 0x20000018ff187230 */ /* 0x000fc80000004100 */
[----:B------:R-:W0:Y:S02]  /*6eb0*/  F2I.FTZ.TRUNC.NTZ R5, R24 ;  /* 0x0000001800057305 */ /* 0x000e24000021f100 */
[----:B0-----:R0:W-:Y:S01]  /*6ec0*/  STG.E desc[UR36][R2.64], R5 ;  /* 0x0000000502007986 */ /* 0x0011e2000c101924 */
[----:B------:R-:W-:Y:S05]  /*6ed0*/  BRA `(.L_x_1162) ;  /* 0x0000000c004c7947 */ /* 0x000fea0003800000 */
.L_x_1163:
[----:B------:R-:W-:-:S04]  /*6ee0*/  HADD2.F32 R24, -RZ, R24.H0_H0 ;  /* 0x20000018ff187230 */ /* 0x000fc80000004100 */
[----:B------:R-:W0:Y:S02]  /*6ef0*/  F2I.FTZ.TRUNC.NTZ R5, R24 ;  /* 0x0000001800057305 */ /* 0x000e24000021f100 */
[----:B0-----:R0:W-:Y:S01]  /*6f00*/  STG.E.U16 desc[UR36][R2.64], R5 ;  /* 0x0000000502007986 */ /* 0x0011e2000c101524 */
[----:B------:R-:W-:Y:S05]  /*6f10*/  BRA `(.L_x_1162) ;  /* 0x0000000c003c7947 */ /* 0x000fea0003800000 */
.L_x_1158:
        /* <DEDUP_REMOVED lines=9> */
.L_x_1166:
[----:B------:R0:W-:Y:S01]  /*6fb0*/  STG.E.U16 desc[UR36][R2.64], R24 ;  /* 0x0000001802007986 */ /* 0x0001e2000c101524 */
[----:B------:R-:W-:Y:S05]  /*6fc0*/  BRA `(.L_x_1162) ;  /* 0x0000000c00107947 */ /* 0x000fea0003800000 */
.L_x_1165:
        /* <DEDUP_REMOVED lines=10> */
.L_x_1168:
[----:B------:R-:W-:-:S05]  /*7070*/  HADD2.F32 R0, -RZ, R24.H0_H0 ;  /* 0x20000018ff007230 */ /* 0x000fca0000004100 */
[----:B------:R-:W-:-:S04]  /*7080*/  F2FP.F16.F32.PACK_AB R0, RZ, R0 ;  /* 0x00000000ff00723e */ /* 0x000fc800000000ff */
[----:B------:R-:W-:-:S05]  /*7090*/  PRMT R0, R0, 0x5410, RZ ;  /* 0x0000541000007816 */ /* 0x000fca00000000ff */
[----:B------:R0:W-:Y:S01]  /*70a0*/  STG.E desc[UR36][R2.64], R0 ;  /* 0x0000000002007986 */ /* 0x0001e2000c101924 */
[----:B------:R-:W-:Y:S05]  /*70b0*/  BRA `(.L_x_1162) ;  /* 0x0000000800d47947 */ /* 0x000fea0003800000 */
.L_x_1167:
[----:B------:R-:W-:-:S05]  /*70c0*/  HADD2.F32 R4, -RZ, R24.H0_H0 ;  /* 0x20000018ff047230 */ /* 0x000fca0000004100 */
[----:B------:R-:W-:-:S06]  /*70d0*/  FMUL.FTZ R4, R4, 1 ;  /* 0x3f80000004047820 */ /* 0x000fcc0000410000 */
[----:B------:R-:W0:Y:S02]  /*70e0*/  F2F.F64.F32 R4, R4 ;  /* 0x0000000400047310 */ /* 0x000e240000201800 */
[----:B0-----:R0:W-:Y:S01]  /*70f0*/  STG.E.64 desc[UR36][R2.64], R4 ;  /* 0x0000000402007986 */ /* 0x0011e2000c101b24 */
[----:B------:R-:W-:Y:S05]  /*7100*/  BRA `(.L_x_1162) ;  /* 0x0000000800c07947 */ /* 0x000fea0003800000 */
.L_x_1157:
        /* <DEDUP_REMOVED lines=13> */
.L_x_1171:
[----:B------:R-:W-:Y:S01]  /*71e0*/  HADD2.F32 R24, -RZ, R24.H0_H0 ;  /* 0x20000018ff187230 */ /* 0x000fe20000004100 */
[----:B------:R-:W-:-:S04]  /*71f0*/  CS2R R6, SRZ ;  /* 0x0000000000067805 */ /* 0x000fc8000001ff00 */
[----:B------:R-:W-:-:S06]  /*7200*/  FMUL.FTZ R4, R24, 1 ;  /* 0x3f80000018047820 */ /* 0x000fcc0000410000 */
[----:B------:R-:W0:Y:S02]  /*7210*/  F2F.F64.F32 R4, R4 ;  /* 0x0000000400047310 */ /* 0x000e240000201800 */
[----:B0-----:R0:W-:Y:S01]  /*7220*/  STG.E.128 desc[UR36][R2.64], R4 ;  /* 0x0000000402007986 */ /* 0x0011e2000c101d24 */
[----:B------:R-:W-:Y:S05]  /*7230*/  BRA `(.L_x_1162) ;  /* 0x0000000800747947 */ /* 0x000fea0003800000 */
.L_x_1170:
        /* <DEDUP_REMOVED lines=21> */
.L_x_1175:
[----:B------:R-:W-:Y:S05]  /*7390*/  BSYNC B0 ;  /* 0x0000000000007941 */ /* 0x000fea0003800000 */
.L_x_1174:
[----:B------:R-:W-:-:S05]  /*73a0*/  LOP3.LUT R5, R0, R5, RZ, 0xfc, !PT ;  /* 0x0000000500057212 */ /* 0x000fca00078efcff */
[----:B------:R0:W-:Y:S01]  /*73b0*/  STG.E.U8 desc[UR36][R2.64], R5 ;  /* 0x0000000502007986 */ /* 0x0001e2000c101124 */
[----:B------:R-:W-:Y:S05]  /*73c0*/  BRA `(.L_x_1162) ;  /* 0x0000000800107947 */ /* 0x000fea0003800000 */
.L_x_1173:
        /* <DEDUP_REMOVED lines=13> */
.L_x_1177:
[----:B------:R-:W-:Y:S01]  /*74a0*/  IMAD.MOV.U32 R0, RZ, RZ, 0x7f ;  /* 0x0000007fff007424 */ /* 0x000fe200078e00ff */
[----:B------:R-:W-:-:S04]  /*74b0*/  ISETP.GT.U32.AND P0, PT, R4, 0x7f800000, PT ;  /* 0x7f8000000400780c */ /* 0x000fc80003f04070 */
[----:B------:R-:W-:-:S09]  /*74c0*/  SEL R0, R0, 0x7c, P0 ;  /* 0x0000007c00007807 */ /* 0x000fd20000000000 */
.L_x_1178:
[----:B------:R-:W-:Y:S05]  /*74d0*/  BSYNC B0 ;  /* 0x0000000000007941 */ /* 0x000fea0003800000 */
.L_x_1176:
[----:B------:R-:W-:-:S04]  /*74e0*/  LOP3.LUT R4, R5, 0x80000000, RZ, 0xc0, !PT ;  /* 0x8000000005047812 */ /* 0x000fc800078ec0ff */
[----:B------:R-:W-:-:S04]  /*74f0*/  SHF.R.U32.HI R5, RZ, 0x18, R4 ;  /* 0x00000018ff057819 */ /* 0x000fc80000011604 */
[----:B------:R-:W-:-:S05]  /*7500*/  LOP3.LUT R5, R0, R5, RZ, 0xfc, !PT ;  /* 0x0000000500057212 */ /* 0x000fca00078efcff */
[----:B------:R0:W-:Y:S01]  /*7510*/  STG.E.U8 desc[UR36][R2.64], R5 ;  /* 0x0000000502007986 */ /* 0x0001e2000c101124 */
[----:B------:R-:W-:Y:S05]  /*7520*/  BRA `(.L_x_1162) ;  /* 0x0000000400b87947 */ /* 0x000fea0003800000 */
.L_x_1172:
[----:B------:R-:W-:-:S05]  /*7530*/  HADD2.F32 R0, -RZ, R24.H0_H0 ;  /* 0x20000018ff007230 */ /* 0x000fca0000004100 */
[----:B------:R-:W-:-:S05]  /*7540*/  F2FP.BF16.F32.PACK_AB R0, RZ, R0 ;  /* 0x00000000ff00723e */ /* 0x000fca00000010ff */
[----:B------:R0:W-:Y:S01]  /*7550*/  STG.E.U16 desc[UR36][R2.64], R0 ;  /* 0x0000000002007986 */ /* 0x0001e2000c101524 */
[----:B------:R-:W-:Y:S05]  /*7560*/  BRA `(.L_x_1162) ;  /* 0x0000000400a87947 */ /* 0x000fea0003800000 */
.L_x_1169:
        /* <DEDUP_REMOVED lines=12> */
.L_x_1181:
        /* <DEDUP_REMOVED lines=17> */
.L_x_1184:
[----:B------:R-:W-:-:S04]  /*7740*/  LOP3.LUT R0, R7, 0x80000000, RZ, 0xc0, !PT ;  /* 0x8000000007007812 */ /* 0x000fc800078ec0ff */
[----:B------:R-:W-:-:S04]  /*7750*/  SHF.R.U32.HI R5, RZ, 0x18, R0 ;  /* 0x00000018ff057819 */ /* 0x000fc80000011600 */
[----:B------:R-:W-:-:S04]  /*7760*/  LOP3.LUT R4, R4, R5, RZ, 0xfc, !PT ;  /* 0x0000000504047212 */ /* 0x000fc800078efcff */
[----:B------:R-:W-:-:S07]  /*7770*/  PRMT R0, R4, 0x7610, R0 ;  /* 0x0000761004007816 */ /* 0x000fce0000000000 */
.L_x_1183:
[----:B------:R-:W-:Y:S05]  /*7780*/  BSYNC B0 ;  /* 0x0000000000007941 */ /* 0x000fea0003800000 */
.L_x_1182:
[----:B------:R3:W-:Y:S01]  /*7790*/  STG.E.U8 desc[UR36][R2.64], R0 ;  /* 0x0000000002007986 */ /* 0x0007e2000c101124 */
[----:B------:R-:W-:Y:S05]  /*77a0*/  BRA `(.L_x_1162) ;  /* 0x0000000400187947 */ /* 0x000fea0003800000 */
.L_x_1180:
        /* <DEDUP_REMOVED lines=17> */
.L_x_1187:
[----:B------:R-:W-:-:S04]  /*78c0*/  LOP3.LUT R0, R7, 0x80000000, RZ, 0xc0, !PT ;  /* 0x8000000007007812 */ /* 0x000fc800078ec0ff */
[----:B------:R-:W-:-:S04]  /*78d0*/  SHF.R.U32.HI R5, RZ, 0x18, R0 ;  /* 0x00000018ff057819 */ /* 0x000fc80000011600 */
[----:B------:R-:W-:-:S04]  /*78e0*/  LOP3.LUT R4, R4, R5, RZ, 0xfc, !PT ;  /* 0x0000000504047212 */ /* 0x000fc800078efcff */
[----:B------:R-:W-:-:S07]  /*78f0*/  PRMT R0, R4, 0x7610, R0 ;  /* 0x0000761004007816 */ /* 0x000fce0000000000 */
.L_x_1186:
[----:B------:R-:W-:Y:S05]  /*7900*/  BSYNC B0 ;  /* 0x0000000000007941 */ /* 0x000fea0003800000 */
.L_x_1185:
[----:B------:R0:W-:Y:S01]  /*7910*/  STG.E.U8 desc[UR36][R2.64], R0 ;  /* 0x0000000002007986 */ /* 0x0001e2000c101124 */
[----:B------:R-:W-:Y:S05]  /*7920*/  BRA `(.L_x_1162) ;  /* 0x0000000000b87947 */ /* 0x000fea0003800000 */
.L_x_1179:
        /* <DEDUP_REMOVED lines=22> */
.L_x_1161:
        /* <DEDUP_REMOVED lines=16> */
.L_x_1190:
[----:B------:R-:W-:Y:S05]  /*7b90*/  BRA `(.L_x_1162) ;  /* 0x00000000001c7947 */ /* 0x000fea0003800000 */
.L_x_1189:
[----:B------:R-:W-:-:S06]  /*7ba0*/  HADD2.F32 R4, -RZ, R24.H0_H0 ;  /* 0x20000018ff047230 */ /* 0x000fcc0000004100 */
[----:B------:R-:W0:Y:S02]  /*7bb0*/  F2I.U64.TRUNC R4, R4 ;  /* 0x0000000400047311 */ /* 0x000e24000020d800 */
[----:B0-----:R1:W-:Y:S01]  /*7bc0*/  STG.E.64 desc[UR36][R2.64], R4 ;  /* 0x0000000402007986 */ /* 0x0013e2000c101b24 */
[----:B------:R-:W-:Y:S05]  /*7bd0*/  BRA `(.L_x_1162) ;  /* 0x00000000000c7947 */ /* 0x000fea0003800000 */
.L_x_1188:
[----:B------:R-:W-:-:S04]  /*7be0*/  HADD2.F32 R24, -RZ, R24.H0_H0 ;  /* 0x20000018ff187230 */ /* 0x000fc80000004100 */
[----:B------:R-:W0:Y:S02]  /*7bf0*/  F2I.FTZ.U32.TRUNC.NTZ R5, R24 ;  /* 0x0000001800057305 */ /* 0x000e24000021f000 */
[----:B0-----:R2:W-:Y:S02]  /*7c00*/  STG.E desc[UR36][R2.64], R5 ;  /* 0x0000000502007986 */ /* 0x0015e4000c101924 */
.L_x_1162:
[----:B------:R-:W-:-:S07]  /*7c10*/  VIADD R19, R19, 0x80 ;  /* 0x0000008013137836 */ /* 0x000fce0000000000 */
.L_x_1122:
[----:B------:R-:W-:Y:S05]  /*7c20*/  BSYNC B6 ;  /* 0x0000000000067941 */ /* 0x000fea0003800000 */
.L_x_1121:
[----:B------:R-:W-:-:S13]  /*7c30*/  ISETP.GE.AND P0, PT, R19, R16, PT ;  /* 0x000000101300720c */ /* 0x000fda0003f06270 */
[----:B------:R-:W-:Y:S05]  /*7c40*/  @P0 EXIT ;  /* 0x000000000000094d */ /* 0x000fea0003800000 */
[----:B012345:R-:W0:Y:S01]  /*7c50*/  LDC.64 R2, c[0x0][0x218] ;  /* 0x00008600ff027b82 */ /* 0x03fe220000000a00 */
        /* <DEDUP_REMOVED lines=20> */
.L_x_1194:
[----:B------:R-:W-:-:S06]  /*7da0*/  HADD2.F32 R5, -RZ, R22.H0_H0 ;  /* 0x20000016ff057230 */ /* 0x000fcc0000004100 */
[----:B------:R-:W0:Y:S02]  /*7db0*/  F2I.S64.TRUNC R4, R5 ;  /* 0x0000000500047311 */ /* 0x000e24000020d900 */
[----:B0-----:R-:W-:Y:S01]  /*7dc0*/  STG.E.U8 desc[UR36][R2.64], R4 ;  /* 0x0000000402007986 */ /* 0x001fe2000c101124 */
[----:B------:R-:W-:Y:S05]  /*7dd0*/  EXIT ;  /* 0x000000000000794d */ /* 0x000fea0003800000 */
.L_x_1193:
        /* <DEDUP_REMOVED lines=10> */
.L_x_1197:
[----:B------:R-:W-:-:S04]  /*7e80*/  HADD2.F32 R22, -RZ, R22.H0_H0 ;  /* 0x20000016ff167230 */ /* 0x000fc80000004100 */
[----:B------:R-:W0:Y:S02]  /*7e90*/  F2I.FTZ.TRUNC.NTZ R5, R22 ;  /* 0x0000001600057305 */ /* 0x000e24000021f100 */
[----:B0-----:R-:W-:Y:S01]  /*7ea0*/  STG.E desc[UR36][R2.64], R5 ;  /* 0x0000000502007986 */ /* 0x001fe2000c101924 */
[----:B------:R-:W-:Y:S05]  /*7eb0*/  EXIT ;  /* 0x000000000000794d */ /* 0x000fea0003800000 */
.L_x_1196:
[----:B------:R-:W-:-:S04]  /*7ec0*/  HADD2.F32 R22, -RZ, R22.H0_H0 ;  /* 0x20000016ff167230 */ /* 0x000fc80000004100 */
[----:B------:R-:W0:Y:S02]  /*7ed0*/  F2I.FTZ.TRUNC.NTZ R5, R22 ;  /* 0x0000001600057305 */ /* 0x000e24000021f100 */
[----:B0-----:R-:W-:Y:S01]  /*7ee0*/  STG.E.U16 desc[UR36][R2.64], R5 ;  /* 0x0000000502007986 */ /* 0x001fe2000c101524 */
[----:B------:R-:W-:Y:S05]  /*7ef0*/  EXIT ;  /* 0x000000000000794d */ /* 0x000fea0003800000 */
.L_x_1192:
        /* <DEDUP_REMOVED lines=9> */
.L_x_1199:
[----:B------:R-:W-:Y:S01]  /*7f90*/  STG.E.U16 desc[UR36][R2.64], R22 ;  /* 0x0000001602007986 */ /* 0x000fe2000c101524 */
[----:B------:R-:W-:Y:S05]  /*7fa0*/  EXIT ;  /* 0x000000000000794d */ /* 0x000fea0003800000 */
.L_x_1198:
        /* <DEDUP_REMOVED lines=10> */
.L_x_1201:
[----:B------:R-:W-:-:S05]  /*8050*/  HADD2.F32 R0, -RZ, R22.H0_H0 ;  /* 0x20000016ff007230 */ /* 0x000fca0000004100 */
[----:B------:R-:W-:-:S04]  /*8060*/  F2FP.F16.F32.PACK_AB R0, RZ, R0 ;  /* 0x00000000ff00723e */ /* 0x000fc800000000ff */
[----:B------:R-:W-:-:S05]  /*8070*/  PRMT R0, R0, 0x5410, RZ ;  /* 0x0000541000007816 */ /* 0x000fca00000000ff */
[----:B------:R-:W-:Y:S01]  /*8080*/  STG.E desc[UR36][R2.64], R0 ;  /* 0x0000000002007986 */ /* 0x000fe2000c101924 */
[----:B------:R-:W-:Y:S05]  /*8090*/  EXIT ;  /* 0x000000000000794d */ /* 0x000fea0003800000 */
.L_x_1200:
[----:B------:R-:W-:-:S05]  /*80a0*/  HADD2.F32 R4, -RZ, R22.H0_H0 ;  /* 0x20000016ff047230 */ /* 0x000fca0000004100 */
[----:B------:R-:W-:-:S06]  /*80b0*/  FMUL.FTZ R4, R4, 1 ;  /* 0x3f80000004047820 */ /* 0x000fcc0000410000 */
[----:B------:R-:W0:Y:S02]  /*80c0*/  F2F.F64.F32 R4, R4 ;  /* 0x0000000400047310 */ /* 0x000e240000201800 */
[----:B0-----:R-:W-:Y:S01]  /*80d0*/  STG.E.64 desc[UR36][R2.64], R4 ;  /* 0x0000000402007986 */ /* 0x001fe2000c101b24 */
[----:B------:R-:W-:Y:S05]  /*80e0*/  EXIT ;  /* 0x000000000000794d */ /* 0x000fea0003800000 */
.L_x_1191:
        /* <DEDUP_REMOVED lines=13> */
.L_x_1204:
[----:B------:R-:W-:Y:S01]  /*81c0*/  HADD2.F32 R22, -RZ, R22.H0_H0 ;  /* 0x20000016ff167230 */ /* 0x000fe20000004100 */
[----:B------:R-:W-:-:S04]  /*81d0*/  CS2R R6, SRZ ;  /* 0x0000000000067805 */ /* 0x000fc8000001ff00 */
[----:B------:R-:W-:-:S06]  /*81e0*/  FMUL.FTZ R4, R22, 1 ;  /* 0x3f80000016047820 */ /* 0x000fcc0000410000 */
[----:B------:R-:W0:Y:S02]  /*81f0*/  F2F.F64.F32 R4, R4 ;  /* 0x0000000400047310 */ /* 0x000e240000201800 */
[----:B0-----:R-:W-:Y:S01]  /*8200*/  STG.E.128 desc[UR36][R2.64], R4 ;  /* 0x0000000402007986 */ /* 0x001fe2000c101d24 */
[----:B------:R-:W-:Y:S05]  /*8210*/  EXIT ;  /* 0x000000000000794d */ /* 0x000fea0003800000 */
.L_x_1203:
        /* <DEDUP_REMOVED lines=21> */
.L_x_1208:
[----:B------:R-:W-:Y:S05]  /*8370*/  BSYNC B0 ;  /* 0x0000000000007941 */ /* 0x000fea0003800000 */
.L_x_1207:
[----:B------:R-:W-:-:S05]  /*8380*/  LOP3.LUT R5, R0, R5, RZ, 0xfc, !PT ;  /* 0x0000000500057212 */ /* 0x000fca00078efcff */
[----:B------:R-:W-:Y:S01]  /*8390*/  STG.E.U8 desc[UR36][R2.64], R5 ;  /* 0x0000000502007986 */ /* 0x000fe2000c101124 */
[----:B------:R-:W-:Y:S05]  /*83a0*/  EXIT ;  /* 0x000000000000794d */ /* 0x000fea0003800000 */
.L_x_1206:
        /* <DEDUP_REMOVED lines=13> */
.L_x_1210:
[----:B------:R-:W-:Y:S01]  /*8480*/  IMAD.MOV.U32 R0, RZ, RZ, 0x7f ;  /* 0x0000007fff007424 */ /* 0x000fe200078e00ff */
[----:B------:R-:W-:-:S04]  /*8490*/  ISETP.GT.U32.AND P0, PT, R4, 0x7f800000, PT ;  /* 0x7f8000000400780c */ /* 0x000fc80003f04070 */
[----:B------:R-:W-:-:S09]  /*84a0*/  SEL R0, R0, 0x7c, P0 ;  /* 0x0000007c00007807 */ /* 0x000fd20000000000 */
.L_x_1211:
[----:B------:R-:W-:Y:S05]  /*84b0*/  BSYNC B0 ;  /* 0x0000000000007941 */ /* 0x000fea0003800000 */
.L_x_1209:
[----:B------:R-:W-:-:S04]  /*84c0*/  LOP3.LUT R4, R5, 0x80000000, RZ, 0xc0, !PT ;  /* 0x8000000005047812 */ /* 0x000fc800078ec0ff */
[----:B------:R-:W-:-:S04]  /*84d0*/  SHF.R.U32.HI R5, RZ, 0x18, R4 ;  /* 0x00000018ff057819 */ /* 0x000fc80000011604 */
[----:B------:R-:W-:-:S05]  /*84e0*/  LOP3.LUT R5, R0, R5, RZ, 0xfc, !PT ;  /* 0x0000000500057212 */ /* 0x000fca00078efcff */
[----:B------:R-:W-:Y:S01]  /*84f0*/  STG.E.U8 desc[UR36][R2.64], R5 ;  /* 0x0000000502007986 */ /* 0x000fe2000c101124 */
[----:B------:R-:W-:Y:S05]  /*8500*/  EXIT ;  /* 0x000000000000794d */ /* 0x000fea0003800000 */
.L_x_1205:
[----:B------:R-:W-:-:S05]  /*8510*/  HADD2.F32 R0, -RZ, R22.H0_H0 ;  /* 0x20000016ff007230 */ /* 0x000fca0000004100 */
[----:B------:R-:W-:-:S05]  /*8520*/  F2FP.BF16.F32.PACK_AB R0, RZ, R0 ;  /* 0x00000000ff00723e */ /* 0x000fca00000010ff */
[----:B------:R-:W-:Y:S01]  /*8530*/  STG.E.U16 desc[UR36][R2.64], R0 ;  /* 0x0000000002007986 */ /* 0x000fe2000c101524 */
[----:B------:R-:W-:Y:S05]  /*8540*/  EXIT ;  /* 0x000000000000794d */ /* 0x000fea0003800000 */
.L_x_1202:
        /* <DEDUP_REMOVED lines=12> */
.L_x_1214:
        /* <DEDUP_REMOVED lines=17> */
.L_x_1217:
[----:B------:R-:W-:-:S04]  /*8720*/  LOP3.LUT R0, R7, 0x80000000, RZ, 0xc0, !PT ;  /* 0x8000000007007812 */ /* 0x000fc800078ec0ff */
[----:B------:R-:W-:-:S04]  /*8730*/  SHF.R.U32.HI R5, RZ, 0x18, R0 ;  /* 0x00000018ff057819 */ /* 0x000fc80000011600 */
[----:B------:R-:W-:-:S04]  /*8740*/  LOP3.LUT R4, R4, R5, RZ, 0xfc, !PT ;  /* 0x0000000504047212 */ /* 0x000fc800078efcff */
[----:B------:R-:W-:-:S07]  /*8750*/  PRMT R0, R4, 0x7610, R0 ;  /* 0x0000761004007816 */ /* 0x000fce0000000000 */
.L_x_1216:
[----:B------:R-:W-:Y:S05]  /*8760*/  BSYNC B0 ;  /* 0x0000000000007941 */ /* 0x000fea0003800000 */
.L_x_1215:
[----:B------:R-:W-:Y:S01]  /*8770*/  STG.E.U8 desc[UR36][R2.64], R0 ;  /* 0x0000000002007986 */ /* 0x000fe2000c101124 */
[----:B------:R-:W-:Y:S05]  /*8780*/  EXIT ;  /* 0x000000000000794d */ /* 0x000fea0003800000 */
.L_x_1213:
        /* <DEDUP_REMOVED lines=17> */
.L_x_1220:
[----:B------:R-:W-:-:S04]  /*88a0*/  LOP3.LUT R0, R7, 0x80000000, RZ, 0xc0, !PT ;  /* 0x8000000007007812 */ /* 0x000fc800078ec0ff */
[----:B------:R-:W-:-:S04]  /*88b0*/  SHF.R.U32.HI R5, RZ, 0x18, R0 ;  /* 0x00000018ff057819 */ /* 0x000fc80000011600 */
[----:B------:R-:W-:-:S04]  /*88c0*/  LOP3.LUT R4, R4, R5, RZ, 0xfc, !PT ;  /* 0x0000000504047212 */ /* 0x000fc800078efcff */
[----:B------:R-:W-:-:S07]  /*88d0*/  PRMT R0, R4, 0x7610, R0 ;  /* 0x0000761004007816 */ /* 0x000fce0000000000 */
.L_x_1219:
[----:B------:R-:W-:Y:S05]  /*88e0*/  BSYNC B0 ;  /* 0x0000000000007941 */ /* 0x000fea0003800000 */
.L_x_1218:
[----:B------:R-:W-:Y:S01]  /*88f0*/  STG.E.U8 desc[UR36][R2.64], R0 ;  /* 0x0000000002007986 */ /* 0x000fe2000c101124 */
[----:B------:R-:W-:Y:S05]  /*8900*/  EXIT ;  /* 0x000000000000794d */ /* 0x000fea0003800000 */
.L_x_1212:
        /* <DEDUP_REMOVED lines=22> */
.L_x_1195:
        /* <DEDUP_REMOVED lines=16> */
.L_x_1223:
[----:B------:R-:W-:Y:S05]  /*8b70*/  EXIT ;  /* 0x000000000000794d */ /* 0x000fea0003800000 */
.L_x_1222:
[----:B------:R-:W-:-:S06]  /*8b80*/  HADD2.F32 R4, -RZ, R22.H0_H0 ;  /* 0x20000016ff047230 */ /* 0x000fcc0000004100 */
[----:B------:R-:W0:Y:S02]  /*8b90*/  F2I.U64.TRUNC R4, R4 ;  /* 0x0000000400047311 */ /* 0x000e24000020d800 */
[----:B0-----:R-:W-:Y:S01]  /*8ba0*/  STG.E.64 desc[UR36][R2.64], R4 ;  /* 0x0000000402007986 */ /* 0x001fe2000c101b24 */
[----:B------:R-:W-:Y:S05]  /*8bb0*/  EXIT ;  /* 0x000000000000794d */ /* 0x000fea0003800000 */
.L_x_1221:
[----:B------:R-:W-:-:S04]  /*8bc0*/  HADD2.F32 R22, -RZ, R22.H0_H0 ;  /* 0x20000016ff167230 */ /* 0x000fc80000004100 */
[----:B------:R-:W0:Y:S02]  /*8bd0*/  F2I.FTZ.U32.TRUNC.NTZ R5, R22 ;  /* 0x0000001600057305 */ /* 0x000e24000021f000 */
[----:B0-----:R-:W-:Y:S01]  /*8be0*/  STG.E desc[UR36][R2.64], R5 ;  /* 0x0000000502007986 */ /* 0x001fe2000c101924 */
[----:B------:R-:W-:Y:S05]  /*8bf0*/  EXIT ;  /* 0x000000000000794d */ /* 0x000fea0003800000 */
.L_x_1224:
        /* <DEDUP_REMOVED lines=16> */
.L_x_2719:


//--------------------- .text._ZN2at6native18elementwise_kernelILi128ELi4EZNS0_22gpu_kernel_impl_nocastIZZZNS0_16atan_kernel_cudaERNS_18TensorIteratorBaseEENKUlvE0_clEvENKUlvE1_clEvEUlN3c104HalfEE_EEvS4_RKT_EUliE_EEviT1_ --------------------------
	.section	.text._ZN2at6native18elementwise_kernelILi128ELi4EZNS0_22gpu_kernel_impl_nocastIZZZNS0_16atan_kernel_cudaERNS_18TensorIteratorBaseEENKUlvE0_clEvENKUlvE1_clEvEUlN3c104HalfEE_EEvS4_RKT_EUliE_EEviT1_,"ax",@progbits
	.align	128
        .global         _ZN2at6native18elementwise_kernelILi128ELi4EZNS0_22gpu_kernel_impl_nocastIZZZNS0_16atan_kernel_cudaERNS_18TensorIteratorBaseEENKUlvE0_clEvENKUlvE1_clEvEUlN3c104HalfEE_EEvS4_RKT_EUliE_EEviT1_
        .type           _ZN2at6native18elementwise_kernelILi128ELi4EZNS0_22gpu_kernel_impl_nocastIZZZNS0_16atan_kernel_cudaERNS_18TensorIteratorBaseEENKUlvE0_clEvENKUlvE1_clEvEUlN3c104HalfEE_EEvS4_RKT_EUliE_EEviT1_,@function
        .size           _ZN2at6native18elementwise_kernelILi128ELi4EZNS0_22gpu_kernel_impl_nocastIZZZNS0_16atan_kernel_cudaERNS_18TensorIteratorBaseEENKUlvE0_clEvENKUlvE1_clEvEUlN3c104HalfEE_EEvS4_RKT_EUliE_EEviT1_,(.L_x_2720 - _ZN2at6native18elementwise_kernelILi128ELi4EZNS0_22gpu_kernel_impl_nocastIZZZNS0_16atan_kernel_cudaERNS_18TensorIteratorBaseEENKUlvE0_clEvENKUlvE1_clEvEUlN3c104HalfEE_EEvS4_RKT_EUliE_EEviT1_)
        .other          _ZN2at6native18elementwise_kernelILi128ELi4EZNS0_22gpu_kernel_impl_nocastIZZZNS0_16atan_kernel_cudaERNS_18TensorIteratorBaseEENKUlvE0_clEvENKUlvE1_clEvEUlN3c104HalfEE_EEvS4_RKT_EUliE_EEviT1_,@"STO_CUDA_ENTRY STV_DEFAULT"
_ZN2at6native18elementwise_kernelILi128ELi4EZNS0_22gpu_kernel_impl_nocastIZZZNS0_16atan_kernel_cudaERNS_18TensorIteratorBaseEENKUlvE0_clEvENKUlvE1_clEvEUlN3c104HalfEE_EEvS4_RKT_EUliE_EEviT1_:
.text._ZN2at6native18elementwise_kernelILi128ELi4EZNS0_22gpu_kernel_impl_nocastIZZZNS0_16atan_kernel_cudaERNS_18TensorIteratorBaseEENKUlvE0_clEvENKUlvE1_clEvEUlN3c104HalfEE_EEvS4_RKT_EUliE_EEviT1_:
        /* <DEDUP_REMOVED lines=311> */
.L_x_1227:
[----:B------:R-:W-:Y:S02]  /*1370*/  ULDC.64 UR8, c[0x0][0x418] ;  /* 0x0001060000087ab9 */ /* 0x000fe40000000a00 */
[----:B------:R-:W-:-:S04]  /*1380*/  IADD3 R4, P0, R2, UR8, RZ ;  /* 0x0000000802047c10 */ /* 0x000fc8000ff1e0ff */
[----:B------:R-:W-:Y:S01]  /*1390*/  IADD3.X R5, RZ, UR9, RZ, P0, !PT ;  /* 0x00000009ff057c10 */ /* 0x000fe200087fe4ff */
[----:B------:R-:W-:-:S04]  /*13a0*/  ULDC.64 UR8, c[0x0][0x410] ;  /* 0x0001040000087ab9 */ /* 0x000fc80000000a00 */
[----:B------:R-:W2:Y:S01]  /*13b0*/  LDG.E.U16 R4, desc[UR4][R4.64] ;  /* 0x0000000404047981 */ /* 0x000ea2000c1e1500 */
[----:B------:R-:W-:Y:S02]  /*13c0*/  MOV R7, 0x3b2090aa ;  /* 0x3b2090aa00077802 */ /* 0x000fe40000000f00 */
[----:B------:R-:W-:Y:S01]  /*13d0*/  IADD3 R0, R0, 0x80, RZ ;  /* 0x0000008000007810 */ /* 0x000fe20007ffe0ff */
[----:B--2---:R-:W-:-:S05]  /*13e0*/  HADD2.F32 R9, -RZ, R4.H0_H0 ;  /* 0x20000004ff097230 */ /* 0x004fca0000004100 */
        /* <DEDUP_REMOVED lines=19> */
[----:B------:R-:W-:-:S03]  /*1520*/  F2FP.F16.F32.PACK_AB R5, RZ, R5 ;  /* 0x00000005ff05723e */ /* 0x000fc600000000ff */
[----:B------:R-:W-:-:S05]  /*1530*/  IMAD.X R3, RZ, RZ, UR9, P0 ;  /* 0x00000009ff037e24 */ /* 0x000fca00080e06ff */
[----:B------:R0:W-:Y:S03]  /*1540*/  STG.E.U16 desc[UR4][R2.64], R5 ;  /* 0x0000000502007986 */ /* 0x0001e6000c101504 */
.L_x_1226:
[----:B------:R-:W-:Y:S05]  /*1550*/  BSYNC B0 ;  /* 0x0000000000007941 */ /* 0x000fea0003800000 */
.L_x_1225:
        /* <DEDUP_REMOVED lines=305> */
.L_x_1230:
        /* <DEDUP_REMOVED lines=27> */
[----:B------:R-:W-:Y:S02]  /*2a20*/  F2FP.F16.F32.PACK_AB R5, RZ, R5 ;  /* 0x00000005ff05723e */ /* 0x000fe400000000ff */
        /* <DEDUP_REMOVED lines=306> */
.L_x_1231:
        /* <DEDUP_REMOVED lines=28> */
[----:B------:R-:W-:-:S05]  /*3f10*/  IADD3.X R3, RZ, UR9, RZ, P0, !PT ;  /* 0x00000009ff037c10 */ /* 0x000fca00087fe4ff */
[----:B------:R2:W-:Y:S04]  /*3f20*/  STG.E.U16 desc[UR4][R2.64], R5 ;  /* 0x0000000502007986 */ /* 0x0005e8000c101504 */
.L_x_1229:
[----:B------:R-:W-:Y:S05]  /*3f30*/  BSYNC B0 ;  /* 0x0000000000007941 */ /* 0x000fea0003800000 */
.L_x_1228:
        /* <DEDUP_REMOVED lines=289> */
[----:B------:R-:W-:Y:S01]  /*5150*/  SHF.R.U32.HI R7, RZ, UR6, R6 ;  /* 0x00000006ff077c19 */ /* 0x000fe20008011606 */
[----:B------:R-:W-:Y:S01]  /*5160*/  ULDC.64 UR6, c[0x0][0x400] ;  /* 0x0001000000067ab9 */ /* 0x000fe20000000a00 */
[----:B------:R-:W-:Y:S02]  /*5170*/  @P0 MOV R6, RZ ;  /* 0x000000ff00060202 */ /* 0x000fe40000000f00 */
[----:B------:R-:W-:Y:S01]  /*5180*/  IADD3 R4, -R7, RZ, RZ ;  /* 0x000000ff07047210 */ /* 0x000fe20007ffe1ff */
[----:B------:R-:W1:Y:S04]  /*5190*/  @P0 LDC R11, c[0x0][0x33c] ;  /* 0x0000cf00ff0b0b82 */ /* 0x000e680000000800 */
[----:B------:R-:W-:-:S04]  /*51a0*/  IMAD R4, R4, UR8, R5 ;  /* 0x0000000804047c24 */ /* 0x000fc8000f8e0205 */
[----:B------:R-:W2:Y:S01]  /*51b0*/  @P0 LDC.64 R12, c[0x0][0x408] ;  /* 0x00010200ff0c0b82 */ /* 0x000ea20000000a00 */
[C---:B------:R-:W-:Y:S02]  /*51c0*/  IMAD R3, R4.reuse, UR6, R3 ;  /* 0x0000000604037c24 */ /* 0x040fe4000f8e0203 */
[----:B------:R-:W-:Y:S02]  /*51d0*/  IMAD R2, R4, UR7, R2 ;  /* 0x0000000704027c24 */ /* 0x000fe4000f8e0202 */
[----:B0-----:R-:W-:-:S05]  /*51e0*/  @P0 IMAD.HI.U32 R0, R7, R8, R6 ;  /* 0x0000000807000227 */ /* 0x001fca00078e0006 */
[----:B------:R-:W-:-:S04]  /*51f0*/  @P0 SHF.R.U32.HI R0, RZ, R9, R0 ;  /* 0x00000009ff000219 */ /* 0x000fc80000011600 */
[----:B------:R-:W-:-:S05]  /*5200*/  @P0 IADD3 R6, -R0, RZ, RZ ;  /* 0x000000ff00060210 */ /* 0x000fca0007ffe1ff */
[----:B-1----:R-:W-:-:S04]  /*5210*/  @P0 IMAD R6, R11, R6, R7 ;  /* 0x000000060b060224 */ /* 0x002fc800078e0207 */
[C---:B--2---:R-:W-:Y:S02]  /*5220*/  @P0 IMAD R3, R6.reuse, R12, R3 ;  /* 0x0000000c06030224 */ /* 0x044fe400078e0203 */
[----:B------:R-:W-:-:S07]  /*5230*/  @P0 IMAD R2, R6, R13, R2 ;  /* 0x0000000d06020224 */ /* 0x000fce00078e0202 */
.L_x_1232:
[----:B------:R-:W-:Y:S02]  /*5240*/  ULDC.64 UR6, c[0x0][0x418] ;  /* 0x0001060000067ab9 */ /* 0x000fe40000000a00 */
[----:B------:R-:W-:-:S04]  /*5250*/  IADD3 R4, P0, R2, UR6, RZ ;  /* 0x0000000602047c10 */ /* 0x000fc8000ff1e0ff */
[----:B------:R-:W-:Y:S01]  /*5260*/  IADD3.X R5, RZ, UR7, RZ, P0, !PT ;  /* 0x00000007ff057c10 */ /* 0x000fe200087fe4ff */
[----:B------:R-:W-:-:S04]  /*5270*/  ULDC.64 UR6, c[0x0][0x410] ;  /* 0x0001040000067ab9 */ /* 0x000fc80000000a00 */
[----:B------:R-:W2:Y:S01]  /*5280*/  LDG.E.U16 R4, desc[UR4][R4.64] ;  /* 0x0000000404047981 */ /* 0x000ea2000c1e1500 */
[----:B------:R-:W-:Y:S01]  /*5290*/  MOV R7, 0x3b2090aa ;  /* 0x3b2090aa00077802 */ /* 0x000fe20000000f00 */
        /* <DEDUP_REMOVED lines=22> */
[----:B------:R-:W-:Y:S01]  /*5400*/  STG.E.U16 desc[UR4][R2.64], R5 ;  /* 0x0000000502007986 */ /* 0x000fe2000c101504 */
[----:B------:R-:W-:Y:S05]  /*5410*/  EXIT ;  /* 0x000000000000794d */ /* 0x000fea0003800000 */
.L_x_1233:
        /* <DEDUP_REMOVED lines=14> */
.L_x_2720:


//--------------------- .text._ZN2at6native27unrolled_elementwise_kernelIZZZNS0_16atan_kernel_cudaERNS_18TensorIteratorBaseEENKUlvE0_clEvENKUlvE1_clEvEUlN3c104HalfEE_St5arrayIPcLm2EELi4E23TrivialOffsetCalculatorILi1EjESD_NS0_6memory15LoadWithoutCastENSE_16StoreWithoutCastEEEviT_T0_T2_T3_T4_T5_ --------------------------
	.section	.text._ZN2at6native27unrolled_elementwise_kernelIZZZNS0_16atan_kernel_cudaERNS_18TensorIteratorBaseEENKUlvE0_clEvENKUlvE1_clEvEUlN3c104HalfEE_St5arrayIPcLm2EELi4E23TrivialOffsetCalculatorILi1EjESD_NS0_6memory15LoadWithoutCastENSE_16StoreWithoutCastEEEviT_T0_T2_T3_T4_T5_,"ax",@progbits
	.align	128
        .global         _ZN2at6native27unrolled_elementwise_kernelIZZZNS0_16atan_kernel_cudaERNS_18TensorIteratorBaseEENKUlvE0_clEvENKUlvE1_clEvEUlN3c104HalfEE_St5arrayIPcLm2EELi4E23TrivialOffsetCalculatorILi1EjESD_NS0_6memory15LoadWithoutCastENSE_16StoreWithoutCastEEEviT_T0_T2_T3_T4_T5_
        .type           _ZN2at6native27unrolled_elementwise_kernelIZZZNS0_16atan_kernel_cudaERNS_18TensorIteratorBaseEENKUlvE0_clEvENKUlvE1_clEvEUlN3c104HalfEE_St5arrayIPcLm2EELi4E23TrivialOffsetCalculatorILi1EjESD_NS0_6memory15LoadWithoutCastENSE_16StoreWithoutCastEEEviT_T0_T2_T3_T4_T5_,@function
        .size           _ZN2at6native27unrolled_elementwise_kernelIZZZNS0_16atan_kernel_cudaERNS_18TensorIteratorBaseEENKUlvE0_clEvENKUlvE1_clEvEUlN3c104HalfEE_St5arrayIPcLm2EELi4E23TrivialOffsetCalculatorILi1EjESD_NS0_6memory15LoadWithoutCastENSE_16StoreWithoutCastEEEviT_T0_T2_T3_T4_T5_,(.L_x_2721 - _ZN2at6native27unrolled_elementwise_kernelIZZZNS0_16atan_kernel_cudaERNS_18TensorIteratorBaseEENKUlvE0_clEvENKUlvE1_clEvEUlN3c104HalfEE_St5arrayIPcLm2EELi4E23TrivialOffsetCalculatorILi1EjESD_NS0_6memory15LoadWithoutCastENSE_16StoreWithoutCastEEEviT_T0_T2_T3_T4_T5_)
        .other          _ZN2at6native27unrolled_elementwise_kernelIZZZNS0_16atan_kernel_cudaERNS_18TensorIteratorBaseEENKUlvE0_clEvENKUlvE1_clEvEUlN3c104HalfEE_St5arrayIPcLm2EELi4E23TrivialOffsetCalculatorILi1EjESD_NS0_6memory15LoadWithoutCastENSE_16StoreWithoutCastEEEviT_T0_T2_T3_T4_T5_,@"STO_CUDA_ENTRY STV_DEFAULT"
_ZN2at6native27unrolled_elementwise_kernelIZZZNS0_16atan_kernel_cudaERNS_18TensorIteratorBaseEENKUlvE0_clEvENKUlvE1_clEvEUlN3c104HalfEE_St5arrayIPcLm2EELi4E23TrivialOffsetCalculatorILi1EjESD_NS0_6memory15LoadWithoutCastENSE_16StoreWithoutCastEEEviT_T0_T2_T3_T4_T5_:
.text._ZN2at6native27unrolled_elementwise_kernelIZZZNS0_16atan_kernel_cudaERNS_18TensorIteratorBaseEENKUlvE0_clEvENKUlvE1_clEvEUlN3c104HalfEE_St5arrayIPcLm2EELi4E23TrivialOffsetCalculatorILi1EjESD_NS0_6memory15LoadWithoutCastENSE_16StoreWithoutCastEEEviT_T0_T2_T3_T4_T5_:
        /* <DEDUP_REMOVED lines=17> */
[----:B------:R-:W-:Y:S01]  /*0110*/  @!P3 LEA R15, R0, R7, 0x9 ;  /* 0x00000007000fb211 */ /* 0x000fe200078e48ff */
[----:B------:R-:W1:Y:S01]  /*0120*/  @!P3 LDC.64 R4, c[0x0][0x220] ;  /* 0x00008800ff04bb82 */ /* 0x000e620000000a00 */
[----:B0-----:R-:W-:Y:S01]  /*0130*/  @!P1 IMAD.WIDE.U32 R8, R11, 0x2, R8 ;  /* 0x000000020b089825 */ /* 0x001fe200078e0008 */
[----:B------:R-:W-:-:S04]  /*0140*/  @!P3 IADD3 R7, R7, 0x80, RZ ;  /* 0x000000800707b810 */ /* 0x000fc80007ffe0ff */
[----:B------:R-:W-:Y:S01]  /*0150*/  ISETP.GE.AND P2, PT, R7, R2, PT ;  /* 0x000000020700720c */ /* 0x000fe20003f46270 */
[----:B------:R-:W-:Y:S01]  /*0160*/  BSSY B0, `(.L_x_1234) ;  /* 0x000002a000007945 */ /* 0x000fe20003800000 */
[----:B------:R-:W0:Y:S01]  /*0170*/  @!P0 LDC.64 R10, c[0x0][0x220] ;  /* 0x00008800ff0a8b82 */ /* 0x000e220000000a00 */
[----:B------:R-:W-:Y:S01]  /*0180*/  IADD3 R19, R3, 0x180, RZ ;  /* 0x0000018003137810 */ /* 0x000fe20007ffe0ff */
[----:B------:R2:W5:Y:S09]  /*0190*/  @!P1 LDG.E.U16 R6, desc[UR4][R8.64] ;  /* 0x0000000408069981 */ /* 0x000572000c1e1500 */
[----:B------:R-:W3:Y:S01]  /*01a0*/  @!P2 LDC.64 R12, c[0x0][0x220] ;  /* 0x00008800ff0cab82 */ /* 0x000ee20000000a00 */
[----:B------:R-:W-:Y:S01]  /*01b0*/  @!P2 LEA R7, R0, R7, 0x9 ;  /* 0x000000070007a211 */ /* 0x000fe200078e48ff */
[----:B-1----:R-:W-:Y:S01]  /*01c0*/  @!P3 IMAD.WIDE.U32 R14, R15, 0x2, R4 ;  /* 0x000000020f0eb825 */ /* 0x002fe200078e0004 */
[----:B------:R-:W-:-:S02]  /*01d0*/  PRMT R5, RZ, 0x7610, R5 ;  /* 0x00007610ff057816 */ /* 0x000fc40000000005 */
[----:B------:R-:W-:Y:S02]  /*01e0*/  PRMT R4, RZ, 0x7610, R4 ;  /* 0x00007610ff047816 */ /* 0x000fe40000000004 */
[----:B------:R-:W-:Y:S02]  /*01f0*/  ISETP.GE.AND P4, PT, R3, R2, PT ;  /* 0x000000020300720c */ /* 0x000fe40003f86270 */
[----:B------:R2:W5:Y:S01]  /*0200*/  @!P3 LDG.E.U16 R5, desc[UR4][R14.64] ;  /* 0x000000040e05b981 */ /* 0x000562000c1e1500 */
[----:B0-----:R-:W-:-:S05]  /*0210*/  @!P0 IMAD.WIDE.U32 R10, R17, 0x2, R10 ;  /* 0x00000002110a8825 */ /* 0x001fca00078e000a */
[----:B------:R2:W5:Y:S01]  /*0220*/  @!P0 LDG.E.U16 R16, desc[UR4][R10.64] ;  /* 0x000000040a108981 */ /* 0x000562000c1e1500 */
[----:B------:R-:W-:Y:S01]  /*0230*/  IADD3 R17, R3, 0x100, RZ ;  /* 0x0000010003117810 */ /* 0x000fe20007ffe0ff */
[----:B---3--:R-:W-:Y:S01]  /*0240*/  @!P2 IMAD.WIDE.U32 R12, R7, 0x2, R12 ;  /* 0x00000002070ca825 */ /* 0x008fe200078e000c */
[----:B------:R-:W-:Y:S02]  /*0250*/  IADD3 R7, R3, 0x80, RZ ;  /* 0x0000008003077810 */ /* 0x000fe40007ffe0ff */
[-C--:B------:R-:W-:Y:S02]  /*0260*/  ISETP.GE.AND P1, PT, R17, R2.reuse, PT ;  /* 0x000000021100720c */ /* 0x080fe40003f26270 */
[----:B------:R2:W5:Y:S01]  /*0270*/  @!P2 LDG.E.U16 R4, desc[UR4][R12.64] ;  /* 0x000000040c04a981 */ /* 0x000562000c1e1500 */
[-C--:B------:R-:W-:Y:S02]  /*0280*/  ISETP.GE.AND P2, PT, R19, R2.reuse, PT ;  /* 0x000000021300720c */ /* 0x080fe40003f46270 */
[----:B------:R-:W-:Y:S01]  /*0290*/  ISETP.GE.AND P3, PT, R7, R2, PT ;  /* 0x000000020700720c */ /* 0x000fe20003f66270 */
[----:B------:R-:W-:-:S12]  /*02a0*/  @P0 BRA `(.L_x_1235) ;  /* 0x0000000000540947 */ /* 0x000fd80003800000 */
[----:B--2--5:R-:W-:Y:S01]  /*02b0*/  HADD2.F32 R13, -RZ, R16.H0_H0 ;  /* 0x20000010ff0d7230 */ /* 0x024fe20000004100 */
[----:B------:R-:W-:-:S04]  /*02c0*/  HFMA2.MMA R10, -RZ, RZ, 0.890625, -0.00056934356689453125 ;  /* 0x3b2090aaff0a7435 */ /* 0x000fc800000001ff */
        /* <DEDUP_REMOVED lines=19> */
.L_x_1235:
[----:B------:R-:W-:Y:S05]  /*0400*/  BSYNC B0 ;  /* 0x0000000000007941 */ /* 0x000fea0003800000 */
.L_x_1234:
[----:B------:R-:W-:Y:S04]  /*0410*/  BSSY B0, `(.L_x_1236) ;  /* 0x0000017000007945 */ /* 0x000fe80003800000 */
[----:B------:R-:W-:Y:S05]  /*0420*/  @P3 BRA `(.L_x_1237) ;  /* 0x0000000000543947 */ /* 0x000fea0003800000 */
        /* <DEDUP_REMOVED lines=21> */
.L_x_1237:
[----:B------:R-:W-:Y:S05]  /*0580*/  BSYNC B0 ;  /* 0x0000000000007941 */ /* 0x000fea0003800000 */
.L_x_1236:
        /* <DEDUP_REMOVED lines=23> */
.L_x_1239:
[----:B------:R-:W-:Y:S05]  /*0700*/  BSYNC B0 ;  /* 0x0000000000007941 */ /* 0x000fea0003800000 */
.L_x_1238:
        /* <DEDUP_REMOVED lines=23> */
.L_x_1241:
[----:B------:R-:W-:Y:S05]  /*0880*/  BSYNC B0 ;  /* 0x0000000000007941 */ /* 0x000fea0003800000 */
.L_x_1240:
[----:B------:R-:W-:Y:S04]  /*0890*/  BSSY B0, `(.L_x_1242) ;  /* 0x0000019000007945 */ /* 0x000fe80003800000 */
[----:B------:R-:W-:Y:S04]  /*08a0*/  BSSY B1, `(.L_x_1243) ;  /* 0x0000011000017945 */ /* 0x000fe80003800000 */
[----:B------:R-:W-:Y:S05]  /*08b0*/  @P4 BRA `(.L_x_1244) ;  /* 0x00000000003c4947 */ /* 0x000fea0003800000 */
[----:B--2---:R-:W0:Y:S01]  /*08c0*/  LDC.64 R10, c[0x0][0x218] ;  /* 0x00008600ff0a7b82 */ /* 0x004e220000000a00 */
        /* <DEDUP_REMOVED lines=9> */
[----:B------:R-:W-:Y:S02]  /*0960*/  LEA R7, R0, R3, 0x9 ;  /* 0x0000000300077211 */ /* 0x000fe400078e48ff */
[----:B-----5:R-:W-:Y:S02]  /*0970*/  PRMT R10, R6, 0x7610, R10 ;  /* 0x00007610060a7816 */ /* 0x020fe4000000000a */
[----:B------:R-:W-:Y:S01]  /*0980*/  IADD3 R3, R3, 0x80, RZ ;  /* 0x0000008003037810 */ /* 0x000fe20007ffe0ff */
[----:B0-----:R-:W-:-:S05]  /*0990*/  IMAD.WIDE.U32 R6, R7, 0x2, R8 ;  /* 0x0000000207067825 */ /* 0x001fca00078e0008 */
[----:B------:R0:W-:Y:S02]  /*09a0*/  STG.E.U16 desc[UR4][R6.64], R10 ;  /* 0x0000000a06007986 */ /* 0x0001e4000c101504 */
.L_x_1244:
[----:B------:R-:W-:Y:S05]  /*09b0*/  BSYNC B1 ;  /* 0x0000000000017941 */ /* 0x000fea0003800000 */
.L_x_1243:
[----:B------:R-:W-:-:S13]  /*09c0*/  ISETP.GE.AND P0, PT, R3, R2, PT ;  /* 0x000000020300720c */ /* 0x000fda0003f06270 */
[----:B0----5:R-:W0:Y:S01]  /*09d0*/  @!P0 LDC.64 R6, c[0x0][0x218] ;  /* 0x00008600ff068b82 */ /* 0x021e220000000a00 */
[----:B--2---:R-:W-:Y:S02]  /*09e0*/  @!P0 LEA R9, R0, R3, 0x9 ;  /* 0x0000000300098211 */ /* 0x004fe400078e48ff */
[----:B------:R-:W-:-:S03]  /*09f0*/  @!P0 IADD3 R3, R3, 0x80, RZ ;  /* 0x0000008003038810 */ /* 0x000fc60007ffe0ff */
[----:B0-----:R-:W-:-:S05]  /*0a00*/  @!P0 IMAD.WIDE.U32 R6, R9, 0x2, R6 ;  /* 0x0000000209068825 */ /* 0x001fca00078e0006 */
[----:B------:R1:W-:Y:S02]  /*0a10*/  @!P0 STG.E.U16 desc[UR4][R6.64], R5 ;  /* 0x0000000506008986 */ /* 0x0003e4000c101504 */
.L_x_1245:
[----:B------:R-:W-:Y:S05]  /*0a20*/  BSYNC B0 ;  /* 0x0000000000007941 */ /* 0x000fea0003800000 */
.L_x_1242:
        /* <DEDUP_REMOVED lines=8> */
.L_x_1246:
        /* <DEDUP_REMOVED lines=13> */
.L_x_2721:


//--------------------- .text._ZN2at6native29vectorized_elementwise_kernelILi2EZZZNS0_16atan_kernel_cudaERNS_18TensorIteratorBaseEENKUlvE0_clEvENKUlvE1_clEvEUlN3c104HalfEE_St5arrayIPcLm2EEEEviT0_T1_ --------------------------
	.section	.text._ZN2at6native29vectorized_elementwise_kernelILi2EZZZNS0_16atan_kernel_cudaERNS_18TensorIteratorBaseEENKUlvE0_clEvENKUlvE1_clEvEUlN3c104HalfEE_St5arrayIPcLm2EEEEviT0_T1_,"ax",@progbits
	.align	128
        .global         _ZN2at6native29vectorized_elementwise_kernelILi2EZZZNS0_16atan_kernel_cudaERNS_18TensorIteratorBaseEENKUlvE0_clEvENKUlvE1_clEvEUlN3c104HalfEE_St5arrayIPcLm2EEEEviT0_T1_
        .type           _ZN2at6native29vectorized_elementwise_kernelILi2EZZZNS0_16atan_kernel_cudaERNS_18TensorIteratorBaseEENKUlvE0_clEvENKUlvE1_clEvEUlN3c104HalfEE_St5arrayIPcLm2EEEEviT0_T1_,@function
        .size           _ZN2at6native29vectorized_elementwise_kernelILi2EZZZNS0_16atan_kernel_cudaERNS_18TensorIteratorBaseEENKUlvE0_clEvENKUlvE1_clEvEUlN3c104HalfEE_St5arrayIPcLm2EEEEviT0_T1_,(.L_x_2722 - _ZN2at6native29vectorized_elementwise_kernelILi2EZZZNS0_16atan_kernel_cudaERNS_18TensorIteratorBaseEENKUlvE0_clEvENKUlvE1_clEvEUlN3c104HalfEE_St5arrayIPcLm2EEEEviT0_T1_)
        .other          _ZN2at6native29vectorized_elementwise_kernelILi2EZZZNS0_16atan_kernel_cudaERNS_18TensorIteratorBaseEENKUlvE0_clEvENKUlvE1_clEvEUlN3c104HalfEE_St5arrayIPcLm2EEEEviT0_T1_,@"STO_CUDA_ENTRY STV_DEFAULT"
_ZN2at6native29vectorized_elementwise_kernelILi2EZZZNS0_16atan_kernel_cudaERNS_18TensorIteratorBaseEENKUlvE0_clEvENKUlvE1_clEvEUlN3c104HalfEE_St5arrayIPcLm2EEEEviT0_T1_:
.text._ZN2at6native29vectorized_elementwise_kernelILi2EZZZNS0_16atan_kernel_cudaERNS_18TensorIteratorBaseEENKUlvE0_clEvENKUlvE1_clEvEUlN3c104HalfEE_St5arrayIPcLm2EEEEviT0_T1_:
        /* <DEDUP_REMOVED lines=15> */
[----:B------:R0:W5:Y:S01]  /*00f0*/  LDG.E R12, desc[UR4][R10.64+0x600] ;  /* 0x000600040a0c7981 */ /* 0x000162000c1e1900 */
[----:B------:R-:W-:Y:S01]  /*0100*/  HFMA2.MMA R5, -RZ, RZ, 0.890625, -0.00056934356689453125 ;  /* 0x3b2090aaff057435 */ /* 0x000fe200000001ff */
[----:B--2---:R-:W-:-:S02]  /*0110*/  HADD2.F32 R2, -RZ, R13.H0_H0 ;  /* 0x2000000dff027230 */ /* 0x004fc40000004100 */
[----:B------:R-:W-:Y:S02]  /*0120*/  HADD2.F32 R13, -RZ, R13.H1_H1 ;  /* 0x3000000dff0d7230 */ /* 0x000fe40000004100 */
[--C-:B---3--:R-:W-:Y:S01]  /*0130*/  HADD2.F32 R14, -RZ, R0.reuse.H0_H0 ;  /* 0x20000000ff0e7230 */ /* 0x108fe20000004100 */
[C---:B------:R-:W-:Y:S01]  /*0140*/  FSETP.GT.FTZ.AND P2, PT, |R2|.reuse, 1, PT ;  /* 0x3f8000000200780b */ /* 0x040fe20003f54200 */
[----:B------:R-:W-:Y:S01]  /*0150*/  FADD.FTZ R7, |R2|, -RZ ;  /* 0x800000ff02077221 */ /* 0x000fe20000010200 */
[C---:B------:R-:W-:Y:S01]  /*0160*/  FSETP.GT.FTZ.AND P3, PT, |R13|.reuse, 1, PT ;  /* 0x3f8000000d00780b */ /* 0x040fe20003f74200 */
[C---:B------:R-:W-:Y:S01]  /*0170*/  FADD.FTZ R3, |R13|.reuse, -RZ ;  /* 0x800000ff0d037221 */ /* 0x040fe20000010200 */
[----:B------:R-:W-:Y:S01]  /*0180*/  HADD2.F32 R0, -RZ, R0.H1_H1 ;  /* 0x30000000ff007230 */ /* 0x000fe20000004100 */
[----:B------:R-:W-:Y:S02]  /*0190*/  FSETP.GT.FTZ.AND P1, PT, |R14|, 1, PT ;  /* 0x3f8000000e00780b */ /* 0x000fe40003f34200 */
[----:B------:R-:W-:-:S02]  /*01a0*/  FSETP.GTU.FTZ.AND P6, PT, |R13|, +INF , PT ;  /* 0x7f8000000d00780b */ /* 0x000fc40003fdc200 */
[C---:B------:R-:W-:Y:S01]  /*01b0*/  FSETP.GT.FTZ.AND P0, PT, |R0|.reuse, 1, PT ;  /* 0x3f8000000000780b */ /* 0x040fe20003f14200 */
[----:B------:R-:W-:-:S03]  /*01c0*/  FADD.FTZ R16, |R0|, -RZ ;  /* 0x800000ff00107221 */ /* 0x000fc60000010200 */
[----:B------:R-:W1:Y:S01]  /*01d0*/  @P2 MUFU.RCP R7, R7 ;  /* 0x0000000700072308 */ /* 0x000e620000001000 */
[----:B0-----:R-:W-:-:S07]  /*01e0*/  @P2 MOV R10, 0x3fd774eb ;  /* 0x3fd774eb000a2802 */ /* 0x001fce0000000f00 */
[----:B------:R-:W0:Y:S08]  /*01f0*/  @P3 MUFU.RCP R3, R3 ;  /* 0x0000000300033308 */ /* 0x000e300000001000 */
[----:B------:R-:W2:Y:S01]  /*0200*/  @P0 MUFU.RCP R16, R16 ;  /* 0x0000001000100308 */ /* 0x000ea20000001000 */
[----:B-1----:R-:W-:-:S04]  /*0210*/  FMUL.FTZ R18, R7, R7 ;  /* 0x0000000707127220 */ /* 0x002fc80000410000 */
[----:B------:R-:W-:Y:S01]  /*0220*/  FFMA.FTZ R11, R18, R5, -0.014396979473531246185 ;  /* 0xbc6be14f120b7423 */ /* 0x000fe20000010005 */
[----:B0-----:R-:W-:-:S03]  /*0230*/  FMUL.FTZ R6, R3, R3 ;  /* 0x0000000303067220 */ /* 0x001fc60000410000 */
[----:B------:R-:W-:Y:S01]  /*0240*/  FFMA.FTZ R11, R18, R11, 0.039849750697612762451 ;  /* 0x3d23397e120b7423 */ /* 0x000fe2000001000b */
[----:B------:R-:W-:-:S03]  /*0250*/  FFMA.FTZ R15, R6, R5, -0.014396979473531246185 ;  /* 0xbc6be14f060f7423 */ /* 0x000fc60000010005 */
[----:B------:R-:W-:Y:S01]  /*0260*/  FFMA.FTZ R11, R18, R11, -0.072529748082160949707 ;  /* 0xbd948a7a120b7423 */ /* 0x000fe2000001000b */
[----:B------:R-:W-:-:S03]  /*0270*/  FFMA.FTZ R15, R6, R15, 0.039849750697612762451 ;  /* 0x3d23397e060f7423 */ /* 0x000fc6000001000f */
[----:B------:R-:W-:Y:S01]  /*0280*/  FFMA.FTZ R11, R18, R11, 0.10518480092287063599 ;  /* 0x3dd76b21120b7423 */ /* 0x000fe2000001000b */
[----:B--2---:R-:W-:Y:S01]  /*0290*/  FMUL.FTZ R20, R16, R16 ;  /* 0x0000001010147220 */ /* 0x004fe20000410000 */
[----:B------:R-:W-:Y:S01]  /*02a0*/  FFMA.FTZ R17, R6, R15, -0.072529748082160949707 ;  /* 0xbd948a7a06117423 */ /* 0x000fe2000001000f */
[----:B------:R-:W-:Y:S01]  /*02b0*/  FADD.FTZ R15, |R14|, -RZ ;  /* 0x800000ff0e0f7221 */ /* 0x000fe20000010200 */
[----:B------:R-:W-:Y:S01]  /*02c0*/  FFMA.FTZ R11, R18, R11, -0.14171802997589111328 ;  /* 0xbe111e88120b7423 */ /* 0x000fe2000001000b */
[----:B------:R-:W-:Y:S01]  /*02d0*/  FFMA.FTZ R21, R20, R5, -0.014396979473531246185 ;  /* 0xbc6be14f14157423 */ /* 0x000fe20000010005 */
[----:B------:R-:W-:Y:S02]  /*02e0*/  FFMA.FTZ R17, R6, R17, 0.10518480092287063599 ;  /* 0x3dd76b2106117423 */ /* 0x000fe40000010011 */
[----:B------:R-:W-:Y:S01]  /*02f0*/  FFMA.FTZ R11, R18, R11, 0.19988775253295898438 ;  /* 0x3e4caf60120b7423 */ /* 0x000fe2000001000b */
[----:B------:R-:W0:Y:S01]  /*0300*/  @P1 MUFU.RCP R15, R15 ;  /* 0x0000000f000f1308 */ /* 0x000e220000001000 */
[----:B------:R-:W-:Y:S01]  /*0310*/  FFMA.FTZ R17, R6, R17, -0.14171802997589111328 ;  /* 0xbe111e8806117423 */ /* 0x000fe20000010011 */
[----:B------:R-:W-:Y:S01]  /*0320*/  FFMA.FTZ R21, R20, R21, 0.039849750697612762451 ;  /* 0x3d23397e14157423 */ /* 0x000fe20000010015 */
[----:B------:R-:W-:-:S02]  /*0330*/  FFMA.FTZ R11, R18, R11, -0.33332940936088562012 ;  /* 0xbeaaaa27120b7423 */ /* 0x000fc4000001000b */
[----:B------:R-:W-:Y:S01]  /*0340*/  FFMA.FTZ R17, R6, R17, 0.19988775253295898438 ;  /* 0x3e4caf6006117423 */ /* 0x000fe20000010011 */
[----:B------:R-:W-:Y:S01]  /*0350*/  FFMA.FTZ R21, R20, R21, -0.072529748082160949707 ;  /* 0xbd948a7a14157423 */ /* 0x000fe20000010015 */
[----:B------:R-:W-:Y:S01]  /*0360*/  FMUL.FTZ R18, R18, R11 ;  /* 0x0000000b12127220 */ /* 0x000fe20000410000 */
[----:B------:R-:W-:Y:S01]  /*0370*/  @P3 MOV R11, 0x3fd774eb ;  /* 0x3fd774eb000b3802 */ /* 0x000fe20000000f00 */
[----:B------:R-:W-:Y:S01]  /*0380*/  FFMA.FTZ R17, R6, R17, -0.33332940936088562012 ;  /* 0xbeaaaa2706117423 */ /* 0x000fe20000010011 */
[----:B------:R-:W-:Y:S01]  /*0390*/  FFMA.FTZ R21, R20, R21, 0.10518480092287063599 ;  /* 0x3dd76b2114157423 */ /* 0x000fe20000010015 */
[----:B------:R-:W-:Y:S02]  /*03a0*/  FFMA.FTZ R7, R7, R18, R7 ;  /* 0x0000001207077223 */ /* 0x000fe40000010007 */
[----:B------:R-:W-:Y:S01]  /*03b0*/  FMUL.FTZ R6, R6, R17 ;  /* 0x0000001106067220 */ /* 0x000fe20000410000 */
[----:B------:R-:W-:Y:S01]  /*03c0*/  FFMA.FTZ R23, R20, R21, -0.14171802997589111328 ;  /* 0xbe111e8814177423 */ /* 0x000fe20000010015 */
[----:B------:R-:W-:Y:S01]  /*03d0*/  @P2 FFMA.FTZ R7, R10, 0.93318945169448852539, -R7 ;  /* 0x3f6ee5810a072823 */ /* 0x000fe20000010807 */
[----:B------:R-:W-:Y:S01]  /*03e0*/  FSETP.GTU.FTZ.AND P2, PT, |R2|, +INF , PT ;  /* 0x7f8000000200780b */ /* 0x000fe20003f5c200 */
[----:B------:R-:W-:Y:S01]  /*03f0*/  FFMA.FTZ R18, R3, R6, R3 ;  /* 0x0000000603127223 */ /* 0x000fe20000010003 */
[----:B0-----:R-:W-:Y:S01]  /*0400*/  FMUL.FTZ R22, R15, R15 ;  /* 0x0000000f0f167220 */ /* 0x001fe20000410000 */
[--C-:B----4-:R-:W-:Y:S01]  /*0410*/  HADD2.F32 R6, -RZ, R8.reuse.H0_H0 ;  /* 0x20000008ff067230 */ /* 0x110fe20000004100 */
[----:B------:R-:W-:Y:S01]  /*0420*/  LOP3.LUT R2, R7, 0x80000000, R2, 0xb8, !PT ;  /* 0x8000000007027812 */ /* 0x000fe200078eb802 */
[----:B------:R-:W-:Y:S01]  /*0430*/  @P3 FFMA.FTZ R18, R11, 0.93318945169448852539, -R18 ;  /* 0x3f6ee5810b123823 */ /* 0x000fe20000010812 */
[----:B------:R-:W-:Y:S01]  /*0440*/  FFMA.FTZ R11, R22, R5, -0.014396979473531246185 ;  /* 0xbc6be14f160b7423 */ /* 0x000fe20000010005 */
[----:B------:R-:W-:Y:S01]  /*0450*/  HADD2.F32 R8, -RZ, R8.H1_H1 ;  /* 0x30000008ff087230 */ /* 0x000fe20000004100 */
[----:B------:R-:W-:Y:S01]  /*0460*/  FSEL R17, R2, R7, !P2 ;  /* 0x0000000702117208 */ /* 0x000fe20005000000 */
[----:B-----5:R-:W-:-:S02]  /*0470*/  HADD2.F32 R7, -RZ, R12.H0_H0 ;  /* 0x2000000cff077230 */ /* 0x020fc40000004100 */
[----:B------:R-:W-:Y:S01]  /*0480*/  FFMA.FTZ R19, R22, R11, 0.039849750697612762451 ;  /* 0x3d23397e16137423 */ /* 0x000fe2000001000b */
[----:B------:R-:W-:Y:S01]  /*0490*/  HADD2.F32 R12, -RZ, R12.H1_H1 ;  /* 0x3000000cff0c7230 */ /* 0x000fe20000004100 */
[----:B------:R-:W-:Y:S01]  /*04a0*/  FSETP.GT.FTZ.AND P4, PT, |R8|, 1, PT ;  /* 0x3f8000000800780b */ /* 0x000fe20003f94200 */
[----:B------:R-:W-:Y:S01]  /*04b0*/  FFMA.FTZ R23, R20, R23, 0.19988775253295898438 ;  /* 0x3e4caf6014177423 */ /* 0x000fe20000010017 */
[----:B------:R-:W-:Y:S01]  /*04c0*/  FFMA.FTZ R19, R22, R19, -0.072529748082160949707 ;  /* 0xbd948a7a16137423 */ /* 0x000fe20000010013 */
[----:B------:R-:W-:Y:S01]  /*04d0*/  FSETP.GT.FTZ.AND P3, PT, |R7|, 1, PT ;  /* 0x3f8000000700780b */ /* 0x000fe20003f74200 */
[----:B------:R-:W0:Y:S01]  /*04e0*/  LDC.64 R2, c[0x0][0x218] ;  /* 0x00008600ff027b82 */ /* 0x000e220000000a00 */
[----:B------:R-:W-:Y:S01]  /*04f0*/  FSETP.GT.FTZ.AND P5, PT, |R6|, 1, PT ;  /* 0x3f8000000600780b */ /* 0x000fe20003fb4200 */
[----:B------:R-:W-:Y:S01]  /*0500*/  FFMA.FTZ R19, R22, R19, 0.10518480092287063599 ;  /* 0x3dd76b2116137423 */ /* 0x000fe20000010013 */
[----:B------:R-:W-:Y:S01]  /*0510*/  FSETP.GT.FTZ.AND P2, PT, |R12|, 1, PT ;  /* 0x3f8000000c00780b */ /* 0x000fe20003f54200 */
[----:B------:R-:W-:Y:S01]  /*0520*/  FADD.FTZ R10, |R8|, -RZ ;  /* 0x800000ff080a7221 */ /* 0x000fe20000010200 */
[----:B------:R-:W-:Y:S01]  /*0530*/  FADD.FTZ R11, |R6|, -RZ ;  /* 0x800000ff060b7221 */ /* 0x000fe20000010200 */
[----:B------:R-:W-:Y:S01]  /*0540*/  FFMA.FTZ R19, R22, R19, -0.14171802997589111328 ;  /* 0xbe111e8816137423 */ /* 0x000fe20000010013 */
[----:B------:R-:W-:-:S03]  /*0550*/  FFMA.FTZ R23, R20, R23, -0.33332940936088562012 ;  /* 0xbeaaaa2714177423 */ /* 0x000fc60000010017 */
[----:B------:R-:W-:Y:S01]  /*0560*/  FFMA.FTZ R21, R22, R19, 0.19988775253295898438 ;  /* 0x3e4caf6016157423 */ /* 0x000fe20000010013 */
[----:B------:R-:W-:Y:S01]  /*0570*/  LOP3.LUT R19, R18, 0x80000000, R13, 0xb8, !PT ;  /* 0x8000000012137812 */ /* 0x000fe200078eb80d */
[----:B------:R-:W-:Y:S01]  /*0580*/  FADD.FTZ R13, |R7|, -RZ ;  /* 0x800000ff070d7221 */ /* 0x000fe20000010200 */
[----:B------:R-:W-:Y:S01]  /*0590*/  FMUL.FTZ R23, R20, R23 ;  /* 0x0000001714177220 */ /* 0x000fe20000410000 */
[----:B------:R-:W-:Y:S01]  /*05a0*/  FFMA.FTZ R21, R22, R21, -0.33332940936088562012 ;  /* 0xbeaaaa2716157423 */ /* 0x000fe20000010015 */
[----:B------:R-:W-:Y:S01]  /*05b0*/  FSEL R24, R19, R18, !P6 ;  /* 0x0000001213187208 */ /* 0x000fe20007000000 */
[----:B------:R-:W-:Y:S01]  /*05c0*/  FADD.FTZ R18, |R12|, -RZ ;  /* 0x800000ff0c127221 */ /* 0x000fe20000010200 */
[----:B------:R-:W1:Y:S01]  /*05d0*/  @P4 MUFU.RCP R10, R10 ;  /* 0x0000000a000a4308 */ /* 0x000e620000001000 */
[----:B------:R-:W-:Y:S01]  /*05e0*/  FMUL.FTZ R22, R22, R21 ;  /* 0x0000001516167220 */ /* 0x000fe20000410000 */
[----:B------:R-:W-:Y:S01]  /*05f0*/  @P1 MOV R20, 0x3fd774eb ;  /* 0x3fd774eb00141802 */ /* 0x000fe20000000f00 */
[----:B------:R-:W-:Y:S01]  /*0600*/  FFMA.FTZ R23, R16, R23, R16 ;  /* 0x0000001710177223 */ /* 0x000fe20000010010 */
[----:B------:R-:W-:Y:S01]  /*0610*/  @P0 MOV R16, 0x3fd774eb ;  /* 0x3fd774eb00100802 */ /* 0x000fe20000000f00 */
[----:B------:R-:W-:Y:S01]  /*0620*/  FFMA.FTZ R15, R15, R22, R15 ;  /* 0x000000160f0f7223 */ /* 0x000fe2000001000f */
[----:B------:R-:W-:Y:S01]  /*0630*/  F2FP.F16.F32.PACK_AB R17, R24, R17 ;  /* 0x000000111811723e */ /* 0x000fe200000000ff */
[----:B0-----:R-:W-:Y:S01]  /*0640*/  IMAD.WIDE.U32 R2, R9, 0x2, R2 ;  /* 0x0000000209027825 */ /* 0x001fe200078e0002 */
[----:B------:R-:W0:Y:S03]  /*0650*/  @P3 MUFU.RCP R13, R13 ;  /* 0x0000000d000d3308 */ /* 0x000e260000001000 */
[----:B------:R-:W-:Y:S01]  /*0660*/  @P1 FFMA.FTZ R15, R20, 0.93318945169448852539, -R15 ;  /* 0x3f6ee581140f1823 */ /* 0x000fe2000001080f */
[----:B------:R-:W-:Y:S01]  /*0670*/  @P0 FFMA.FTZ R23, R16, 0.93318945169448852539, -R23 ;  /* 0x3f6ee58110170823 */ /* 0x000fe20000010817 */
[----:B------:R-:W-:-:S02]  /*0680*/  FSETP.GTU.FTZ.AND P0, PT, |R14|, +INF , PT ;  /* 0x7f8000000e00780b */ /* 0x000fc40003f1c200 */
[----:B------:R-:W-:Y:S01]  /*0690*/  FSETP.GTU.FTZ.AND P1, PT, |R0|, +INF , PT ;  /* 0x7f8000000000780b */ /* 0x000fe20003f3c200 */
[----:B------:R-:W-:Y:S01]  /*06a0*/  IMAD.WIDE R2, R4, 0x4, R2 ;  /* 0x0000000404027825 */ /* 0x000fe200078e0202 */
[----:B------:R-:W-:Y:S01]  /*06b0*/  LOP3.LUT R14, R15, 0x80000000, R14, 0xb8, !PT ;  /* 0x800000000f0e7812 */ /* 0x000fe200078eb80e */
[----:B------:R-:W2:Y:S01]  /*06c0*/  @P5 MUFU.RCP R11, R11 ;  /* 0x0000000b000b5308 */ /* 0x000ea20000001000 */
[----:B------:R-:W-:Y:S02]  /*06d0*/  LOP3.LUT R16, R23, 0x80000000, R0, 0xb8, !PT ;  /* 0x8000000017107812 */ /* 0x000fe400078eb800 */
[----:B------:R-:W-:Y:S01]  /*06e0*/  FSEL R0, R14, R15, !P0 ;  /* 0x0000000f0e007208 */ /* 0x000fe20004000000 */
[----:B-1----:R-:W-:Y:S01]  /*06f0*/  FMUL.FTZ R14, R10, R10 ;  /* 0x0000000a0a0e7220 */ /* 0x002fe20000410000 */
[----:B------:R-:W-:Y:S01]  /*0700*/  FSEL R9, R16, R23, !P1 ;  /* 0x0000001710097208 */ /* 0x000fe20004800000 */
[----:B------:R-:W-:Y:S01]  /*0710*/  STG.E desc[UR4][R2.64], R17 ;  /* 0x0000001102007986 */ /* 0x000fe2000c101904 */
[----:B------:R-:W-:Y:S01]  /*0720*/  FSETP.GTU.FTZ.AND P0, PT, |R6|, +INF , PT ;  /* 0x7f8000000600780b */ /* 0x000fe20003f1c200 */
[----:B------:R-:W1:Y:S01]  /*0730*/  @P2 MUFU.RCP R18, R18 ;  /* 0x0000001200122308 */ /* 0x000e620000001000 */
[----:B0-----:R-:W-:Y:S01]  /*0740*/  FMUL.FTZ R22, R13, R13 ;  /* 0x0000000d0d167220 */ /* 0x001fe20000410000 */
[----:B------:R-:W-:Y:S01]  /*0750*/  FFMA.FTZ R19, R14, R5, -0.014396979473531246185 ;  /* 0xbc6be14f0e137423 */ /* 0x000fe20000010005 */
[----:B------:R-:W-:-:S02]  /*0760*/  FSETP.GTU.FTZ.AND P1, PT, |R8|, +INF , PT ;  /* 0x7f8000000800780b */ /* 0x000fc40003f3c200 */
[----:B------:R-:W-:Y:S01]  /*0770*/  FFMA.FTZ R21, R22, R5, -0.014396979473531246185 ;  /* 0xbc6be14f16157423 */ /* 0x000fe20000010005 */
[----:B------:R-:W-:Y:S01]  /*0780*/  FFMA.FTZ R19, R14, R19, 0.039849750697612762451 ;  /* 0x3d23397e0e137423 */ /* 0x000fe20000010013 */
[----:B------:R-:W-:Y:S01]  /*0790*/  F2FP.F16.F32.PACK_AB R9, R9, R0 ;  /* 0x000000000909723e */ /* 0x000fe200000000ff */
[----:B--2---:R-:W-:Y:S01]  /*07a0*/  FMUL.FTZ R20, R11, R11 ;  /* 0x0000000b0b147220 */ /* 0x004fe20000410000 */
[----:B------:R-:W-:Y:S01]  /*07b0*/  FFMA.FTZ R21, R22, R21, 0.039849750697612762451 ;  /* 0x3d23397e16157423 */ /* 0x000fe20000010015 */
[----:B------:R-:W-:Y:S02]  /*07c0*/  FFMA.FTZ R19, R14, R19, -0.072529748082160949707 ;  /* 0xbd948a7a0e137423 */ /* 0x000fe40000010013 */
[----:B------:R-:W-:Y:S01]  /*07d0*/  STG.E desc[UR4][R2.64+0x200], R9 ;  /* 0x0002000902007986 */ /* 0x000fe2000c101904 */
[----:B------:R-:W-:Y:S01]  /*07e0*/  FFMA.FTZ R15, R20, R5, -0.014396979473531246185 ;  /* 0xbc6be14f140f7423 */ /* 0x000fe20000010005 */
[----:B------:R-:W-:Y:S01]  /*07f0*/  FFMA.FTZ R21, R22, R21, -0.072529748082160949707 ;  /* 0xbd948a7a16157423 */ /* 0x000fe20000010015 */
[----:B------:R-:W-:Y:S01]  /*0800*/  FFMA.FTZ R19, R14, R19, 0.10518480092287063599 ;  /* 0x3dd76b210e137423 */ /* 0x000fe20000010013 */
[----:B-1----:R-:W-:Y:S01]  /*0810*/  FMUL.FTZ R16, R18, R18 ;  /* 0x0000001212107220 */ /* 0x002fe20000410000 */
        /* <DEDUP_REMOVED lines=25> */
[----:B------:R-:W-:-:S02]  /*09b0*/  @P4 MOV R14, 0x3fd774eb ;  /* 0x3fd774eb000e4802 */ /* 0x000fc40000000f00 */
[----:B------:R-:W-:Y:S01]  /*09c0*/  FFMA.FTZ R5, R16, R5, -0.33332940936088562012 ;  /* 0xbeaaaa2710057423 */ /* 0x000fe20000010005 */
[----:B------:R-:W-:Y:S01]  /*09d0*/  @P3 MOV R13, 0x3fd774eb ;  /* 0x3fd774eb000d3802 */ /* 0x000fe20000000f00 */
[----:B------:R-:W-:Y:S01]  /*09e0*/  FFMA.FTZ R11, R11, R20, R11 ;  /* 0x000000140b0b7223 */ /* 0x000fe2000001000b */
[----:B------:R-:W-:Y:S01]  /*09f0*/  @P4 FFMA.FTZ R19, R14, 0.93318945169448852539, -R19 ;  /* 0x3f6ee5810e134823 */ /* 0x000fe20000010813 */
[----:B------:R-:W-:Y:S01]  /*0a00*/  FMUL.FTZ R5, R16, R5 ;  /* 0x0000000510057220 */ /* 0x000fe20000410000 */
[----:B------:R-:W-:Y:S01]  /*0a10*/  @P2 MOV R16, 0x3fd774eb ;  /* 0x3fd774eb00102802 */ /* 0x000fe20000000f00 */
[----:B------:R-:W-:Y:S01]  /*0a20*/  @P5 FFMA.FTZ R11, R10, 0.93318945169448852539, -R11 ;  /* 0x3f6ee5810a0b5823 */ /* 0x000fe2000001080b */
[----:B------:R-:W-:Y:S01]  /*0a30*/  @P3 FFMA.FTZ R22, R13, 0.93318945169448852539, -R22 ;  /* 0x3f6ee5810d163823 */ /* 0x000fe20000010816 */
[----:B------:R-:W-:Y:S01]  /*0a40*/  FFMA.FTZ R5, R18, R5, R18 ;  /* 0x0000000512057223 */ /* 0x000fe20000010012 */
[----:B------:R-:W-:Y:S02]  /*0a50*/  FSETP.GTU.FTZ.AND P3, PT, |R12|, +INF , PT ;  /* 0x7f8000000c00780b */ /* 0x000fe40003f7c200 */
[----:B------:R-:W-:Y:S01]  /*0a60*/  LOP3.LUT R6, R11, 0x80000000, R6, 0xb8, !PT ;  /* 0x800000000b067812 */ /* 0x000fe200078eb806 */
[----:B------:R-:W-:Y:S01]  /*0a70*/  @P2 FFMA.FTZ R5, R16, 0.93318945169448852539, -R5 ;  /* 0x3f6ee58110052823 */ /* 0x000fe20000010805 */
[----:B------:R-:W-:-:S02]  /*0a80*/  FSETP.GTU.FTZ.AND P2, PT, |R7|, +INF , PT ;  /* 0x7f8000000700780b */ /* 0x000fc40003f5c200 */
[----:B------:R-:W-:Y:S02]  /*0a90*/  LOP3.LUT R8, R19, 0x80000000, R8, 0xb8, !PT ;  /* 0x8000000013087812 */ /* 0x000fe400078eb808 */
[----:B------:R-:W-:Y:S02]  /*0aa0*/  LOP3.LUT R7, R22, 0x80000000, R7, 0xb8, !PT ;  /* 0x8000000016077812 */ /* 0x000fe400078eb807 */
[----:B------:R-:W-:Y:S02]  /*0ab0*/  LOP3.LUT R12, R5, 0x80000000, R12, 0xb8, !PT ;  /* 0x80000000050c7812 */ /* 0x000fe400078eb80c */
[----:B------:R-:W-:Y:S02]  /*0ac0*/  FSEL R6, R6, R11, !P0 ;  /* 0x0000000b06067208 */ /* 0x000fe40004000000 */
[----:B------:R-:W-:Y:S02]  /*0ad0*/  FSEL R19, R8, R19, !P1 ;  /* 0x0000001308137208 */ /* 0x000fe40004800000 */
[----:B------:R-:W-:-:S02]  /*0ae0*/  FSEL R7, R7, R22, !P2 ;  /* 0x0000001607077208 */ /* 0x000fc40005000000 */
[----:B------:R-:W-:Y:S02]  /*0af0*/  FSEL R12, R12, R5, !P3 ;  /* 0x000000050c0c7208 */ /* 0x000fe40005800000 */
[----:B------:R-:W-:Y:S02]  /*0b00*/  F2FP.F16.F32.PACK_AB R5, R19, R6 ;  /* 0x000000061305723e */ /* 0x000fe400000000ff */
[----:B------:R-:W-:-:S03]  /*0b10*/  F2FP.F16.F32.PACK_AB R7, R12, R7 ;  /* 0x000000070c07723e */ /* 0x000fc600000000ff */
[----:B------:R-:W-:Y:S04]  /*0b20*/  STG.E desc[UR4][R2.64+0x400], R5 ;  /* 0x0004000502007986 */ /* 0x000fe8000c101904 */
[----:B------:R-:W-:Y:S01]  /*0b30*/  STG.E desc[UR4][R2.64+0x600], R7 ;  /* 0x0006000702007986 */ /* 0x000fe2000c101904 */
[----:B------:R-:W-:Y:S05]  /*0b40*/  EXIT ;  /* 0x000000000000794d */ /* 0x000fea0003800000 */
.L_x_1247:
        /* <DEDUP_REMOVED lines=71> */
[----:B-----5:R-:W-:Y:S01]  /*0fc0*/  HADD2.F32 R10, -RZ, R15.H0_H0 ;  /* 0x2000000fff0a7230 */ /* 0x020fe20000004100 */
        /* <DEDUP_REMOVED lines=20> */
.L_x_1249:
[----:B------:R-:W-:Y:S05]  /*1110*/  BSYNC B0 ;  /* 0x0000000000007941 */ /* 0x000fea0003800000 */
.L_x_1248:
[----:B------:R-:W-:Y:S01]  /*1120*/  BSSY B0, `(.L_x_1250) ;  /* 0x0000019000007945 */ /* 0x000fe20003800000 */
[----:B------:R-:W-:Y:S02]  /*1130*/  ISETP.GE.AND P1, PT, R2, R7, PT ;  /* 0x000000070200720c */ /* 0x000fe40003f26270 */
[----:B------:R-:W-:Y:S01]  /*1140*/  IADD3 R2, R6, 0x380, RZ ;  /* 0x0000038006027810 */ /* 0x000fe20007ffe0ff */
[----:B------:R-:W-:Y:S10]  /*1150*/  @P6 BRA `(.L_x_1251) ;  /* 0x0000000000546947 */ /* 0x000ff40003800000 */
        /* <DEDUP_REMOVED lines=21> */
.L_x_1251:
[----:B------:R-:W-:Y:S05]  /*12b0*/  BSYNC B0 ;  /* 0x0000000000007941 */ /* 0x000fea0003800000 */
.L_x_1250:
[----:B------:R-:W-:Y:S01]  /*12c0*/  @!P0 IADD3 R3, R9, R6, RZ ;  /* 0x0000000609038210 */ /* 0x000fe20007ffe0ff */
[----:B------:R-:W-:Y:S01]  /*12d0*/  BSSY B0, `(.L_x_1252) ;  /* 0x0000019000007945 */ /* 0x000fe20003800000 */
[----:B------:R-:W-:-:S03]  /*12e0*/  ISETP.GE.AND P6, PT, R2, R7, PT ;  /* 0x000000070200720c */ /* 0x000fc60003fc6270 */
[----:B------:R-:W-:Y:S01]  /*12f0*/  @!P0 IMAD.WIDE.U32 R2, R3, 0x2, R16 ;  /* 0x0000000203028825 */ /* 0x000fe200078e0010 */
[----:B------:R-:W-:Y:S09]  /*1300*/  @P5 BRA `(.L_x_1253) ;  /* 0x0000000000545947 */ /* 0x000ff20003800000 */
        /* <DEDUP_REMOVED lines=21> */
.L_x_1253:
[----:B------:R-:W-:Y:S05]  /*1460*/  BSYNC B0 ;  /* 0x0000000000007941 */ /* 0x000fea0003800000 */
.L_x_1252:
[----:B------:R-:W-:Y:S04]  /*1470*/  BSSY B0, `(.L_x_1254) ;  /* 0x0000017000007945 */ /* 0x000fe80003800000 */
[----:B------:R-:W-:Y:S05]  /*1480*/  @P4 BRA `(.L_x_1255) ;  /* 0x0000000000544947 */ /* 0x000fea0003800000 */
        /* <DEDUP_REMOVED lines=21> */
.L_x_1255:
[----:B------:R-:W-:Y:S05]  /*15e0*/  BSYNC B0 ;  /* 0x0000000000007941 */ /* 0x000fea0003800000 */
.L_x_1254:
        /* <DEDUP_REMOVED lines=23> */
.L_x_1257:
[----:B------:R-:W-:Y:S05]  /*1760*/  BSYNC B0 ;  /* 0x0000000000007941 */ /* 0x000fea0003800000 */
.L_x_1256:
        /* <DEDUP_REMOVED lines=23> */
.L_x_1259:
[----:B------:R-:W-:Y:S05]  /*18e0*/  BSYNC B0 ;  /* 0x0000000000007941 */ /* 0x000fea0003800000 */
.L_x_1258:
        /* <DEDUP_REMOVED lines=23> */
.L_x_1261:
[----:B------:R-:W-:Y:S05]  /*1a60*/  BSYNC B0 ;  /* 0x0000000000007941 */ /* 0x000fea0003800000 */
.L_x_1260:
        /* <DEDUP_REMOVED lines=23> */
.L_x_1263:
[----:B------:R-:W-:Y:S05]  /*1be0*/  BSYNC B0 ;  /* 0x0000000000007941 */ /* 0x000fea0003800000 */
.L_x_1262:
        /* <DEDUP_REMOVED lines=18> */
.L_x_1266:
[----:B------:R-:W-:-:S13]  /*1d10*/  ISETP.GE.AND P0, PT, R6, R7, PT ;  /* 0x000000070600720c */ /* 0x000fda0003f06270 */
[----:B------:R-:W-:Y:S05]  /*1d20*/  @P0 BRA `(.L_x_1268) ;  /* 0x0000000000300947 */ /* 0x000fea0003800000 */
[----:B0-----:R-:W0:Y:S01]  /*1d30*/  LDC.64 R2, c[0x0][0x218] ;  /* 0x00008600ff027b82 */ /* 0x001e220000000a00 */
[----:B------:R-:W-:Y:S02]  /*1d40*/  IADD3 R11, R9, R6, RZ ;  /* 0x00000006090b7210 */ /* 0x000fe40007ffe0ff */
[----:B------:R-:W-:-:S03]  /*1d50*/  IADD3 R6, R6, 0x80, RZ ;  /* 0x0000008006067810 */ /* 0x000fc60007ffe0ff */
[----:B0-----:R-:W-:-:S05]  /*1d60*/  IMAD.WIDE.U32 R2, R11, 0x2, R2 ;  /* 0x000000020b027825 */ /* 0x001fca00078e0002 */
[----:B------:R1:W-:Y:S02]  /*1d70*/  STG.E.U16 desc[UR4][R2.64], R13 ;  /* 0x0000000d02007986 */ /* 0x0003e4000c101504 */
.L_x_1267:
[----:B------:R-:W-:-:S13]  /*1d80*/  ISETP.GE.AND P0, PT, R6, R7, PT ;  /* 0x000000070600720c */ /* 0x000fda0003f06270 */
[----:B------:R-:W-:Y:S05]  /*1d90*/  @P0 BRA `(.L_x_1269) ;  /* 0x0000000000340947 */ /* 0x000fea0003800000 */
[----:B01----:R-:W0:Y:S01]  /*1da0*/  LDC.64 R2, c[0x0][0x218] ;  /* 0x00008600ff027b82 */ /* 0x003e220000000a00 */
[----:B------:R-:W-:Y:S02]  /*1db0*/  IADD3 R11, R9, R6, RZ ;  /* 0x00000006090b7210 */ /* 0x000fe40007ffe0ff */
[----:B------:R-:W-:-:S03]  /*1dc0*/  IADD3 R6, R6, 0x80, RZ ;  /* 0x0000008006067810 */ /* 0x000fc60007ffe0ff */
[----:B0-----:R-:W-:-:S05]  /*1dd0*/  IMAD.WIDE.U32 R2, R11, 0x2, R2 ;  /* 0x000000020b027825 */ /* 0x001fca00078e0002 */
[----:B------:R1:W-:Y:S02]  /*1de0*/  STG.E.U16 desc[UR4][R2.64], R4 ;  /* 0x0000000402007986 */ /* 0x0003e4000c101504 */
.L_x_1268:
        /* <DEDUP_REMOVED lines=8> */
.L_x_1269:
[----:B------:R-:W-:Y:S05]  /*1e70*/  BSYNC B1 ;  /* 0x0000000000017941 */ /* 0x000fea0003800000 */
.L_x_1265:
[----:B------:R-:W-:-:S13]  /*1e80*/  ISETP.GE.AND P0, PT, R6, R7, PT ;  /* 0x000000070600720c */ /* 0x000fda0003f06270 */
[----:B012---:R-:W0:Y:S01]  /*1e90*/  @!P0 LDC.64 R2, c[0x0][0x218] ;  /* 0x00008600ff028b82 */ /* 0x007e220000000a00 */
[----:B------:R-:W-:Y:S02]  /*1ea0*/  @!P0 IADD3 R11, R9, R6, RZ ;  /* 0x00000006090b8210 */ /* 0x000fe40007ffe0ff */
[----:B------:R-:W-:-:S03]  /*1eb0*/  @!P0 IADD3 R6, R6, 0x80, RZ ;  /* 0x0000008006068810 */ /* 0x000fc60007ffe0ff */
[----:B0-----:R-:W-:-:S05]  /*1ec0*/  @!P0 IMAD.WIDE.U32 R2, R11, 0x2, R2 ;  /* 0x000000020b028825 */ /* 0x001fca00078e0002 */
[----:B-----5:R2:W-:Y:S02]  /*1ed0*/  @!P0 STG.E.U16 desc[UR4][R2.64], R8 ;  /* 0x0000000802008986 */ /* 0x0205e4000c101504 */
.L_x_1270:
[----:B------:R-:W-:Y:S05]  /*1ee0*/  BSYNC B0 ;  /* 0x0000000000007941 */ /* 0x000fea0003800000 */
.L_x_1264:
        /* <DEDUP_REMOVED lines=8> */
.L_x_1271:
        /* <DEDUP_REMOVED lines=9> */
.L_x_2722:


//--------------------- .text._ZN2at6native29vectorized_elementwise_kernelILi4EZZZNS0_16atan_kernel_cudaERNS_18TensorIteratorBaseEENKUlvE0_clEvENKUlvE1_clEvEUlN3c104HalfEE_St5arrayIPcLm2EEEEviT0_T1_ --------------------------
	.section	.text._ZN2at6native29vectorized_elementwise_kernelILi4EZZZNS0_16atan_kernel_cudaERNS_18TensorIteratorBaseEENKUlvE0_clEvENKUlvE1_clEvEUlN3c104HalfEE_St5arrayIPcLm2EEEEviT0_T1_,"ax",@progbits
	.align	128
        .global         _ZN2at6native29vectorized_elementwise_kernelILi4EZZZNS0_16atan_kernel_cudaERNS_18TensorIteratorBaseEENKUlvE0_clEvENKUlvE1_clEvEUlN3c104HalfEE_St5arrayIPcLm2EEEEviT0_T1_
        .type           _ZN2at6native29vectorized_elementwise_kernelILi4EZZZNS0_16atan_kernel_cudaERNS_18TensorIteratorBaseEENKUlvE0_clEvENKUlvE1_clEvEUlN3c104HalfEE_St5arrayIPcLm2EEEEviT0_T1_,@function
        .size           _ZN2at6native29vectorized_elementwise_kernelILi4EZZZNS0_16atan_kernel_cudaERNS_18TensorIteratorBaseEENKUlvE0_clEvENKUlvE1_clEvEUlN3c104HalfEE_St5arrayIPcLm2EEEEviT0_T1_,(.L_x_2723 - _ZN2at6native29vectorized_elementwise_kernelILi4EZZZNS0_16atan_kernel_cudaERNS_18TensorIteratorBaseEENKUlvE0_clEvENKUlvE1_clEvEUlN3c104HalfEE_St5arrayIPcLm2EEEEviT0_T1_)
        .other          _ZN2at6native29vectorized_elementwise_kernelILi4EZZZNS0_16atan_kernel_cudaERNS_18TensorIteratorBaseEENKUlvE0_clEvENKUlvE1_clEvEUlN3c104HalfEE_St5arrayIPcLm2EEEEviT0_T1_,@"STO_CUDA_ENTRY STV_DEFAULT"
_ZN2at6native29vectorized_elementwise_kernelILi4EZZZNS0_16atan_kernel_cudaERNS_18TensorIteratorBaseEENKUlvE0_clEvENKUlvE1_clEvEUlN3c104HalfEE_St5arrayIPcLm2EEEEviT0_T1_:
.text._ZN2at6native29vectorized_elementwise_kernelILi4EZZZNS0_16atan_kernel_cudaERNS_18TensorIteratorBaseEENKUlvE0_clEvENKUlvE1_clEvEUlN3c104HalfEE_St5arrayIPcLm2EEEEviT0_T1_:
        /* <DEDUP_REMOVED lines=13> */
[----:B------:R-:W3:Y:S01]  /*00d0*/  LDG.E.64 R2, desc[UR4][R10.64+0x400] ;  /* 0x000400040a027981 */ /* 0x000ee2000c1e1b00 */
[----:B------:R-:W-:Y:S01]  /*00e0*/  HFMA2.MMA R5, -RZ, RZ, 0.890625, -0.00056934356689453125 ;  /* 0x3b2090aaff057435 */ /* 0x000fe200000001ff */
[--C-:B--2---:R-:W-:Y:S02]  /*00f0*/  HADD2.F32 R16, -RZ, R20.reuse.H0_H0 ;  /* 0x20000014ff107230 */ /* 0x104fe40000004100 */
[----:B------:R-:W-:Y:S02]  /*0100*/  HADD2.F32 R13, -RZ, R20.H1_H1 ;  /* 0x30000014ff0d7230 */ /* 0x000fe40000004100 */
[--C-:B------:R-:W-:Y:S01]  /*0110*/  HADD2.F32 R14, -RZ, R21.reuse.H1_H1 ;  /* 0x30000015ff0e7230 */ /* 0x100fe20000004100 */
[C---:B------:R-:W-:Y:S01]  /*0120*/  FSETP.GT.FTZ.AND P6, PT, |R16|.reuse, 1, PT ;  /* 0x3f8000001000780b */ /* 0x040fe20003fd4200 */
[----:B------:R-:W-:Y:S01]  /*0130*/  FADD.FTZ R7, |R16|, -RZ ;  /* 0x800000ff10077221 */ /* 0x000fe20000010200 */
[C---:B------:R-:W-:Y:S01]  /*0140*/  FSETP.GT.FTZ.AND P0, PT, |R13|.reuse, 1, PT ;  /* 0x3f8000000d00780b */ /* 0x040fe20003f14200 */
[----:B------:R-:W-:Y:S01]  /*0150*/  FADD.FTZ R19, |R13|, -RZ ;  /* 0x800000ff0d137221 */ /* 0x000fe20000010200 */
[----:B------:R-:W-:Y:S01]  /*0160*/  FSETP.GT.FTZ.AND P2, PT, |R14|, 1, PT ;  /* 0x3f8000000e00780b */ /* 0x000fe20003f54200 */
[----:B------:R-:W-:-:S02]  /*0170*/  HADD2.F32 R15, -RZ, R21.H0_H0 ;  /* 0x20000015ff0f7230 */ /* 0x000fc40000004100 */
[----:B------:R-:W-:Y:S01]  /*0180*/  FADD.FTZ R17, |R14|, -RZ ;  /* 0x800000ff0e117221 */ /* 0x000fe20000010200 */
[----:B---3--:R-:W-:Y:S02]  /*0190*/  HADD2.F32 R0, -RZ, R2.H0_H0 ;  /* 0x20000002ff007230 */ /* 0x008fe40000004100 */
[C---:B------:R-:W-:Y:S01]  /*01a0*/  FSETP.GT.FTZ.AND P1, PT, |R15|.reuse, 1, PT ;  /* 0x3f8000000f00780b */ /* 0x040fe20003f34200 */
[----:B------:R-:W-:Y:S02]  /*01b0*/  FADD.FTZ R18, |R15|, -RZ ;  /* 0x800000ff0f127221 */ /* 0x000fe40000010200 */
[C---:B------:R-:W-:Y:S01]  /*01c0*/  FSETP.GT.FTZ.AND P3, PT, |R0|.reuse, 1, PT ;  /* 0x3f8000000000780b */ /* 0x040fe20003f74200 */
[----:B------:R-:W0:Y:S01]  /*01d0*/  @P6 MUFU.RCP R7, R7 ;  /* 0x0000000700076308 */ /* 0x000e220000001000 */
[----:B------:R-:W-:Y:S01]  /*01e0*/  @P6 MOV R24, 0x3fd774eb ;  /* 0x3fd774eb00186802 */ /* 0x000fe20000000f00 */
        /* <DEDUP_REMOVED lines=9> */
[----:B------:R-:W-:Y:S02]  /*0280*/  FFMA.FTZ R11, R8, R11, -0.072529748082160949707 ;  /* 0xbd948a7a080b7423 */ /* 0x000fe4000001000b */
[----:B------:R-:W1:Y:S01]  /*0290*/  @P3 MUFU.RCP R10, R10 ;  /* 0x0000000a000a3308 */ /* 0x000e620000001000 */
[----:B------:R-:W-:Y:S01]  /*02a0*/  FFMA.FTZ R21, R6, R21, 0.039849750697612762451 ;  /* 0x3d23397e06157423 */ /* 0x000fe20000010015 */
[----:B--2---:R-:W-:Y:S01]  /*02b0*/  FMUL.FTZ R12, R17, R17 ;  /* 0x00000011110c7220 */ /* 0x004fe20000410000 */
[----:B------:R-:W-:Y:S02]  /*02c0*/  FFMA.FTZ R11, R8, R11, 0.10518480092287063599 ;  /* 0x3dd76b21080b7423 */ /* 0x000fe4000001000b */
[----:B------:R-:W-:Y:S01]  /*02d0*/  FFMA.FTZ R21, R6, R21, -0.072529748082160949707 ;  /* 0xbd948a7a06157423 */ /* 0x000fe20000010015 */
[----:B------:R-:W-:Y:S01]  /*02e0*/  FFMA.FTZ R25, R12, R5, -0.014396979473531246185 ;  /* 0xbc6be14f0c197423 */ /* 0x000fe20000010005 */
[----:B------:R-:W-:-:S02]  /*02f0*/  FFMA.FTZ R11, R8, R11, -0.14171802997589111328 ;  /* 0xbe111e88080b7423 */ /* 0x000fc4000001000b */
[----:B------:R-:W-:Y:S01]  /*0300*/  FFMA.FTZ R21, R6, R21, 0.10518480092287063599 ;  /* 0x3dd76b2106157423 */ /* 0x000fe20000010015 */
[----:B------:R-:W-:Y:S01]  /*0310*/  FFMA.FTZ R25, R12, R25, 0.039849750697612762451 ;  /* 0x3d23397e0c197423 */ /* 0x000fe20000010019 */
[----:B------:R-:W-:Y:S01]  /*0320*/  FFMA.FTZ R11, R8, R11, 0.19988775253295898438 ;  /* 0x3e4caf60080b7423 */ /* 0x000fe2000001000b */
[----:B0-----:R-:W-:Y:S01]  /*0330*/  FMUL.FTZ R20, R18, R18 ;  /* 0x0000001212147220 */ /* 0x001fe20000410000 */
[----:B------:R-:W-:Y:S01]  /*0340*/  FFMA.FTZ R21, R6, R21, -0.14171802997589111328 ;  /* 0xbe111e8806157423 */ /* 0x000fe20000010015 */
[----:B------:R-:W-:Y:S01]  /*0350*/  FFMA.FTZ R25, R12, R25, -0.072529748082160949707 ;  /* 0xbd948a7a0c197423 */ /* 0x000fe20000010019 */
[----:B------:R-:W-:Y:S01]  /*0360*/  FFMA.FTZ R11, R8, R11, -0.33332940936088562012 ;  /* 0xbeaaaa27080b7423 */ /* 0x000fe2000001000b */
[----:B------:R-:W-:Y:S01]  /*0370*/  FFMA.FTZ R23, R20, R5, -0.014396979473531246185 ;  /* 0xbc6be14f14177423 */ /* 0x000fe20000010005 */
[----:B------:R-:W-:Y:S01]  /*0380*/  FFMA.FTZ R21, R6, R21, 0.19988775253295898438 ;  /* 0x3e4caf6006157423 */ /* 0x000fe20000010015 */
[----:B------:R-:W-:Y:S01]  /*0390*/  FFMA.FTZ R25, R12, R25, 0.10518480092287063599 ;  /* 0x3dd76b210c197423 */ /* 0x000fe20000010019 */
[----:B------:R-:W-:Y:S01]  /*03a0*/  FMUL.FTZ R8, R8, R11 ;  /* 0x0000000b08087220 */ /* 0x000fe20000410000 */
[----:B------:R-:W-:Y:S01]  /*03b0*/  FFMA.FTZ R23, R20, R23, 0.039849750697612762451 ;  /* 0x3d23397e14177423 */ /* 0x000fe20000010017 */
[----:B------:R-:W-:Y:S01]  /*03c0*/  FFMA.FTZ R21, R6, R21, -0.33332940936088562012 ;  /* 0xbeaaaa2706157423 */ /* 0x000fe20000010015 */
[----:B------:R-:W-:Y:S01]  /*03d0*/  FFMA.FTZ R25, R12, R25, -0.14171802997589111328 ;  /* 0xbe111e880c197423 */ /* 0x000fe20000010019 */
[----:B------:R-:W-:-:S02]  /*03e0*/  HADD2.F32 R11, -RZ, R3.H1_H1 ;  /* 0x30000003ff0b7230 */ /* 0x000fc40000004100 */
[----:B------:R-:W-:Y:S01]  /*03f0*/  FFMA.FTZ R23, R20, R23, -0.072529748082160949707 ;  /* 0xbd948a7a14177423 */ /* 0x000fe20000010017 */
[----:B------:R-:W-:Y:S01]  /*0400*/  FMUL.FTZ R22, R6, R21 ;  /* 0x0000001506167220 */ /* 0x000fe20000410000 */
[----:B------:R-:W-:Y:S01]  /*0410*/  FFMA.FTZ R21, R7, R8, R7 ;  /* 0x0000000807157223 */ /* 0x000fe20000010007 */
[----:B------:R-:W-:Y:S02]  /*0420*/  HADD2.F32 R6, -RZ, R2.H1_H1 ;  /* 0x30000002ff067230 */ /* 0x000fe40000004100 */
[----:B------:R-:W-:Y:S01]  /*0430*/  FFMA.FTZ R25, R12, R25, 0.19988775253295898438 ;  /* 0x3e4caf600c197423 */ /* 0x000fe20000010019 */
[----:B------:R-:W-:Y:S02]  /*0440*/  HADD2.F32 R7, -RZ, R3.H0_H0 ;  /* 0x20000003ff077230 */ /* 0x000fe40000004100 */
[----:B------:R-:W-:Y:S01]  /*0450*/  FFMA.FTZ R23, R20, R23, 0.10518480092287063599 ;  /* 0x3dd76b2114177423 */ /* 0x000fe20000010017 */
[----:B------:R-:W-:Y:S01]  /*0460*/  @P6 FFMA.FTZ R21, R24, 0.93318945169448852539, -R21 ;  /* 0x3f6ee58118156823 */ /* 0x000fe20000010815 */
[----:B------:R-:W-:Y:S01]  /*0470*/  FSETP.GT.FTZ.AND P4, PT, |R6|, 1, PT ;  /* 0x3f8000000600780b */ /* 0x000fe20003f94200 */
[----:B------:R-:W-:Y:S01]  /*0480*/  FFMA.FTZ R25, R12, R25, -0.33332940936088562012 ;  /* 0xbeaaaa270c197423 */ /* 0x000fe20000010019 */
[----:B------:R-:W-:Y:S01]  /*0490*/  FSETP.GT.FTZ.AND P5, PT, |R7|, 1, PT ;  /* 0x3f8000000700780b */ /* 0x000fe20003fb4200 */
[----:B------:R-:W-:Y:S01]  /*04a0*/  FFMA.FTZ R23, R20, R23, -0.14171802997589111328 ;  /* 0xbe111e8814177423 */ /* 0x000fe20000010017 */
[----:B------:R-:W-:Y:S01]  /*04b0*/  FSETP.GT.FTZ.AND P6, PT, |R11|, 1, PT ;  /* 0x3f8000000b00780b */ /* 0x000fe20003fd4200 */
[----:B------:R-:W-:Y:S01]  /*04c0*/  FMUL.FTZ R2, R12, R25 ;  /* 0x000000190c027220 */ /* 0x000fe20000410000 */
[----:B------:R-:W-:Y:S01]  /*04d0*/  FADD.FTZ R8, |R6|, -RZ ;  /* 0x800000ff06087221 */ /* 0x000fe20000010200 */
[C---:B------:R-:W-:Y:S01]  /*04e0*/  FFMA.FTZ R23, R20.reuse, R23, 0.19988775253295898438 ;  /* 0x3e4caf6014177423 */ /* 0x040fe20000010017 */
[----:B------:R-:W-:Y:S01]  /*04f0*/  FADD.FTZ R12, |R7|, -RZ ;  /* 0x800000ff070c7221 */ /* 0x000fe20000010200 */
[----:B------:R-:W-:Y:S01]  /*0500*/  FFMA.FTZ R3, R17, R2, R17 ;  /* 0x0000000211037223 */ /* 0x000fe20000010011 */
[----:B------:R-:W-:Y:S01]  /*0510*/  FADD.FTZ R17, |R11|, -RZ ;  /* 0x800000ff0b117221 */ /* 0x000fe20000010200 */
[C---:B------:R-:W-:Y:S01]  /*0520*/  FFMA.FTZ R23, R20.reuse, R23, -0.33332940936088562012 ;  /* 0xbeaaaa2714177423 */ /* 0x040fe20000010017 */
[----:B------:R-:W-:Y:S01]  /*0530*/  @P0 MOV R25, 0x3fd774eb ;  /* 0x3fd774eb00190802 */ /* 0x000fe20000000f00 */
[----:B------:R-:W0:Y:S01]  /*0540*/  @P4 MUFU.RCP R8, R8 ;  /* 0x0000000800084308 */ /* 0x000e220000001000 */
[----:B------:R-:W-:Y:S01]  /*0550*/  FFMA.FTZ R22, R19, R22, R19 ;  /* 0x0000001613167223 */ /* 0x000fe20000010013 */
[----:B------:R-:W-:Y:S01]  /*0560*/  FMUL.FTZ R23, R20, R23 ;  /* 0x0000001714177220 */ /* 0x000fe20000410000 */
[----:B------:R-:W-:Y:S01]  /*0570*/  @P1 MOV R19, 0x3fd774eb ;  /* 0x3fd774eb00131802 */ /* 0x000fe20000000f00 */
[----:B-1----:R-:W-:Y:S01]  /*0580*/  FMUL.FTZ R24, R10, R10 ;  /* 0x0000000a0a187220 */ /* 0x002fe20000410000 */
[----:B------:R-:W-:Y:S01]  /*0590*/  @P0 FFMA.FTZ R22, R25, 0.93318945169448852539, -R22 ;  /* 0x3f6ee58119160823 */ /* 0x000fe20000010816 */
[----:B------:R-:W-:Y:S01]  /*05a0*/  FFMA.FTZ R18, R18, R23, R18 ;  /* 0x0000001712127223 */ /* 0x000fe20000010012 */
[----:B------:R-:W-:Y:S01]  /*05b0*/  FSETP.GTU.FTZ.AND P0, PT, |R16|, +INF , PT ;  /* 0x7f8000001000780b */ /* 0x000fe20003f1c200 */
[----:B------:R-:W1:Y:S01]  /*05c0*/  @P5 MUFU.RCP R12, R12 ;  /* 0x0000000c000c5308 */ /* 0x000e620000001000 */
[----:B------:R-:W-:Y:S01]  /*05d0*/  LOP3.LUT R16, R21, 0x80000000, R16, 0xb8, !PT ;  /* 0x8000000015107812 */ /* 0x000fe200078eb810 */
[----:B------:R-:W-:Y:S01]  /*05e0*/  @P1 FFMA.FTZ R18, R19, 0.93318945169448852539, -R18 ;  /* 0x3f6ee58113121823 */ /* 0x000fe20000010812 */
[----:B------:R-:W-:Y:S01]  /*05f0*/  @P2 MOV R2, 0x3fd774eb ;  /* 0x3fd774eb00022802 */ /* 0x000fe20000000f00 */
[----:B------:R-:W-:Y:S01]  /*0600*/  FFMA.FTZ R19, R24, R5, -0.014396979473531246185 ;  /* 0xbc6be14f18137423 */ /* 0x000fe20000010005 */
[----:B------:R-:W-:-:S02]  /*0610*/  FSEL R16, R16, R21, !P0 ;  /* 0x0000001510107208 */ /* 0x000fc40004000000 */
[----:B------:R-:W-:Y:S01]  /*0620*/  FSETP.GTU.FTZ.AND P0, PT, |R13|, +INF , PT ;  /* 0x7f8000000d00780b */ /* 0x000fe20003f1c200 */
[----:B------:R-:W2:Y:S01]  /*0630*/  @P6 MUFU.RCP R17, R17 ;  /* 0x0000001100116308 */ /* 0x000ea20000001000 */
[----:B------:R-:W-:Y:S01]  /*0640*/  @P2 FFMA.FTZ R3, R2, 0.93318945169448852539, -R3 ;  /* 0x3f6ee58102032823 */ /* 0x000fe20000010803 */
[----:B------:R-:W-:Y:S01]  /*0650*/  LOP3.LUT R13, R22, 0x80000000, R13, 0xb8, !PT ;  /* 0x80000000160d7812 */ /* 0x000fe200078eb80d */
[----:B------:R-:W-:Y:S01]  /*0660*/  FFMA.FTZ R19, R24, R19, 0.039849750697612762451 ;  /* 0x3d23397e18137423 */ /* 0x000fe20000010013 */
[----:B------:R-:W-:Y:S02]  /*0670*/  FSETP.GTU.FTZ.AND P1, PT, |R15|, +INF , PT ;  /* 0x7f8000000f00780b */ /* 0x000fe40003f3c200 */
[----:B------:R-:W-:Y:S01]  /*0680*/  LOP3.LUT R15, R18, 0x80000000, R15, 0xb8, !PT ;  /* 0x80000000120f7812 */ /* 0x000fe200078eb80f */
[----:B------:R-:W-:Y:S01]  /*0690*/  FFMA.FTZ R19, R24, R19, -0.072529748082160949707 ;  /* 0xbd948a7a18137423 */ /* 0x000fe20000010013 */
[----:B------:R-:W-:Y:S01]  /*06a0*/  FSEL R13, R13, R22, !P0 ;  /* 0x000000160d0d7208 */ /* 0x000fe20004000000 */
[----:B0-----:R-:W-:Y:S01]  /*06b0*/  FMUL.FTZ R22, R8, R8 ;  /* 0x0000000808167220 */ /* 0x001fe20000410000 */
[----:B------:R-:W-:Y:S01]  /*06c0*/  FSETP.GTU.FTZ.AND P2, PT, |R14|, +INF , PT ;  /* 0x7f8000000e00780b */ /* 0x000fe20003f5c200 */
[----:B-1----:R-:W-:Y:S01]  /*06d0*/  FMUL.FTZ R20, R12, R12 ;  /* 0x0000000c0c147220 */ /* 0x002fe20000410000 */
[----:B------:R-:W-:Y:S01]  /*06e0*/  LOP3.LUT R2, R3, 0x80000000, R14, 0xb8, !PT ;  /* 0x8000000003027812 */ /* 0x000fe200078eb80e */
[-C--:B------:R-:W-:Y:S01]  /*06f0*/  FFMA.FTZ R21, R22, R5.reuse, -0.014396979473531246185 ;  /* 0xbc6be14f16157423 */ /* 0x080fe20000010005 */
[----:B------:R-:W-:Y:S01]  /*0700*/  FSEL R14, R15, R18, !P1 ;  /* 0x000000120f0e7208 */ /* 0x000fe20004800000 */
[----:B------:R-:W-:Y:S01]  /*0710*/  FFMA.FTZ R23, R20, R5, -0.014396979473531246185 ;  /* 0xbc6be14f14177423 */ /* 0x000fe20000010005 */
[----:B------:R-:W-:Y:S01]  /*0720*/  FFMA.FTZ R19, R24, R19, 0.10518480092287063599 ;  /* 0x3dd76b2118137423 */ /* 0x000fe20000010013 */
[C---:B--2---:R-:W-:Y:S01]  /*0730*/  FMUL.FTZ R18, R17.reuse, R17 ;  /* 0x0000001111127220 */ /* 0x044fe20000410000 */
[----:B------:R-:W-:Y:S01]  /*0740*/  FFMA.FTZ R21, R22, R21, 0.039849750697612762451 ;  /* 0x3d23397e16157423 */ /* 0x000fe20000010015 */
[----:B------:R-:W-:Y:S01]  /*0750*/  FFMA.FTZ R23, R20, R23, 0.039849750697612762451 ;  /* 0x3d23397e14177423 */ /* 0x000fe20000010017 */
[----:B------:R-:W-:Y:S01]  /*0760*/  FFMA.FTZ R19, R24, R19, -0.14171802997589111328 ;  /* 0xbe111e8818137423 */ /* 0x000fe20000010013 */
[----:B------:R-:W-:Y:S01]  /*0770*/  FFMA.FTZ R5, R18, R5, -0.014396979473531246185 ;  /* 0xbc6be14f12057423 */ /* 0x000fe20000010005 */
[----:B------:R-:W-:Y:S01]  /*0780*/  FFMA.FTZ R21, R22, R21, -0.072529748082160949707 ;  /* 0xbd948a7a16157423 */ /* 0x000fe20000010015 */
[----:B------:R-:W-:Y:S01]  /*0790*/  FFMA.FTZ R23, R20, R23, -0.072529748082160949707 ;  /* 0xbd948a7a14177423 */ /* 0x000fe20000010017 */
[----:B------:R-:W-:Y:S01]  /*07a0*/  FFMA.FTZ R19, R24, R19, 0.19988775253295898438 ;  /* 0x3e4caf6018137423 */ /* 0x000fe20000010013 */
[----:B------:R-:W-:Y:S01]  /*07b0*/  FFMA.FTZ R5, R18, R5, 0.039849750697612762451 ;  /* 0x3d23397e12057423 */ /* 0x000fe20000010005 */
[----:B------:R-:W-:Y:S01]  /*07c0*/  FFMA.FTZ R21, R22, R21, 0.10518480092287063599 ;  /* 0x3dd76b2116157423 */ /* 0x000fe20000010015 */
[----:B------:R-:W-:Y:S01]  /*07d0*/  FFMA.FTZ R23, R20, R23, 0.10518480092287063599 ;  /* 0x3dd76b2114177423 */ /* 0x000fe20000010017 */
[----:B------:R-:W-:Y:S01]  /*07e0*/  FSEL R15, R2, R3, !P2 ;  /* 0x00000003020f7208 */ /* 0x000fe20005000000 */
[----:B------:R-:W-:Y:S01]  /*07f0*/  FFMA.FTZ R5, R18, R5, -0.072529748082160949707 ;  /* 0xbd948a7a12057423 */ /* 0x000fe20000010005 */
[----:B------:R-:W-:Y:S01]  /*0800*/  FFMA.FTZ R21, R22, R21, -0.14171802997589111328 ;  /* 0xbe111e8816157423 */ /* 0x000fe20000010015 */
[----:B------:R-:W-:Y:S01]  /*0810*/  FFMA.FTZ R23, R20, R23, -0.14171802997589111328 ;  /* 0xbe111e8814177423 */ /* 0x000fe20000010017 */
[----:B------:R-:W0:Y:S01]  /*0820*/  LDC.64 R2, c[0x0][0x218] ;  /* 0x00008600ff027b82 */ /* 0x000e220000000a00 */
[----:B------:R-:W-:Y:S01]  /*0830*/  FFMA.FTZ R5, R18, R5, 0.10518480092287063599 ;  /* 0x3dd76b2112057423 */ /* 0x000fe20000010005 */
[----:B------:R-:W-:Y:S01]  /*0840*/  FFMA.FTZ R21, R22, R21, 0.19988775253295898438 ;  /* 0x3e4caf6016157423 */ /* 0x000fe20000010015 */
[----:B------:R-:W-:Y:S01]  /*0850*/  FFMA.FTZ R23, R20, R23, 0.19988775253295898438 ;  /* 0x3e4caf6014177423 */ /* 0x000fe20000010017 */
[----:B------:R-:W-:Y:S01]  /*0860*/  FFMA.FTZ R19, R24, R19, -0.33332940936088562012 ;  /* 0xbeaaaa2718137423 */ /* 0x000fe20000010013 */
[----:B------:R-:W-:Y:S01]  /*0870*/  FFMA.FTZ R5, R18, R5, -0.14171802997589111328 ;  /* 0xbe111e8812057423 */ /* 0x000fe20000010005 */
[----:B------:R-:W-:Y:S01]  /*0880*/  FFMA.FTZ R21, R22, R21, -0.33332940936088562012 ;  /* 0xbeaaaa2716157423 */ /* 0x000fe20000010015 */
[----:B------:R-:W-:Y:S01]  /*0890*/  FFMA.FTZ R23, R20, R23, -0.33332940936088562012 ;  /* 0xbeaaaa2714177423 */ /* 0x000fe20000010017 */
[----:B------:R-:W-:Y:S01]  /*08a0*/  FMUL.FTZ R19, R24, R19 ;  /* 0x0000001318137220 */ /* 0x000fe20000410000 */
[----:B------:R-:W-:Y:S01]  /*08b0*/  FFMA.FTZ R5, R18, R5, 0.19988775253295898438 ;  /* 0x3e4caf6012057423 */ /* 0x000fe20000010005 */
[----:B------:R-:W-:Y:S01]  /*08c0*/  FMUL.FTZ R21, R22, R21 ;  /* 0x0000001516157220 */ /* 0x000fe20000410000 */
[----:B------:R-:W-:Y:S01]  /*08d0*/  FMUL.FTZ R23, R20, R23 ;  /* 0x0000001714177220 */ /* 0x000fe20000410000 */
[----:B------:R-:W-:Y:S01]  /*08e0*/  FSETP.GTU.FTZ.AND P0, PT, |R0|, +INF , PT ;  /* 0x7f8000000000780b */ /* 0x000fe20003f1c200 */
[----:B------:R-:W-:Y:S01]  /*08f0*/  FFMA.FTZ R5, R18, R5, -0.33332940936088562012 ;  /* 0xbeaaaa2712057423 */ /* 0x000fe20000010005 */
[----:B------:R-:W-:Y:S01]  /*0900*/  FSETP.GTU.FTZ.AND P1, PT, |R6|, +INF , PT ;  /* 0x7f8000000600780b */ /* 0x000fe20003f3c200 */
[----:B------:R-:W-:Y:S01]  /*0910*/  FFMA.FTZ R12, R12, R23, R12 ;  /* 0x000000170c0c7223 */ /* 0x000fe2000001000c */
[----:B------:R-:W-:Y:S01]  /*0920*/  @P6 MOV R23, 0x3fd774eb ;  /* 0x3fd774eb00176802 */ /* 0x000fe20000000f00 */
[----:B------:R-:W-:Y:S01]  /*0930*/  FMUL.FTZ R18, R18, R5 ;  /* 0x0000000512127220 */ /* 0x000fe20000410000 */
[----:B------:R-:W-:Y:S01]  /*0940*/  FFMA.FTZ R5, R10, R19, R10 ;  /* 0x000000130a057223 */ /* 0x000fe2000001000a */
[----:B------:R-:W-:Y:S01]  /*0950*/  FFMA.FTZ R19, R8, R21, R8 ;  /* 0x0000001508137223 */ /* 0x000fe20000010008 */
[----:B------:R-:W-:Y:S01]  /*0960*/  @P3 MOV R8, 0x3fd774eb ;  /* 0x3fd774eb00083802 */ /* 0x000fe20000000f00 */
[----:B------:R-:W-:Y:S01]  /*0970*/  FFMA.FTZ R18, R17, R18, R17 ;  /* 0x0000001211127223 */ /* 0x000fe20000010011 */
[----:B------:R-:W-:-:S02]  /*0980*/  @P4 MOV R10, 0x3fd774eb ;  /* 0x3fd774eb000a4802 */ /* 0x000fc40000000f00 */
[----:B------:R-:W-:Y:S01]  /*0990*/  @P5 MOV R21, 0x3fd774eb ;  /* 0x3fd774eb00155802 */ /* 0x000fe20000000f00 */
[----:B------:R-:W-:Y:S01]  /*09a0*/  @P3 FFMA.FTZ R5, R8, 0.93318945169448852539, -R5 ;  /* 0x3f6ee58108053823 */ /* 0x000fe20000010805 */
[----:B------:R-:W-:Y:S01]  /*09b0*/  @P6 FFMA.FTZ R18, R23, 0.93318945169448852539, -R18 ;  /* 0x3f6ee58117126823 */ /* 0x000fe20000010812 */
[----:B------:R-:W-:Y:S01]  /*09c0*/  @P4 FFMA.FTZ R19, R10, 0.93318945169448852539, -R19 ;  /* 0x3f6ee5810a134823 */ /* 0x000fe20000010813 */
[----:B------:R-:W-:Y:S01]  /*09d0*/  FSETP.GTU.FTZ.AND P2, PT, |R7|, +INF , PT ;  /* 0x7f8000000700780b */ /* 0x000fe20003f5c200 */
[----:B------:R-:W-:Y:S01]  /*09e0*/  @P5 FFMA.FTZ R12, R21, 0.93318945169448852539, -R12 ;  /* 0x3f6ee581150c5823 */ /* 0x000fe2000001080c */
[----:B------:R-:W-:Y:S01]  /*09f0*/  FSETP.GTU.FTZ.AND P3, PT, |R11|, +INF , PT ;  /* 0x7f8000000b00780b */ /* 0x000fe20003f7c200 */
[----:B0-----:R-:W-:Y:S01]  /*0a00*/  IMAD.WIDE.U32 R2, R9, 0x2, R2 ;  /* 0x0000000209027825 */ /* 0x001fe200078e0002 */
[----:B------:R-:W-:Y:S02]  /*0a10*/  LOP3.LUT R0, R5, 0x80000000, R0, 0xb8, !PT ;  /* 0x8000000005007812 */ /* 0x000fe400078eb800 */
[----:B------:R-:W-:-:S02]  /*0a20*/  LOP3.LUT R6, R19, 0x80000000, R6, 0xb8, !PT ;  /* 0x8000000013067812 */ /* 0x000fc400078eb806 */
[----:B------:R-:W-:Y:S01]  /*0a30*/  LOP3.LUT R7, R12, 0x80000000, R7, 0xb8, !PT ;  /* 0x800000000c077812 */ /* 0x000fe200078eb807 */
[----:B------:R-:W-:Y:S01]  /*0a40*/  IMAD.WIDE R2, R4, 0x8, R2 ;  /* 0x0000000804027825 */ /* 0x000fe200078e0202 */
[----:B------:R-:W-:Y:S02]  /*0a50*/  LOP3.LUT R11, R18, 0x80000000, R11, 0xb8, !PT ;  /* 0x80000000120b7812 */ /* 0x000fe400078eb80b */
[----:B------:R-:W-:Y:S02]  /*0a60*/  FSEL R0, R0, R5, !P0 ;  /* 0x0000000500007208 */ /* 0x000fe40004000000 */
[----:B------:R-:W-:Y:S02]  /*0a70*/  FSEL R19, R6, R19, !P1 ;  /* 0x0000001306137208 */ /* 0x000fe40004800000 */
[----:B------:R-:W-:Y:S02]  /*0a80*/  FSEL R12, R7, R12, !P2 ;  /* 0x0000000c070c7208 */ /* 0x000fe40005000000 */
[----:B------:R-:W-:-:S02]  /*0a90*/  FSEL R11, R11, R18, !P3 ;  /* 0x000000120b0b7208 */ /* 0x000fc40005800000 */
[----:B------:R-:W-:Y:S02]  /*0aa0*/  F2FP.F16.F32.PACK_AB R16, R13, R16 ;  /* 0x000000100d10723e */ /* 0x000fe400000000ff */
[----:B------:R-:W-:Y:S02]  /*0ab0*/  F2FP.F16.F32.PACK_AB R17, R15, R14 ;  /* 0x0000000e0f11723e */ /* 0x000fe400000000ff */
[----:B------:R-:W-:Y:S02]  /*0ac0*/  F2FP.F16.F32.PACK_AB R10, R19, R0 ;  /* 0x00000000130a723e */ /* 0x000fe400000000ff */
[----:B------:R-:W-:Y:S01]  /*0ad0*/  F2FP.F16.F32.PACK_AB R11, R11, R12 ;  /* 0x0000000c0b0b723e */ /* 0x000fe200000000ff */
[----:B------:R-:W-:Y:S04]  /*0ae0*/  STG.E.64 desc[UR4][R2.64], R16 ;  /* 0x0000001002007986 */ /* 0x000fe8000c101b04 */
[----:B------:R-:W-:Y:S01]  /*0af0*/  STG.E.64 desc[UR4][R2.64+0x400], R10 ;  /* 0x0004000a02007986 */ /* 0x000fe2000c101b04 */
[----:B------:R-:W-:Y:S05]  /*0b00*/  EXIT ;  /* 0x000000000000794d */ /* 0x000fea0003800000 */
.L_x_1272:
        /* <DEDUP_REMOVED lines=92> */
.L_x_1274:
[----:B------:R-:W-:Y:S05]  /*10d0*/  BSYNC B0 ;  /* 0x0000000000007941 */ /* 0x000fea0003800000 */
.L_x_1273:
        /* <DEDUP_REMOVED lines=25> */
.L_x_1276:
[----:B------:R-:W-:Y:S05]  /*1270*/  BSYNC B0 ;  /* 0x0000000000007941 */ /* 0x000fea0003800000 */
.L_x_1275:
        /* <DEDUP_REMOVED lines=26> */
.L_x_1278:
[----:B------:R-:W-:Y:S05]  /*1420*/  BSYNC B0 ;  /* 0x0000000000007941 */ /* 0x000fea0003800000 */
.L_x_1277:
        /* <DEDUP_REMOVED lines=23> */
.L_x_1280:
[----:B------:R-:W-:Y:S05]  /*15a0*/  BSYNC B0 ;  /* 0x0000000000007941 */ /* 0x000fea0003800000 */
.L_x_1279:
        /* <DEDUP_REMOVED lines=23> */
.L_x_1282:
[----:B------:R-:W-:Y:S05]  /*1720*/  BSYNC B0 ;  /* 0x0000000000007941 */ /* 0x000fea0003800000 */
.L_x_1281:
        /* <DEDUP_REMOVED lines=23> */
.L_x_1284:
[----:B------:R-:W-:Y:S05]  /*18a0*/  BSYNC B0 ;  /* 0x0000000000007941 */ /* 0x000fea0003800000 */
.L_x_1283:
        /* <DEDUP_REMOVED lines=23> */
.L_x_1286:
[----:B------:R-:W-:Y:S05]  /*1a20*/  BSYNC B0 ;  /* 0x0000000000007941 */ /* 0x000fea0003800000 */
.L_x_1285:
        /* <DEDUP_REMOVED lines=23> */
.L_x_1288:
[----:B------:R-:W-:Y:S05]  /*1ba0*/  BSYNC B0 ;  /* 0x0000000000007941 */ /* 0x000fea0003800000 */
.L_x_1287:
        /* <DEDUP_REMOVED lines=18> */
.L_x_1291:
[----:B------:R-:W-:-:S13]  /*1cd0*/  ISETP.GE.AND P0, PT, R6, R7, PT ;  /* 0x000000070600720c */ /* 0x000fda0003f06270 */
[----:B------:R-:W-:Y:S05]  /*1ce0*/  @P0 BRA `(.L_x_1293) ;  /* 0x0000000000300947 */ /* 0x000fea0003800000 */
[----:B0-----:R-:W0:Y:S01]  /*1cf0*/  LDC.64 R2, c[0x0][0x218] ;  /* 0x00008600ff027b82 */ /* 0x001e220000000a00 */
[----:B------:R-:W-:Y:S02]  /*1d00*/  IADD3 R11, R9, R6, RZ ;  /* 0x00000006090b7210 */ /* 0x000fe40007ffe0ff */
[----:B------:R-:W-:-:S03]  /*1d10*/  IADD3 R6, R6, 0x80, RZ ;  /* 0x0000008006067810 */ /* 0x000fc60007ffe0ff */
[----:B0-----:R-:W-:-:S05]  /*1d20*/  IMAD.WIDE.U32 R2, R11, 0x2, R2 ;  /* 0x000000020b027825 */ /* 0x001fca00078e0002 */
[----:B------:R1:W-:Y:S02]  /*1d30*/  STG.E.U16 desc[UR4][R2.64], R13 ;  /* 0x0000000d02007986 */ /* 0x0003e4000c101504 */
.L_x_1292:
[----:B------:R-:W-:-:S13]  /*1d40*/  ISETP.GE.AND P0, PT, R6, R7, PT ;  /* 0x000000070600720c */ /* 0x000fda0003f06270 */
[----:B------:R-:W-:Y:S05]  /*1d50*/  @P0 BRA `(.L_x_1294) ;  /* 0x0000000000340947 */ /* 0x000fea0003800000 */
[----:B01----:R-:W0:Y:S01]  /*1d60*/  LDC.64 R2, c[0x0][0x218] ;  /* 0x00008600ff027b82 */ /* 0x003e220000000a00 */
[----:B------:R-:W-:Y:S02]  /*1d70*/  IADD3 R11, R9, R6, RZ ;  /* 0x00000006090b7210 */ /* 0x000fe40007ffe0ff */
[----:B------:R-:W-:-:S03]  /*1d80*/  IADD3 R6, R6, 0x80, RZ ;  /* 0x0000008006067810 */ /* 0x000fc60007ffe0ff */
[----:B0-----:R-:W-:-:S05]  /*1d90*/  IMAD.WIDE.U32 R2, R11, 0x2, R2 ;  /* 0x000000020b027825 */ /* 0x001fca00078e0002 */
[----:B------:R1:W-:Y:S02]  /*1da0*/  STG.E.U16 desc[UR4][R2.64], R4 ;  /* 0x0000000402007986 */ /* 0x0003e4000c101504 */
.L_x_1293:
        /* <DEDUP_REMOVED lines=8> */
.L_x_1294:
[----:B------:R-:W-:Y:S05]  /*1e30*/  BSYNC B1 ;  /* 0x0000000000017941 */ /* 0x000fea0003800000 */
.L_x_1290:
[----:B------:R-:W-:-:S13]  /*1e40*/  ISETP.GE.AND P0, PT, R6, R7, PT ;  /* 0x000000070600720c */ /* 0x000fda0003f06270 */
[----:B012---:R-:W0:Y:S01]  /*1e50*/  @!P0 LDC.64 R2, c[0x0][0x218] ;  /* 0x00008600ff028b82 */ /* 0x007e220000000a00 */
[----:B------:R-:W-:Y:S02]  /*1e60*/  @!P0 IADD3 R11, R9, R6, RZ ;  /* 0x00000006090b8210 */ /* 0x000fe40007ffe0ff */
[----:B------:R-:W-:-:S03]  /*1e70*/  @!P0 IADD3 R6, R6, 0x80, RZ ;  /* 0x0000008006068810 */ /* 0x000fc60007ffe0ff */
[----:B0-----:R-:W-:-:S05]  /*1e80*/  @!P0 IMAD.WIDE.U32 R2, R11, 0x2, R2 ;  /* 0x000000020b028825 */ /* 0x001fca00078e0002 */
[----:B-----5:R2:W-:Y:S02]  /*1e90*/  @!P0 STG.E.U16 desc[UR4][R2.64], R8 ;  /* 0x0000000802008986 */ /* 0x0205e4000c101504 */
.L_x_1295:
[----:B------:R-:W-:Y:S05]  /*1ea0*/  BSYNC B0 ;  /* 0x0000000000007941 */ /* 0x000fea0003800000 */
.L_x_1289:
        /* <DEDUP_REMOVED lines=8> */
.L_x_1296:
        /* <DEDUP_REMOVED lines=13> */
.L_x_2723:


//--------------------- .text._ZN2at6native29vectorized_elementwise_kernelILi8EZZZNS0_16atan_kernel_cudaERNS_18TensorIteratorBaseEENKUlvE0_clEvENKUlvE1_clEvEUlN3c104HalfEE_St5arrayIPcLm2EEEEviT0_T1_ --------------------------
	.section	.text._ZN2at6native29vectorized_elementwise_kernelILi8EZZZNS0_16atan_kernel_cudaERNS_18TensorIteratorBaseEENKUlvE0_clEvENKUlvE1_clEvEUlN3c104HalfEE_St5arrayIPcLm2EEEEviT0_T1_,"ax",@progbits
	.align	128
        .global         _ZN2at6native29vectorized_elementwise_kernelILi8EZZZNS0_16atan_kernel_cudaERNS_18TensorIteratorBaseEENKUlvE0_clEvENKUlvE1_clEvEUlN3c104HalfEE_St5arrayIPcLm2EEEEviT0_T1_
        .type           _ZN2at6native29vectorized_elementwise_kernelILi8EZZZNS0_16atan_kernel_cudaERNS_18TensorIteratorBaseEENKUlvE0_clEvENKUlvE1_clEvEUlN3c104HalfEE_St5arrayIPcLm2EEEEviT0_T1_,@function
        .size           _ZN2at6native29vectorized_elementwise_kernelILi8EZZZNS0_16atan_kernel_cudaERNS_18TensorIteratorBaseEENKUlvE0_clEvENKUlvE1_clEvEUlN3c104HalfEE_St5arrayIPcLm2EEEEviT0_T1_,(.L_x_2724 - _ZN2at6native29vectorized_elementwise_kernelILi8EZZZNS0_16atan_kernel_cudaERNS_18TensorIteratorBaseEENKUlvE0_clEvENKUlvE1_clEvEUlN3c104HalfEE_St5arrayIPcLm2EEEEviT0_T1_)
        .other          _ZN2at6native29vectorized_elementwise_kernelILi8EZZZNS0_16atan_kernel_cudaERNS_18TensorIteratorBaseEENKUlvE0_clEvENKUlvE1_clEvEUlN3c104HalfEE_St5arrayIPcLm2EEEEviT0_T1_,@"STO_CUDA_ENTRY STV_DEFAULT"
_ZN2at6native29vectorized_elementwise_kernelILi8EZZZNS0_16atan_kernel_cudaERNS_18TensorIteratorBaseEENKUlvE0_clEvENKUlvE1_clEvEUlN3c104HalfEE_St5arrayIPcLm2EEEEviT0_T1_:
.text._ZN2at6native29vectorized_elementwise_kernelILi8EZZZNS0_16atan_kernel_cudaERNS_18TensorIteratorBaseEENKUlvE0_clEvENKUlvE1_clEvEUlN3c104HalfEE_St5arrayIPcLm2EEEEviT0_T1_:
        /* <DEDUP_REMOVED lines=14> */
[--C-:B--2---:R-:W-:Y:S02]  /*00e0*/  HADD2.F32 R3, -RZ, R4.reuse.H0_H0 ;  /* 0x20000004ff037230 */ /* 0x104fe40000004100 */
[----:B------:R-:W-:Y:S02]  /*00f0*/  HADD2.F32 R4, -RZ, R4.H1_H1 ;  /* 0x30000004ff047230 */ /* 0x000fe40000004100 */
[--C-:B------:R-:W-:Y:S01]  /*0100*/  HADD2.F32 R8, -RZ, R5.reuse.H0_H0 ;  /* 0x20000005ff087230 */ /* 0x100fe20000004100 */
[C---:B------:R-:W-:Y:S01]  /*0110*/  FSETP.GT.FTZ.AND P6, PT, |R3|.reuse, 1, PT ;  /* 0x3f8000000300780b */ /* 0x040fe20003fd4200 */
[----:B------:R-:W-:Y:S01]  /*0120*/  FADD.FTZ R12, |R3|, -RZ ;  /* 0x800000ff030c7221 */ /* 0x000fe20000010200 */
[C---:B------:R-:W-:Y:S01]  /*0130*/  FSETP.GT.FTZ.AND P5, PT, |R4|.reuse, 1, PT ;  /* 0x3f8000000400780b */ /* 0x040fe20003fb4200 */
[----:B------:R-:W-:Y:S01]  /*0140*/  FADD.FTZ R14, |R4|, -RZ ;  /* 0x800000ff040e7221 */ /* 0x000fe20000010200 */
[----:B------:R-:W-:Y:S01]  /*0150*/  FSETP.GT.FTZ.AND P4, PT, |R8|, 1, PT ;  /* 0x3f8000000800780b */ /* 0x000fe20003f94200 */
[----:B------:R-:W-:-:S02]  /*0160*/  HADD2.F32 R9, -RZ, R5.H1_H1 ;  /* 0x30000005ff097230 */ /* 0x000fc40000004100 */
[----:B------:R-:W-:Y:S01]  /*0170*/  FADD.FTZ R15, |R8|, -RZ ;  /* 0x800000ff080f7221 */ /* 0x000fe20000010200 */
[--C-:B------:R-:W-:Y:S02]  /*0180*/  HADD2.F32 R5, -RZ, R6.reuse.H0_H0 ;  /* 0x20000006ff057230 */ /* 0x100fe40000004100 */
[----:B------:R-:W-:Y:S01]  /*0190*/  HADD2.F32 R6, -RZ, R6.H1_H1 ;  /* 0x30000006ff067230 */ /* 0x000fe20000004100 */
[C---:B------:R-:W-:Y:S01]  /*01a0*/  FSETP.GT.FTZ.AND P3, PT, |R9|.reuse, 1, PT ;  /* 0x3f8000000900780b */ /* 0x040fe20003f74200 */
[----:B------:R-:W-:Y:S01]  /*01b0*/  FADD.FTZ R13, |R9|, -RZ ;  /* 0x800000ff090d7221 */ /* 0x000fe20000010200 */
[----:B------:R-:W-:Y:S01]  /*01c0*/  FSETP.GT.FTZ.AND P2, PT, |R5|, 1, PT ;  /* 0x3f8000000500780b */ /* 0x000fe20003f54200 */
[----:B------:R-:W0:Y:S01]  /*01d0*/  @P6 MUFU.RCP R12, R12 ;  /* 0x0000000c000c6308 */ /* 0x000e220000001000 */
[----:B------:R-:W-:-:S07]  /*01e0*/  FSETP.GT.FTZ.AND P1, PT, |R6|, 1, PT ;  /* 0x3f8000000600780b */ /* 0x000fce0003f34200 */
[----:B------:R-:W1:Y:S08]  /*01f0*/  @P5 MUFU.RCP R14, R14 ;  /* 0x0000000e000e5308 */ /* 0x000e700000001000 */
[----:B------:R-:W2:Y:S01]  /*0200*/  @P4 MUFU.RCP R15, R15 ;  /* 0x0000000f000f4308 */ /* 0x000ea20000001000 */
[----:B0-----:R-:W-:-:S04]  /*0210*/  FMUL.FTZ R16, R12, R12 ;  /* 0x0000000c0c107220 */ /* 0x001fc80000410000 */
[----:B------:R-:W-:-:S03]  /*0220*/  FFMA.FTZ R11, R16, R23, -0.014396979473531246185 ;  /* 0xbc6be14f100b7423 */ /* 0x000fc60000010017 */
[----:B------:R-:W0:Y:S01]  /*0230*/  @P3 MUFU.RCP R13, R13 ;  /* 0x0000000d000d3308 */ /* 0x000e220000001000 */
[----:B------:R-:W-:Y:S01]  /*0240*/  FFMA.FTZ R11, R16, R11, 0.039849750697612762451 ;  /* 0x3d23397e100b7423 */ /* 0x000fe2000001000b */
[----:B-1----:R-:W-:-:S03]  /*0250*/  FMUL.FTZ R10, R14, R14 ;  /* 0x0000000e0e0a7220 */ /* 0x002fc60000410000 */
[----:B------:R-:W-:Y:S01]  /*0260*/  FFMA.FTZ R17, R16, R11, -0.072529748082160949707 ;  /* 0xbd948a7a10117423 */ /* 0x000fe2000001000b */
[----:B------:R-:W-:Y:S01]  /*0270*/  FFMA.FTZ R19, R10, R23, -0.014396979473531246185 ;  /* 0xbc6be14f0a137423 */ /* 0x000fe20000010017 */
[----:B------:R-:W-:Y:S02]  /*0280*/  FADD.FTZ R11, |R5|, -RZ ;  /* 0x800000ff050b7221 */ /* 0x000fe40000010200 */
[----:B------:R-:W-:Y:S01]  /*0290*/  FFMA.FTZ R17, R16, R17, 0.10518480092287063599 ;  /* 0x3dd76b2110117423 */ /* 0x000fe20000010011 */
[----:B------:R-:W-:Y:S01]  /*02a0*/  FFMA.FTZ R19, R10, R19, 0.039849750697612762451 ;  /* 0x3d23397e0a137423 */ /* 0x000fe20000010013 */
[----:B--2---:R-:W-:Y:S02]  /*02b0*/  FMUL.FTZ R26, R15, R15 ;  /* 0x0000000f0f1a7220 */ /* 0x004fe40000410000 */
[----:B------:R-:W-:Y:S01]  /*02c0*/  FFMA.FTZ R17, R16, R17, -0.14171802997589111328 ;  /* 0xbe111e8810117423 */ /* 0x000fe20000010011 */
[----:B------:R-:W-:Y:S01]  /*02d0*/  FFMA.FTZ R19, R10, R19, -0.072529748082160949707 ;  /* 0xbd948a7a0a137423 */ /* 0x000fe20000010013 */
[----:B------:R-:W1:Y:S02]  /*02e0*/  @P2 MUFU.RCP R11, R11 ;  /* 0x0000000b000b2308 */ /* 0x000e640000001000 */
[----:B------:R-:W-:Y:S01]  /*02f0*/  FFMA.FTZ R17, R16, R17, 0.19988775253295898438 ;  /* 0x3e4caf6010117423 */ /* 0x000fe20000010011 */
[----:B------:R-:W-:Y:S01]  /*0300*/  FFMA.FTZ R21, R10, R19, 0.10518480092287063599 ;  /* 0x3dd76b210a157423 */ /* 0x000fe20000010013 */
[----:B0-----:R-:W-:-:S02]  /*0310*/  FMUL.FTZ R18, R13, R13 ;  /* 0x0000000d0d127220 */ /* 0x001fc40000410000 */
[----:B------:R-:W-:Y:S01]  /*0320*/  FFMA.FTZ R17, R16, R17, -0.33332940936088562012 ;  /* 0xbeaaaa2710117423 */ /* 0x000fe20000010011 */
[----:B------:R-:W-:Y:S01]  /*0330*/  FFMA.FTZ R21, R10, R21, -0.14171802997589111328 ;  /* 0xbe111e880a157423 */ /* 0x000fe20000010015 */
[----:B------:R-:W-:Y:S02]  /*0340*/  FFMA.FTZ R25, R18, R23, -0.014396979473531246185 ;  /* 0xbc6be14f12197423 */ /* 0x000fe40000010017 */
[----:B------:R-:W-:Y:S01]  /*0350*/  FMUL.FTZ R19, R16, R17 ;  /* 0x0000001110137220 */ /* 0x000fe20000410000 */
[----:B------:R-:W-:Y:S01]  /*0360*/  FFMA.FTZ R17, R26, R23, -0.014396979473531246185 ;  /* 0xbc6be14f1a117423 */ /* 0x000fe20000010017 */
[----:B------:R-:W-:Y:S01]  /*0370*/  FFMA.FTZ R21, R10, R21, 0.19988775253295898438 ;  /* 0x3e4caf600a157423 */ /* 0x000fe20000010015 */
[----:B------:R-:W-:Y:S01]  /*0380*/  FADD.FTZ R16, |R6|, -RZ ;  /* 0x800000ff06107221 */ /* 0x000fe20000010200 */
[----:B------:R-:W-:Y:S01]  /*0390*/  FFMA.FTZ R27, R18, R25, 0.039849750697612762451 ;  /* 0x3d23397e121b7423 */ /* 0x000fe20000010019 */
[----:B------:R-:W-:Y:S01]  /*03a0*/  FFMA.FTZ R17, R26, R17, 0.039849750697612762451 ;  /* 0x3d23397e1a117423 */ /* 0x000fe20000010011 */
[----:B------:R-:W-:Y:S01]  /*03b0*/  FFMA.FTZ R21, R10, R21, -0.33332940936088562012 ;  /* 0xbeaaaa270a157423 */ /* 0x000fe20000010015 */
[----:B------:R-:W-:Y:S01]  /*03c0*/  FFMA.FTZ R12, R12, R19, R12 ;  /* 0x000000130c0c7223 */ /* 0x000fe2000001000c */
[----:B------:R-:W-:Y:S01]  /*03d0*/  FFMA.FTZ R27, R18, R27, -0.072529748082160949707 ;  /* 0xbd948a7a121b7423 */ /* 0x000fe2000001001b */
[----:B------:R-:W-:Y:S01]  /*03e0*/  FFMA.FTZ R17, R26, R17, -0.072529748082160949707 ;  /* 0xbd948a7a1a117423 */ /* 0x000fe20000010011 */
[----:B------:R-:W-:Y:S01]  /*03f0*/  FMUL.FTZ R25, R10, R21 ;  /* 0x000000150a197220 */ /* 0x000fe20000410000 */
[----:B------:R-:W0:Y:S01]  /*0400*/  @P1 MUFU.RCP R16, R16 ;  /* 0x0000001000101308 */ /* 0x000e220000001000 */
[----:B------:R-:W-:-:S02]  /*0410*/  HADD2.F32 R10, -RZ, R7.H0_H0 ;  /* 0x20000007ff0a7230 */ /* 0x000fc40000004100 */
[----:B------:R-:W-:Y:S01]  /*0420*/  FFMA.FTZ R17, R26, R17, 0.10518480092287063599 ;  /* 0x3dd76b211a117423 */ /* 0x000fe20000010011 */
[----:B------:R-:W-:Y:S01]  /*0430*/  FFMA.FTZ R27, R18, R27, 0.10518480092287063599 ;  /* 0x3dd76b21121b7423 */ /* 0x000fe2000001001b */
[----:B------:R-:W-:Y:S01]  /*0440*/  @P6 MOV R19, 0x3fd774eb ;  /* 0x3fd774eb00136802 */ /* 0x000fe20000000f00 */
[----:B------:R-:W-:Y:S02]  /*0450*/  HADD2.F32 R7, -RZ, R7.H1_H1 ;  /* 0x30000007ff077230 */ /* 0x000fe40000004100 */
[----:B------:R-:W-:Y:S01]  /*0460*/  FFMA.FTZ R17, R26, R17, -0.14171802997589111328 ;  /* 0xbe111e881a117423 */ /* 0x000fe20000010011 */
[----:B------:R-:W-:Y:S01]  /*0470*/  FSETP.GT.FTZ.AND P0, PT, |R10|, 1, PT ;  /* 0x3f8000000a00780b */ /* 0x000fe20003f14200 */
[----:B------:R-:W-:Y:S01]  /*0480*/  FFMA.FTZ R27, R18, R27, -0.14171802997589111328 ;  /* 0xbe111e88121b7423 */ /* 0x000fe2000001001b */
[----:B------:R-:W-:Y:S01]  /*0490*/  @P6 FFMA.FTZ R12, R19, 0.93318945169448852539, -R12 ;  /* 0x3f6ee581130c6823 */ /* 0x000fe2000001080c */
[----:B------:R-:W-:Y:S01]  /*04a0*/  FFMA.FTZ R17, R26, R17, 0.19988775253295898438 ;  /* 0x3e4caf601a117423 */ /* 0x000fe20000010011 */
[----:B------:R-:W-:Y:S01]  /*04b0*/  FSETP.GT.FTZ.AND P6, PT, |R7|, 1, PT ;  /* 0x3f8000000700780b */ /* 0x000fe20003fd4200 */
[----:B------:R-:W-:Y:S01]  /*04c0*/  FFMA.FTZ R27, R18, R27, 0.19988775253295898438 ;  /* 0x3e4caf60121b7423 */ /* 0x000fe2000001001b */
[----:B-1----:R-:W-:Y:S01]  /*04d0*/  FMUL.FTZ R20, R11, R11 ;  /* 0x0000000b0b147220 */ /* 0x002fe20000410000 */
[----:B------:R-:W-:-:S02]  /*04e0*/  FFMA.FTZ R17, R26, R17, -0.33332940936088562012 ;  /* 0xbeaaaa271a117423 */ /* 0x000fc40000010011 */
[----:B------:R-:W-:Y:S01]  /*04f0*/  FFMA.FTZ R27, R18, R27, -0.33332940936088562012 ;  /* 0xbeaaaa27121b7423 */ /* 0x000fe2000001001b */
[----:B0-----:R-:W-:Y:S01]  /*0500*/  FMUL.FTZ R22, R16, R16 ;  /* 0x0000001010167220 */ /* 0x001fe20000410000 */
[----:B------:R-:W-:Y:S01]  /*0510*/  FMUL.FTZ R26, R26, R17 ;  /* 0x000000111a1a7220 */ /* 0x000fe20000410000 */
[----:B------:R-:W-:Y:S01]  /*0520*/  FADD.FTZ R17, |R10|, -RZ ;  /* 0x800000ff0a117221 */ /* 0x000fe20000010200 */
[----:B------:R-:W-:Y:S01]  /*0530*/  FMUL.FTZ R18, R18, R27 ;  /* 0x0000001b12127220 */ /* 0x000fe20000410000 */
[-C--:B------:R-:W-:Y:S01]  /*0540*/  FFMA.FTZ R21, R22, R23.reuse, -0.014396979473531246185 ;  /* 0xbc6be14f16157423 */ /* 0x080fe20000010017 */
[----:B------:R-:W-:Y:S02]  /*0550*/  FFMA.FTZ R29, R20, R23, -0.014396979473531246185 ;  /* 0xbc6be14f141d7423 */ /* 0x000fe40000010017 */
[----:B------:R-:W-:Y:S01]  /*0560*/  FFMA.FTZ R18, R13, R18, R13 ;  /* 0x000000120d127223 */ /* 0x000fe2000001000d */
[----:B------:R-:W0:Y:S01]  /*0570*/  @P0 MUFU.RCP R17, R17 ;  /* 0x0000001100110308 */ /* 0x000e220000001000 */
[----:B------:R-:W-:Y:S01]  /*0580*/  FFMA.FTZ R21, R22, R21, 0.039849750697612762451 ;  /* 0x3d23397e16157423 */ /* 0x000fe20000010015 */
[----:B------:R-:W-:Y:S01]  /*0590*/  FFMA.FTZ R29, R20, R29, 0.039849750697612762451 ;  /* 0x3d23397e141d7423 */ /* 0x000fe2000001001d */
[----:B------:R-:W-:-:S02]  /*05a0*/  @P2 MOV R13, 0x3fd774eb ;  /* 0x3fd774eb000d2802 */ /* 0x000fc40000000f00 */
[----:B------:R-:W-:Y:S01]  /*05b0*/  FFMA.FTZ R21, R22, R21, -0.072529748082160949707 ;  /* 0xbd948a7a16157423 */ /* 0x000fe20000010015 */
[----:B------:R-:W-:-:S03]  /*05c0*/  FFMA.FTZ R29, R20, R29, -0.072529748082160949707 ;  /* 0xbd948a7a141d7423 */ /* 0x000fc6000001001d */
[----:B------:R-:W-:Y:S01]  /*05d0*/  FFMA.FTZ R21, R22, R21, 0.10518480092287063599 ;  /* 0x3dd76b2116157423 */ /* 0x000fe20000010015 */
[----:B------:R-:W-:-:S03]  /*05e0*/  FFMA.FTZ R29, R20, R29, 0.10518480092287063599 ;  /* 0x3dd76b21141d7423 */ /* 0x000fc6000001001d */
[----:B------:R-:W-:Y:S01]  /*05f0*/  FFMA.FTZ R21, R22, R21, -0.14171802997589111328 ;  /* 0xbe111e8816157423 */ /* 0x000fe20000010015 */
[----:B------:R-:W-:Y:S01]  /*0600*/  FFMA.FTZ R29, R20, R29, -0.14171802997589111328 ;  /* 0xbe111e88141d7423 */ /* 0x000fe2000001001d */
[----:B0-----:R-:W-:Y:S02]  /*0610*/  FMUL.FTZ R24, R17, R17 ;  /* 0x0000001111187220 */ /* 0x001fe40000410000 */
[----:B------:R-:W-:Y:S01]  /*0620*/  FFMA.FTZ R21, R22, R21, 0.19988775253295898438 ;  /* 0x3e4caf6016157423 */ /* 0x000fe20000010015 */
[----:B------:R-:W-:Y:S01]  /*0630*/  FFMA.FTZ R29, R20, R29, 0.19988775253295898438 ;  /* 0x3e4caf60141d7423 */ /* 0x000fe2000001001d */
[----:B------:R-:W-:Y:S02]  /*0640*/  FFMA.FTZ R27, R24, R23, -0.014396979473531246185 ;  /* 0xbc6be14f181b7423 */ /* 0x000fe40000010017 */
[----:B------:R-:W-:Y:S01]  /*0650*/  FFMA.FTZ R19, R22, R21, -0.33332940936088562012 ;  /* 0xbeaaaa2716137423 */ /* 0x000fe20000010015 */
[----:B------:R-:W-:Y:S01]  /*0660*/  FADD.FTZ R21, |R7|, -RZ ;  /* 0x800000ff07157221 */ /* 0x000fe20000010200 */
[----:B------:R-:W-:Y:S01]  /*0670*/  FFMA.FTZ R29, R20, R29, -0.33332940936088562012 ;  /* 0xbeaaaa27141d7423 */ /* 0x000fe2000001001d */
[----:B------:R-:W-:Y:S01]  /*0680*/  FFMA.FTZ R27, R24, R27, 0.039849750697612762451 ;  /* 0x3d23397e181b7423 */ /* 0x000fe2000001001b */
[----:B------:R-:W-:-:S02]  /*0690*/  FMUL.FTZ R19, R22, R19 ;  /* 0x0000001316137220 */ /* 0x000fc40000410000 */
[----:B------:R-:W-:Y:S01]  /*06a0*/  FMUL.FTZ R20, R20, R29 ;  /* 0x0000001d14147220 */ /* 0x000fe20000410000 */
[----:B------:R-:W-:Y:S01]  /*06b0*/  FFMA.FTZ R27, R24, R27, -0.072529748082160949707 ;  /* 0xbd948a7a181b7423 */ /* 0x000fe2000001001b */
[----:B------:R-:W0:Y:S01]  /*06c0*/  @P6 MUFU.RCP R21, R21 ;  /* 0x0000001500156308 */ /* 0x000e220000001000 */
[----:B------:R-:W-:Y:S01]  /*06d0*/  FFMA.FTZ R19, R16, R19, R16 ;  /* 0x0000001310137223 */ /* 0x000fe20000010010 */
[----:B------:R-:W-:Y:S01]  /*06e0*/  @P4 MOV R16, 0x3fd774eb ;  /* 0x3fd774eb00104802 */ /* 0x000fe20000000f00 */
[C---:B------:R-:W-:Y:S01]  /*06f0*/  FFMA.FTZ R27, R24.reuse, R27, 0.10518480092287063599 ;  /* 0x3dd76b21181b7423 */ /* 0x040fe2000001001b */
[----:B------:R-:W-:Y:S01]  /*0700*/  FFMA.FTZ R20, R11, R20, R11 ;  /* 0x000000140b147223 */ /* 0x000fe2000001000b */
[----:B------:R-:W-:Y:S02]  /*0710*/  @P3 MOV R11, 0x3fd774eb ;  /* 0x3fd774eb000b3802 */ /* 0x000fe40000000f00 */
[----:B------:R-:W-:Y:S01]  /*0720*/  FFMA.FTZ R27, R24, R27, -0.14171802997589111328 ;  /* 0xbe111e88181b7423 */ /* 0x000fe2000001001b */
[----:B------:R-:W-:Y:S01]  /*0730*/  @P2 FFMA.FTZ R20, R13, 0.93318945169448852539, -R20 ;  /* 0x3f6ee5810d142823 */ /* 0x000fe20000010814 */
[----:B------:R-:W-:Y:S01]  /*0740*/  FSETP.GTU.FTZ.AND P2, PT, |R8|, +INF , PT ;  /* 0x7f8000000800780b */ /* 0x000fe20003f5c200 */
[----:B------:R-:W-:Y:S01]  /*0750*/  @P3 FFMA.FTZ R18, R11, 0.93318945169448852539, -R18 ;  /* 0x3f6ee5810b123823 */ /* 0x000fe20000010812 */
[----:B------:R-:W-:Y:S01]  /*0760*/  FFMA.FTZ R27, R24, R27, 0.19988775253295898438 ;  /* 0x3e4caf60181b7423 */ /* 0x000fe2000001001b */
[----:B------:R-:W-:-:S03]  /*0770*/  FSETP.GTU.FTZ.AND P3, PT, |R9|, +INF , PT ;  /* 0x7f8000000900780b */ /* 0x000fc60003f7c200 */
[----:B------:R-:W-:Y:S01]  /*0780*/  FFMA.FTZ R27, R24, R27, -0.33332940936088562012 ;  /* 0xbeaaaa27181b7423 */ /* 0x000fe2000001001b */
[----:B------:R-:W-:-:S03]  /*0790*/  LOP3.LUT R9, R18, 0x80000000, R9, 0xb8, !PT ;  /* 0x8000000012097812 */ /* 0x000fc600078eb809 */
[----:B------:R-:W-:Y:S01]  /*07a0*/  FMUL.FTZ R22, R24, R27 ;  /* 0x0000001b18167220 */ /* 0x000fe20000410000 */
[----:B0-----:R-:W-:Y:S01]  /*07b0*/  FMUL.FTZ R24, R21, R21 ;  /* 0x0000001515187220 */ /* 0x001fe20000410000 */
[----:B------:R-:W-:Y:S02]  /*07c0*/  FSEL R18, R9, R18, !P3 ;  /* 0x0000001209127208 */ /* 0x000fe40005800000 */
[----:B------:R-:W-:Y:S01]  /*07d0*/  FFMA.FTZ R17, R17, R22, R17 ;  /* 0x0000001611117223 */ /* 0x000fe20000010011 */
[C---:B------:R-:W-:Y:S01]  /*07e0*/  FFMA.FTZ R23, R24.reuse, R23, -0.014396979473531246185 ;  /* 0xbc6be14f18177423 */ /* 0x040fe20000010017 */
[----:B------:R-:W-:Y:S02]  /*07f0*/  @P0 MOV R22, 0x3fd774eb ;  /* 0x3fd774eb00160802 */ /* 0x000fe40000000f00 */
[----:B------:R-:W-:Y:S01]  /*0800*/  FSETP.GTU.FTZ.AND P3, PT, |R7|, +INF , PT ;  /* 0x7f8000000700780b */ /* 0x000fe20003f7c200 */
[----:B------:R-:W-:Y:S02]  /*0810*/  FFMA.FTZ R23, R24, R23, 0.039849750697612762451 ;  /* 0x3d23397e18177423 */ /* 0x000fe40000010017 */
[----:B------:R-:W-:Y:S01]  /*0820*/  @P0 FFMA.FTZ R17, R22, 0.93318945169448852539, -R17 ;  /* 0x3f6ee58116110823 */ /* 0x000fe20000010811 */
[----:B------:R-:W-:Y:S01]  /*0830*/  FSETP.GTU.FTZ.AND P0, PT, |R3|, +INF , PT ;  /* 0x7f8000000300780b */ /* 0x000fe20003f1c200 */
[----:B------:R-:W-:Y:S01]  /*0840*/  FFMA.FTZ R23, R24, R23, -0.072529748082160949707 ;  /* 0xbd948a7a18177423 */ /* 0x000fe20000010017 */
[----:B------:R-:W-:-:S03]  /*0850*/  LOP3.LUT R3, R12, 0x80000000, R3, 0xb8, !PT ;  /* 0x800000000c037812 */ /* 0x000fc600078eb803 */
[C---:B------:R-:W-:Y:S01]  /*0860*/  FFMA.FTZ R23, R24.reuse, R23, 0.10518480092287063599 ;  /* 0x3dd76b2118177423 */ /* 0x040fe20000010017 */
[----:B------:R-:W-:Y:S02]  /*0870*/  FSEL R12, R3, R12, !P0 ;  /* 0x0000000c030c7208 */ /* 0x000fe40004000000 */
[----:B------:R-:W-:Y:S01]  /*0880*/  FSETP.GTU.FTZ.AND P0, PT, |R5|, +INF , PT ;  /* 0x7f8000000500780b */ /* 0x000fe20003f1c200 */
[----:B------:R-:W-:Y:S01]  /*0890*/  FFMA.FTZ R23, R24, R23, -0.14171802997589111328 ;  /* 0xbe111e8818177423 */ /* 0x000fe20000010017 */
[----:B------:R-:W-:-:S03]  /*08a0*/  LOP3.LUT R5, R20, 0x80000000, R5, 0xb8, !PT ;  /* 0x8000000014057812 */ /* 0x000fc600078eb805 */
[----:B------:R-:W-:Y:S01]  /*08b0*/  FFMA.FTZ R23, R24, R23, 0.19988775253295898438 ;  /* 0x3e4caf6018177423 */ /* 0x000fe20000010017 */
[----:B------:R-:W-:-:S03]  /*08c0*/  FSEL R5, R5, R20, !P0 ;  /* 0x0000001405057208 */ /* 0x000fc60004000000 */
[----:B------:R-:W-:-:S04]  /*08d0*/  FFMA.FTZ R23, R24, R23, -0.33332940936088562012 ;  /* 0xbeaaaa2718177423 */ /* 0x000fc80000010017 */
[----:B------:R-:W-:Y:S01]  /*08e0*/  FMUL.FTZ R24, R24, R23 ;  /* 0x0000001718187220 */ /* 0x000fe20000410000 */
[----:B------:R-:W-:Y:S01]  /*08f0*/  FFMA.FTZ R23, R14, R25, R14 ;  /* 0x000000190e177223 */ /* 0x000fe2000001000e */
[----:B------:R-:W-:Y:S01]  /*0900*/  @P5 MOV R14, 0x3fd774eb ;  /* 0x3fd774eb000e5802 */ /* 0x000fe20000000f00 */
[----:B------:R-:W-:Y:S01]  /*0910*/  FFMA.FTZ R25, R15, R26, R15 ;  /* 0x0000001a0f197223 */ /* 0x000fe2000001000f */
[----:B------:R-:W-:Y:S01]  /*0920*/  FFMA.FTZ R24, R21, R24, R21 ;  /* 0x0000001815187223 */ /* 0x000fe20000010015 */
[----:B------:R-:W-:Y:S02]  /*0930*/  @P6 MOV R21, 0x3fd774eb ;  /* 0x3fd774eb00156802 */ /* 0x000fe40000000f00 */
[----:B------:R-:W-:Y:S01]  /*0940*/  @P5 FFMA.FTZ R23, R14, 0.93318945169448852539, -R23 ;  /* 0x3f6ee5810e175823 */ /* 0x000fe20000010817 */
[----:B------:R-:W-:Y:S01]  /*0950*/  @P4 FFMA.FTZ R25, R16, 0.93318945169448852539, -R25 ;  /* 0x3f6ee58110194823 */ /* 0x000fe20000010819 */
[----:B------:R-:W0:Y:S01]  /*0960*/  LDC.64 R14, c[0x0][0x218] ;  /* 0x00008600ff0e7b82 */ /* 0x000e220000000a00 */
[----:B------:R-:W-:Y:S01]  /*0970*/  @P1 MOV R16, 0x3fd774eb ;  /* 0x3fd774eb00101802 */ /* 0x000fe20000000f00 */
[----:B------:R-:W-:-:S02]  /*0980*/  @P6 FFMA.FTZ R24, R21, 0.93318945169448852539, -R24 ;  /* 0x3f6ee58115186823 */ /* 0x000fc40000010818 */
[----:B------:R-:W-:Y:S02]  /*0990*/  LOP3.LUT R8, R25, 0x80000000, R8, 0xb8, !PT ;  /* 0x8000000019087812 */ /* 0x000fe400078eb808 */
[----:B------:R-:W-:Y:S01]  /*09a0*/  @P1 FFMA.FTZ R19, R16, 0.93318945169448852539, -R19 ;  /* 0x3f6ee58110131823 */ /* 0x000fe20000010813 */
[----:B------:R-:W-:Y:S02]  /*09b0*/  FSETP.GTU.FTZ.AND P1, PT, |R4|, +INF , PT ;  /* 0x7f8000000400780b */ /* 0x000fe40003f3c200 */
[----:B------:R-:W-:Y:S02]  /*09c0*/  LOP3.LUT R4, R23, 0x80000000, R4, 0xb8, !PT ;  /* 0x8000000017047812 */ /* 0x000fe400078eb804 */
[----:B------:R-:W-:Y:S02]  /*09d0*/  FSEL R25, R8, R25, !P2 ;  /* 0x0000001908197208 */ /* 0x000fe40005000000 */
[----:B------:R-:W-:Y:S02]  /*09e0*/  FSEL R23, R4, R23, !P1 ;  /* 0x0000001704177208 */ /* 0x000fe40004800000 */
[----:B------:R-:W-:-:S02]  /*09f0*/  FSETP.GTU.FTZ.AND P1, PT, |R6|, +INF , PT ;  /* 0x7f8000000600780b */ /* 0x000fc40003f3c200 */
[----:B------:R-:W-:Y:S02]  /*0a00*/  FSETP.GTU.FTZ.AND P2, PT, |R10|, +INF , PT ;  /* 0x7f8000000a00780b */ /* 0x000fe40003f5c200 */
[----:B------:R-:W-:Y:S02]  /*0a10*/  LOP3.LUT R6, R19, 0x80000000, R6, 0xb8, !PT ;  /* 0x8000000013067812 */ /* 0x000fe400078eb806 */
[----:B------:R-:W-:Y:S02]  /*0a20*/  LOP3.LUT R10, R17, 0x80000000, R10, 0xb8, !PT ;  /* 0x80000000110a7812 */ /* 0x000fe400078eb80a */
[----:B------:R-:W-:Y:S01]  /*0a30*/  LOP3.LUT R7, R24, 0x80000000, R7, 0xb8, !PT ;  /* 0x8000000018077812 */ /* 0x000fe200078eb807 */
[----:B0-----:R-:W-:Y:S01]  /*0a40*/  IMAD.WIDE.U32 R14, R0, 0x2, R14 ;  /* 0x00000002000e7825 */ /* 0x001fe200078e000e */
[----:B------:R-:W-:Y:S02]  /*0a50*/  FSEL R6, R6, R19, !P1 ;  /* 0x0000001306067208 */ /* 0x000fe40004800000 */
[----:B------:R-:W-:-:S02]  /*0a60*/  FSEL R10, R10, R17, !P2 ;  /* 0x000000110a0a7208 */ /* 0x000fc40005000000 */
[----:B------:R-:W-:Y:S01]  /*0a70*/  FSEL R7, R7, R24, !P3 ;  /* 0x0000001807077208 */ /* 0x000fe20005800000 */
[----:B------:R-:W-:Y:S01]  /*0a80*/  IMAD.WIDE R2, R2, 0x10, R14 ;  /* 0x0000001002027825 */ /* 0x000fe200078e020e */
[----:B------:R-:W-:Y:S02]  /*0a90*/  F2FP.F16.F32.PACK_AB R12, R23, R12 ;  /* 0x0000000c170c723e */ /* 0x000fe400000000ff */
[----:B------:R-:W-:Y:S02]  /*0aa0*/  F2FP.F16.F32.PACK_AB R13, R18, R25 ;  /* 0x00000019120d723e */ /* 0x000fe400000000ff */
[----:B------:R-:W-:Y:S02]  /*0ab0*/  F2FP.F16.F32.PACK_AB R14, R6, R5 ;  /* 0x00000005060e723e */ /* 0x000fe400000000ff */
[----:B------:R-:W-:-:S05]  /*0ac0*/  F2FP.F16.F32.PACK_AB R15, R7, R10 ;  /* 0x0000000a070f723e */ /* 0x000fca00000000ff */
[----:B------:R-:W-:Y:S01]  /*0ad0*/  STG.E.128 desc[UR4][R2.64], R12 ;  /* 0x0000000c02007986 */ /* 0x000fe2000c101d04 */
[----:B------:R-:W-:Y:S05]  /*0ae0*/  EXIT ;  /* 0x000000000000794d */ /* 0x000fea0003800000 */
.L_x_1297:
        /* <DEDUP_REMOVED lines=71> */
[----:B-----5:R-:W-:Y:S01]  /*0f60*/  HADD2.F32 R15, -RZ, R15.H0_H0 ;  /* 0x2000000fff0f7230 */ /* 0x020fe20000004100 */
[----:B------:R-:W-:-:S04]  /*0f70*/  HFMA2.MMA R5, -RZ, RZ, 0.890625, -0.00056934356689453125 ;  /* 0x3b2090aaff057435 */ /* 0x000fc800000001ff */
        /* <DEDUP_REMOVED lines=19> */
.L_x_1299:
[----:B------:R-:W-:Y:S05]  /*10b0*/  BSYNC B0 ;  /* 0x0000000000007941 */ /* 0x000fea0003800000 */
.L_x_1298:
        /* <DEDUP_REMOVED lines=25> */
.L_x_1301:
[----:B------:R-:W-:Y:S05]  /*1250*/  BSYNC B0 ;  /* 0x0000000000007941 */ /* 0x000fea0003800000 */
.L_x_1300:
[----:B------:R-:W-:Y:S01]  /*1260*/  ISETP.GE.AND P6, PT, R3, R8, PT ;  /* 0x000000080300720c */ /* 0x000fe20003fc6270 */
[----:B------:R-:W-:Y:S01]  /*1270*/  BSSY B0, `(.L_x_1302) ;  /* 0x0000019000007945 */ /* 0x000fe20003800000 */
[----:B------:R-:W-:-:S05]  /*1280*/  @!P0 IADD3 R3, R0, R7, RZ ;  /* 0x0000000700038210 */ /* 0x000fca0007ffe0ff */
[----:B0-----:R-:W-:Y:S01]  /*1290*/  @!P0 IMAD.WIDE.U32 R2, R3, 0x2, R16 ;  /* 0x0000000203028825 */ /* 0x001fe200078e0010 */
[----:B------:R-:W-:Y:S06]  /*12a0*/  @P5 BRA `(.L_x_1303) ;  /* 0x0000000000545947 */ /* 0x000fec0003800000 */
        /* <DEDUP_REMOVED lines=21> */
.L_x_1303:
[----:B------:R-:W-:Y:S05]  /*1400*/  BSYNC B0 ;  /* 0x0000000000007941 */ /* 0x000fea0003800000 */
.L_x_1302:
        /* <DEDUP_REMOVED lines=23> */
.L_x_1305:
[----:B------:R-:W-:Y:S05]  /*1580*/  BSYNC B0 ;  /* 0x0000000000007941 */ /* 0x000fea0003800000 */
.L_x_1304:
        /* <DEDUP_REMOVED lines=23> */
.L_x_1307:
[----:B------:R-:W-:Y:S05]  /*1700*/  BSYNC B0 ;  /* 0x0000000000007941 */ /* 0x000fea0003800000 */
.L_x_1306:
        /* <DEDUP_REMOVED lines=23> */
.L_x_1309:
[----:B------:R-:W-:Y:S05]  /*1880*/  BSYNC B0 ;  /* 0x0000000000007941 */ /* 0x000fea0003800000 */
.L_x_1308:
        /* <DEDUP_REMOVED lines=23> */
.L_x_1311:
[----:B------:R-:W-:Y:S05]  /*1a00*/  BSYNC B0 ;  /* 0x0000000000007941 */ /* 0x000fea0003800000 */
.L_x_1310:
        /* <DEDUP_REMOVED lines=23> */
.L_x_1313:
[----:B------:R-:W-:Y:S05]  /*1b80*/  BSYNC B0 ;  /* 0x0000000000007941 */ /* 0x000fea0003800000 */
.L_x_1312:
        /* <DEDUP_REMOVED lines=18> */
.L_x_1316:
[----:B------:R-:W-:-:S13]  /*1cb0*/  ISETP.GE.AND P0, PT, R7, R8, PT ;  /* 0x000000080700720c */ /* 0x000fda0003f06270 */
[----:B------:R-:W-:Y:S05]  /*1cc0*/  @P0 BRA `(.L_x_1318) ;  /* 0x0000000000300947 */ /* 0x000fea0003800000 */
[----:B0-----:R-:W0:Y:S01]  /*1cd0*/  LDC.64 R2, c[0x0][0x218] ;  /* 0x00008600ff027b82 */ /* 0x001e220000000a00 */
[----:B------:R-:W-:Y:S02]  /*1ce0*/  IADD3 R11, R0, R7, RZ ;  /* 0x00000007000b7210 */ /* 0x000fe40007ffe0ff */
[----:B------:R-:W-:-:S03]  /*1cf0*/  IADD3 R7, R7, 0x80, RZ ;  /* 0x0000008007077810 */ /* 0x000fc60007ffe0ff */
[----:B0-----:R-:W-:-:S05]  /*1d00*/  IMAD.WIDE.U32 R2, R11, 0x2, R2 ;  /* 0x000000020b027825 */ /* 0x001fca00078e0002 */
[----:B------:R1:W-:Y:S02]  /*1d10*/  STG.E.U16 desc[UR4][R2.64], R13 ;  /* 0x0000000d02007986 */ /* 0x0003e4000c101504 */
.L_x_1317:
[----:B------:R-:W-:-:S13]  /*1d20*/  ISETP.GE.AND P0, PT, R7, R8, PT ;  /* 0x000000080700720c */ /* 0x000fda0003f06270 */
[----:B------:R-:W-:Y:S05]  /*1d30*/  @P0 BRA `(.L_x_1319) ;  /* 0x0000000000340947 */ /* 0x000fea0003800000 */
[----:B01----:R-:W0:Y:S01]  /*1d40*/  LDC.64 R2, c[0x0][0x218] ;  /* 0x00008600ff027b82 */ /* 0x003e220000000a00 */
[----:B------:R-:W-:Y:S02]  /*1d50*/  IADD3 R11, R0, R7, RZ ;  /* 0x00000007000b7210 */ /* 0x000fe40007ffe0ff */
[----:B------:R-:W-:-:S03]  /*1d60*/  IADD3 R7, R7, 0x80, RZ ;  /* 0x0000008007077810 */ /* 0x000fc60007ffe0ff */
[----:B0-----:R-:W-:-:S05]  /*1d70*/  IMAD.WIDE.U32 R2, R11, 0x2, R2 ;  /* 0x000000020b027825 */ /* 0x001fca00078e0002 */
[----:B------:R1:W-:Y:S02]  /*1d80*/  STG.E.U16 desc[UR4][R2.64], R5 ;  /* 0x0000000502007986 */ /* 0x0003e4000c101504 */
.L_x_1318:
        /* <DEDUP_REMOVED lines=8> */
.L_x_1319:
[----:B------:R-:W-:Y:S05]  /*1e10*/  BSYNC B1 ;  /* 0x0000000000017941 */ /* 0x000fea0003800000 */
.L_x_1315:
[----:B------:R-:W-:-:S13]  /*1e20*/  ISETP.GE.AND P0, PT, R7, R8, PT ;  /* 0x000000080700720c */ /* 0x000fda0003f06270 */
[----:B012---:R-:W0:Y:S01]  /*1e30*/  @!P0 LDC.64 R2, c[0x0][0x218] ;  /* 0x00008600ff028b82 */ /* 0x007e220000000a00 */
[----:B------:R-:W-:Y:S02]  /*1e40*/  @!P0 IADD3 R5, R0, R7, RZ ;  /* 0x0000000700058210 */ /* 0x000fe40007ffe0ff */
[----:B------:R-:W-:-:S03]  /*1e50*/  @!P0 IADD3 R7, R7, 0x80, RZ ;  /* 0x0000008007078810 */ /* 0x000fc60007ffe0ff */
[----:B0-----:R-:W-:-:S05]  /*1e60*/  @!P0 IMAD.WIDE.U32 R2, R5, 0x2, R2 ;  /* 0x0000000205028825 */ /* 0x001fca00078e0002 */
[----:B-----5:R2:W-:Y:S02]  /*1e70*/  @!P0 STG.E.U16 desc[UR4][R2.64], R9 ;  /* 0x0000000902008986 */ /* 0x0205e4000c101504 */
.L_x_1320:
[----:B------:R-:W-:Y:S05]  /*1e80*/  BSYNC B0 ;  /* 0x0000000000007941 */ /* 0x000fea0003800000 */
.L_x_1314:
        /* <DEDUP_REMOVED lines=8> */
.L_x_1321:
        /* <DEDUP_REMOVED lines=15> */
.L_x_2724:


//--------------------- .text._ZN2at6native18elementwise_kernelILi128ELi4EZNS0_15gpu_kernel_implIZZZNS0_16atan_kernel_cudaERNS_18TensorIteratorBaseEENKUlvE0_clEvENKUlvE0_clEvEUlfE_EEvS4_RKT_EUliE_EEviT1_ --------------------------
	.section	.text._ZN2at6native18elementwise_kernelILi128ELi4EZNS0_15gpu_kernel_implIZZZNS0_16atan_kernel_cudaERNS_18TensorIteratorBaseEENKUlvE0_clEvENKUlvE0_clEvEUlfE_EEvS4_RKT_EUliE_EEviT1_,"ax",@progbits
	.align	128
        .global         _ZN2at6native18elementwise_kernelILi128ELi4EZNS0_15gpu_kernel_implIZZZNS0_16atan_kernel_cudaERNS_18TensorIteratorBaseEENKUlvE0_clEvENKUlvE0_clEvEUlfE_EEvS4_RKT_EUliE_EEviT1_
        .type           _ZN2at6native18elementwise_kernelILi128ELi4EZNS0_15gpu_kernel_implIZZZNS0_16atan_kernel_cudaERNS_18TensorIteratorBaseEENKUlvE0_clEvENKUlvE0_clEvEUlfE_EEvS4_RKT_EUliE_EEviT1_,@function
        .size           _ZN2at6native18elementwise_kernelILi128ELi4EZNS0_15gpu_kernel_implIZZZNS0_16atan_kernel_cudaERNS_18TensorIteratorBaseEENKUlvE0_clEvENKUlvE0_clEvEUlfE_EEvS4_RKT_EUliE_EEviT1_,(.L_x_2725 - _ZN2at6native18elementwise_kernelILi128ELi4EZNS0_15gpu_kernel_implIZZZNS0_16atan_kernel_cudaERNS_18TensorIteratorBaseEENKUlvE0_clEvENKUlvE0_clEvEUlfE_EEvS4_RKT_EUliE_EEviT1_)
        .other          _ZN2at6native18elementwise_kernelILi128ELi4EZNS0_15gpu_kernel_implIZZZNS0_16atan_kernel_cudaERNS_18TensorIteratorBaseEENKUlvE0_clEvENKUlvE0_clEvEUlfE_EEvS4_RKT_EUliE_EEviT1_,@"STO_CUDA_ENTRY STV_DEFAULT"
_ZN2at6native18elementwise_kernelILi128ELi4EZNS0_15gpu_kernel_implIZZZNS0_16atan_kernel_cudaERNS_18TensorIteratorBaseEENKUlvE0_clEvENKUlvE0_clEvEUlfE_EEvS4_RKT_EUliE_EEviT1_:
.text._ZN2at6native18elementwise_kernelILi128ELi4EZNS0_15gpu_kernel_implIZZZNS0_16atan_kernel_cudaERNS_18TensorIteratorBaseEENKUlvE0_clEvENKUlvE0_clEvEUlfE_EEvS4_RKT_EUliE_EEviT1_:
        /* <DEDUP_REMOVED lines=315> */
.L_x_1324:
[----:B------:R-:W0:Y:S01]  /*13b0*/  LDC.U8 R5, c[0x0][0x422] ;  /* 0x00010880ff057b82 */ /* 0x000e220000000000 */
[----:B------:R-:W-:Y:S01]  /*13c0*/  ULDC.64 UR4, c[0x0][0x410] ;  /* 0x0001040000047ab9 */ /* 0x000fe20000000a00 */
[----:B------:R-:W-:Y:S01]  /*13d0*/  ULDC.64 UR6, c[0x0][0x418] ;  /* 0x0001060000067ab9 */ /* 0x000fe20000000a00 */
[----:B------:R-:W-:Y:S01]  /*13e0*/  IADD3 R16, P1, R16, UR4, RZ ;  /* 0x0000000410107c10 */ /* 0x000fe2000ff3e0ff */
[----:B------:R-:W-:Y:S01]  /*13f0*/  BSSY B6, `(.L_x_1325) ;  /* 0x00000e0000067945 */ /* 0x000fe20003800000 */
        /* <DEDUP_REMOVED lines=15> */
[----:B--2---:R-:W0:Y:S01]  /*14f0*/  I2F.S16 R0, R0 ;  /* 0x0000000000007306 */ /* 0x004e220000101400 */
[----:B------:R-:W-:Y:S05]  /*1500*/  BRA `(.L_x_1331) ;  /* 0x0000000c00387947 */ /* 0x000fea0003800000 */
.L_x_1329:
[----:B------:R-:W2:Y:S02]  /*1510*/  LDG.E.U8 R0, desc[UR36][R2.64] ;  /* 0x0000002402007981 */ /* 0x000ea4000c1e1100 */
[----:B--2---:R-:W-:Y:S01]  /*1520*/  I2FP.F32.U32 R0, R0 ;  /* 0x0000000000007245 */ /* 0x004fe20000201000 */
[----:B------:R-:W-:Y:S06]  /*1530*/  BRA `(.L_x_1331) ;  /* 0x0000000c002c7947 */ /* 0x000fec0003800000 */
.L_x_1328:
[----:B------:R-:W-:-:S13]  /*1540*/  ISETP.NE.AND P0, PT, R4, 0x2, PT ;  /* 0x000000020400780c */ /* 0x000fda0003f05270 */
[----:B------:R-:W-:Y:S05]  /*1550*/  @!P0 BRA `(.L_x_1332) ;  /* 0x0000000000288947 */ /* 0x000fea0003800000 */
[----:B------:R-:W-:-:S13]  /*1560*/  ISETP.NE.AND P0, PT, R4, 0x3, PT ;  /* 0x000000030400780c */ /* 0x000fda0003f05270 */
[----:B------:R-:W-:Y:S05]  /*1570*/  @!P0 BRA `(.L_x_1333) ;  /* 0x0000000000148947 */ /* 0x000fea0003800000 */
[----:B------:R-:W-:-:S13]  /*1580*/  ISETP.NE.AND P0, PT, R4, 0x4, PT ;  /* 0x000000040400780c */ /* 0x000fda0003f05270 */
[----:B------:R-:W-:Y:S05]  /*1590*/  @P0 BRA `(.L_x_1330) ;  /* 0x0000000800b80947 */ /* 0x000fea0003800000 */
[----:B------:R-:W2:Y:S02]  /*15a0*/  LDG.E.64 R2, desc[UR36][R2.64] ;  /* 0x0000002402027981 */ /* 0x000ea4000c1e1b00 */
[----:B--2---:R4:W0:Y:S01]  /*15b0*/  I2F.S64 R0, R2 ;  /* 0x0000000200007312 */ /* 0x0048220000301400 */
[----:B------:R-:W-:Y:S05]  /*15c0*/  BRA `(.L_x_1331) ;  /* 0x0000000c00087947 */ /* 0x000fea0003800000 */
.L_x_1333:
[----:B------:R-:W2:Y:S02]  /*15d0*/  LDG.E R0, desc[UR36][R2.64] ;  /* 0x0000002402007981 */ /* 0x000ea4000c1e1900 */
[----:B--2---:R-:W-:Y:S01]  /*15e0*/  I2FP.F32.S32 R0, R0 ;  /* 0x0000000000007245 */ /* 0x004fe20000201400 */
[----:B------:R-:W-:Y:S06]  /*15f0*/  BRA `(.L_x_1331) ;  /* 0x0000000800fc7947 */ /* 0x000fec0003800000 */
.L_x_1332:
[----:B------:R-:W2:Y:S02]  /*1600*/  LDG.E.U16 R0, desc[UR36][R2.64] ;  /* 0x0000002402007981 */ /* 0x000ea4000c1e1500 */
[----:B--2---:R-:W0:Y:S01]  /*1610*/  I2F.S16 R0, R0 ;  /* 0x0000000000007306 */ /* 0x004e220000101400 */
[----:B------:R-:W-:Y:S05]  /*1620*/  BRA `(.L_x_1331) ;  /* 0x0000000800f07947 */ /* 0x000fea0003800000 */
.L_x_1327:
[----:B------:R-:W-:-:S13]  /*1630*/  ISETP.GT.AND P0, PT, R4, 0x6, PT ;  /* 0x000000060400780c */ /* 0x000fda0003f04270 */
[----:B------:R-:W-:Y:S05]  /*1640*/  @P0 BRA `(.L_x_1334) ;  /* 0x0000000000240947 */ /* 0x000fea0003800000 */
[----:B------:R-:W-:-:S13]  /*1650*/  ISETP.NE.AND P0, PT, R4, 0x5, PT ;  /* 0x000000050400780c */ /* 0x000fda0003f05270 */
[----:B------:R-:W-:Y:S05]  /*1660*/  @!P0 BRA `(.L_x_1335) ;  /* 0x0000000000108947 */ /* 0x000fea0003800000 */
[----:B------:R-:W-:-:S13]  /*1670*/  ISETP.NE.AND P0, PT, R4, 0x6, PT ;  /* 0x000000060400780c */ /* 0x000fda0003f05270 */
[----:B------:R-:W-:Y:S05]  /*1680*/  @P0 BRA `(.L_x_1330) ;  /* 0x00000008007c0947 */ /* 0x000fea0003800000 */
[----:B------:R2:W5:Y:S01]  /*1690*/  LDG.E R0, desc[UR36][R2.64] ;  /* 0x0000002402007981 */ /* 0x000562000c1e1900 */
[----:B------:R-:W-:Y:S05]  /*16a0*/  BRA `(.L_x_1331) ;  /* 0x0000000800d07947 */ /* 0x000fea0003800000 */
.L_x_1335:
[----:B------:R-:W2:Y:S02]  /*16b0*/  LDG.E.U16 R0, desc[UR36][R2.64] ;  /* 0x0000002402007981 */ /* 0x000ea4000c1e1500 */
[----:B--2---:R-:W-:Y:S01]  /*16c0*/  HADD2.F32 R0, -RZ, R0.H0_H0 ;  /* 0x20000000ff007230 */ /* 0x004fe20000004100 */
[----:B------:R-:W-:Y:S06]  /*16d0*/  BRA `(.L_x_1331) ;  /* 0x0000000800c47947 */ /* 0x000fec0003800000 */
.L_x_1334:
[----:B------:R-:W-:-:S13]  /*16e0*/  ISETP.NE.AND P0, PT, R4, 0x7, PT ;  /* 0x000000070400780c */ /* 0x000fda0003f05270 */
[----:B------:R-:W-:Y:S05]  /*16f0*/  @!P0 BRA `(.L_x_1336) ;  /* 0x0000000000248947 */ /* 0x000fea0003800000 */
[----:B------:R-:W-:-:S13]  /*1700*/  ISETP.NE.AND P0, PT, R4, 0x8, PT ;  /* 0x000000080400780c */ /* 0x000fda0003f05270 */
[----:B------:R-:W-:Y:S05]  /*1710*/  @!P0 BRA `(.L_x_1337) ;  /* 0x0000000000108947 */ /* 0x000fea0003800000 */
[----:B------:R-:W-:-:S13]  /*1720*/  ISETP.NE.AND P0, PT, R4, 0x9, PT ;  /* 0x000000090400780c */ /* 0x000fda0003f05270 */
[----:B------:R-:W-:Y:S05]  /*1730*/  @P0 BRA `(.L_x_1330) ;  /* 0x0000000800500947 */ /* 0x000fea0003800000 */
[----:B------:R3:W5:Y:S01]  /*1740*/  LDG.E R0, desc[UR36][R2.64] ;  /* 0x0000002402007981 */ /* 0x000762000c1e1900 */
[----:B------:R-:W-:Y:S05]  /*1750*/  BRA `(.L_x_1331) ;  /* 0x0000000800a47947 */ /* 0x000fea0003800000 */
.L_x_1337:
[----:B------:R-:W2:Y:S02]  /*1760*/  LDG.E.U16 R0, desc[UR36][R2.64] ;  /* 0x0000002402007981 */ /* 0x000ea4000c1e1500 */
[----:B--2---:R-:W-:Y:S01]  /*1770*/  HADD2.F32 R0, -RZ, R0.H0_H0 ;  /* 0x20000000ff007230 */ /* 0x004fe20000004100 */
[----:B------:R-:W-:Y:S06]  /*1780*/  BRA `(.L_x_1331) ;  /* 0x0000000800987947 */ /* 0x000fec0003800000 */
.L_x_1336:
[----:B------:R-:W2:Y:S01]  /*1790*/  LDG.E.64 R2, desc[UR36][R2.64] ;  /* 0x0000002402027981 */ /* 0x000ea2000c1e1b00 */
[----:B------:R-:W-:Y:S01]  /*17a0*/  UMOV UR4, 0xf0000000 ;  /* 0xf000000000047882 */ /* 0x000fe20000000000 */
[----:B------:R-:W-:Y:S01]  /*17b0*/  UMOV UR5, 0x380fffff ;  /* 0x380fffff00057882 */ /* 0x000fe20000000000 */
[----:B--2---:R-:W0:Y:S01]  /*17c0*/  F2F.F32.F64 R0, R2 ;  /* 0x0000000200007310 */ /* 0x004e220000301000 */
[----:B------:R-:W-:-:S14]  /*17d0*/  DSETP.GEU.AND P0, PT, |R2|, UR4, PT ;  /* 0x0000000402007e2a */ /* 0x000fdc000bf0e200 */
[----:B0-----:R-:W-:Y:S01]  /*17e0*/  @!P0 FMUL R0, R0, 1.175494350822287508e-38 ;  /* 0x0080000000008820 */ /* 0x001fe20000400000 */
[----:B------:R-:W-:Y:S06]  /*17f0*/  BRA `(.L_x_1331) ;  /* 0x00000008007c7947 */ /* 0x000fec0003800000 */
.L_x_1326:
        /* <DEDUP_REMOVED lines=10> */
[----:B------:R-:W-:Y:S01]  /*18a0*/  FSEL R0, RZ, 1, !P0 ;  /* 0x3f800000ff007808 */ /* 0x000fe20004000000 */
[----:B------:R-:W-:Y:S08]  /*18b0*/  BRA `(.L_x_1331) ;  /* 0x00000008004c7947 */ /* 0x000ff00003800000 */
.L_x_1340:
[----:B------:R-:W2:Y:S01]  /*18c0*/  LDG.E.64 R2, desc[UR36][R2.64] ;  /* 0x0000002402027981 */ /* 0x000ea2000c1e1b00 */
[----:B------:R-:W-:Y:S01]  /*18d0*/  UMOV UR4, 0xf0000000 ;  /* 0xf000000000047882 */ /* 0x000fe20000000000 */
[----:B------:R-:W-:Y:S01]  /*18e0*/  UMOV UR5, 0x380fffff ;  /* 0x380fffff00057882 */ /* 0x000fe20000000000 */
[----:B--2---:R-:W0:Y:S01]  /*18f0*/  F2F.F32.F64 R0, R2 ;  /* 0x0000000200007310 */ /* 0x004e220000301000 */
[----:B------:R-:W-:-:S14]  /*1900*/  DSETP.GEU.AND P0, PT, |R2|, UR4, PT ;  /* 0x0000000402007e2a */ /* 0x000fdc000bf0e200 */
[----:B0-----:R-:W-:Y:S01]  /*1910*/  @!P0 FMUL R0, R0, 1.175494350822287508e-38 ;  /* 0x0080000000008820 */ /* 0x001fe20000400000 */
[----:B------:R-:W-:Y:S06]  /*1920*/  BRA `(.L_x_1331) ;  /* 0x0000000800307947 */ /* 0x000fec0003800000 */
.L_x_1339:
        /* <DEDUP_REMOVED lines=24> */
[----:B------:R-:W-:Y:S01]  /*1ab0*/  LOP3.LUT R0, R5, 0x80000000, R0, 0xf8, !PT ;  /* 0x8000000005007812 */ /* 0x000fe200078ef800 */
[----:B------:R-:W-:Y:S06]  /*1ac0*/  BRA `(.L_x_1331) ;  /* 0x0000000400c87947 */ /* 0x000fec0003800000 */
.L_x_1342:
        /* <DEDUP_REMOVED lines=11> */
[----:B------:R-:W-:Y:S01]  /*1b80*/  LOP3.LUT R0, R4, 0x80000000, R5, 0xf8, !PT ;  /* 0x8000000004007812 */ /* 0x000fe200078ef805 */
[----:B------:R-:W-:Y:S06]  /*1b90*/  BRA `(.L_x_1331) ;  /* 0x0000000400947947 */ /* 0x000fec0003800000 */
.L_x_1341:
[----:B------:R-:W2:Y:S02]  /*1ba0*/  LDG.E.U16 R0, desc[UR36][R2.64] ;  /* 0x0000002402007981 */ /* 0x000ea4000c1e1500 */
[----:B--2---:R-:W-:Y:S01]  /*1bb0*/  IMAD.U32 R0, R0, 0x10000, RZ ;  /* 0x0001000000007824 */ /* 0x004fe200078e00ff */
[----:B------:R-:W-:Y:S06]  /*1bc0*/  BRA `(.L_x_1331) ;  /* 0x0000000400887947 */ /* 0x000fec0003800000 */
.L_x_1338:
        /* <DEDUP_REMOVED lines=9> */
[----:B--2---:R-:W-:Y:S01]  /*1c60*/  I2FP.F32.U32 R0, R0 ;  /* 0x0000000000007245 */ /* 0x004fe20000201000 */
[----:B------:R-:W-:Y:S06]  /*1c70*/  BRA `(.L_x_1331) ;  /* 0x00000004005c7947 */ /* 0x000fec0003800000 */
.L_x_1345:
[----:B------:R-:W2:Y:S01]  /*1c80*/  LDG.E.U8 R2, desc[UR36][R2.64] ;  /* 0x0000002402027981 */ /* 0x000ea2000c1e1100 */
        /* <DEDUP_REMOVED lines=19> */
.L_x_1347:
[----:B------:R-:W-:Y:S05]  /*1dc0*/  BSYNC B0 ;  /* 0x0000000000007941 */ /* 0x000fea0003800000 */
.L_x_1346:
[----:B------:R-:W-:Y:S01]  /*1dd0*/  LEA R3, R0, 0x3b800000, 0x17 ;  /* 0x3b80000000037811 */ /* 0x000fe200078eb8ff */
[----:B------:R-:W-:-:S05]  /*1de0*/  IMAD.SHL.U32 R0, R2, 0x100000, RZ ;  /* 0x0010000002007824 */ /* 0x000fca00078e00ff */
[----:B------:R-:W-:Y:S01]  /*1df0*/  LOP3.LUT R0, R3, R0, R4, 0xfe, !PT ;  /* 0x0000000003007212 */ /* 0x000fe200078efe04 */
[----:B------:R-:W-:Y:S06]  /*1e00*/  BRA `(.L_x_1331) ;  /* 0x0000000000f87947 */ /* 0x000fec0003800000 */
.L_x_1344:
        /* <DEDUP_REMOVED lines=20> */
.L_x_1349:
[----:B------:R-:W-:Y:S05]  /*1f50*/  BSYNC B0 ;  /* 0x0000000000007941 */ /* 0x000fea0003800000 */
.L_x_1348:
[----:B------:R-:W-:Y:S01]  /*1f60*/  LEA R3, R0, 0x37800000, 0x17 ;  /* 0x3780000000037811 */ /* 0x000fe200078eb8ff */
[----:B------:R-:W-:-:S05]  /*1f70*/  IMAD.SHL.U32 R0, R2, 0x200000, RZ ;  /* 0x0020000002007824 */ /* 0x000fca00078e00ff */
[----:B------:R-:W-:Y:S01]  /*1f80*/  LOP3.LUT R0, R3, R0, R4, 0xfe, !PT ;  /* 0x0000000003007212 */ /* 0x000fe200078efe04 */
[----:B------:R-:W-:Y:S06]  /*1f90*/  BRA `(.L_x_1331) ;  /* 0x0000000000947947 */ /* 0x000fec0003800000 */
.L_x_1343:
[----:B------:R-:W-:-:S13]  /*1fa0*/  ISETP.NE.AND P0, PT, R4, 0x1c, PT ;  /* 0x0000001c0400780c */ /* 0x000fda0003f05270 */
[----:B------:R-:W-:Y:S05]  /*1fb0*/  @!P0 BRA `(.L_x_1350) ;  /* 0x0000000000848947 */ /* 0x000fea0003800000 */
[----:B------:R-:W-:-:S13]  /*1fc0*/  ISETP.NE.AND P0, PT, R4, 0x1d, PT ;  /* 0x0000001d0400780c */ /* 0x000fda0003f05270 */
[----:B------:R-:W-:Y:S05]  /*1fd0*/  @!P0 BRA `(.L_x_1351) ;  /* 0x0000000000708947 */ /* 0x000fea0003800000 */
[----:B------:R-:W-:-:S13]  /*1fe0*/  ISETP.NE.AND P0, PT, R4, 0x2c, PT ;  /* 0x0000002c0400780c */ /* 0x000fda0003f05270 */
[----:B------:R-:W-:Y:S05]  /*1ff0*/  @P0 BRA `(.L_x_1330) ;  /* 0x0000000000200947 */ /* 0x000fea0003800000 */
[----:B------:R-:W2:Y:S01]  /*2000*/  LDG.E.U8 R2, desc[UR36][R2.64] ;  /* 0x0000002402027981 */ /* 0x000ea2000c1e1100 */
[----:B------:R-:W-:Y:S01]  /*2010*/  IMAD.MOV.U32 R0, RZ, RZ, 0x400000 ;  /* 0x00400000ff007424 */ /* 0x000fe200078e00ff */
[----:B--2---:R-:W-:-:S13]  /*2020*/  ISETP.NE.AND P0, PT, R2, RZ, PT ;  /* 0x000000ff0200720c */ /* 0x004fda0003f05270 */
[----:B------:R-:W-:Y:S05]  /*2030*/  @!P0 BRA `(.L_x_1331) ;  /* 0x00000000006c8947 */ /* 0x000fea0003800000 */
[----:B------:R-:W-:-:S13]  /*2040*/  ISETP.NE.AND P0, PT, R2, 0xff, PT ;  /* 0x000000ff0200780c */ /* 0x000fda0003f05270 */
[----:B------:R-:W-:Y:S02]  /*2050*/  @!P0 IMAD.MOV.U32 R0, RZ, RZ, 0x7f800001 ;  /* 0x7f800001ff008424 */ /* 0x000fe400078e00ff */
[----:B------:R-:W-:Y:S01]  /*2060*/  @P0 IMAD.SHL.U32 R0, R2, 0x800000, RZ ;  /* 0x0080000002000824 */ /* 0x000fe200078e00ff */
[----:B------:R-:W-:Y:S06]  /*2070*/  BRA `(.L_x_1331) ;  /* 0x00000000005c7947 */ /* 0x000fec0003800000 */
.L_x_1330:
        /* <DEDUP_REMOVED lines=16> */
.L_x_1352:
[----:B------:R-:W-:Y:S01]  /*2180*/  IMAD.MOV.U32 R0, RZ, RZ, RZ ;  /* 0x000000ffff007224 */ /* 0x000fe200078e00ff */
[----:B------:R-:W-:Y:S06]  /*2190*/  BRA `(.L_x_1331) ;  /* 0x0000000000147947 */ /* 0x000fec0003800000 */
.L_x_1351:
[----:B------:R-:W2:Y:S02]  /*21a0*/  LDG.E.64 R2, desc[UR36][R2.64] ;  /* 0x0000002402027981 */ /* 0x000ea4000c1e1b00 */
[----:B--2---:R0:W1:Y:S01]  /*21b0*/  I2F.U64 R0, R2 ;  /* 0x0000000200007312 */ /* 0x0040620000301000 */
[----:B------:R-:W-:Y:S05]  /*21c0*/  BRA `(.L_x_1331) ;  /* 0x0000000000087947 */ /* 0x000fea0003800000 */
.L_x_1350:
[----:B------:R-:W2:Y:S02]  /*21d0*/  LDG.E R0, desc[UR36][R2.64] ;  /* 0x0000002402007981 */ /* 0x000ea4000c1e1900 */
[----:B--2---:R-:W-:-:S07]  /*21e0*/  I2FP.F32.U32 R0, R0 ;  /* 0x0000000000007245 */ /* 0x004fce0000201000 */
.L_x_1331:
[----:B------:R-:W-:Y:S05]  /*21f0*/  BSYNC B6 ;  /* 0x0000000000067941 */ /* 0x000fea0003800000 */
.L_x_1325:
[C---:B01---5:R-:W-:Y:S01]  /*2200*/  FSETP.GT.FTZ.AND P0, PT, |R0|.reuse, 1, PT ;  /* 0x3f8000000000780b */ /* 0x063fe20003f14200 */
[----:B--234-:R-:W-:Y:S01]  /*2210*/  FADD.FTZ R2, |R0|, -RZ ;  /* 0x800000ff00027221 */ /* 0x01cfe20000010200 */
[----:B------:R-:W-:Y:S01]  /*2220*/  IMAD.MOV.U32 R4, RZ, RZ, 0x3b2090aa ;  /* 0x3b2090aaff047424 */ /* 0x000fe200078e00ff */
[----:B------:R-:W0:Y:S10]  /*2230*/  LDC.U8 R5, c[0x0][0x421] ;  /* 0x00010840ff057b82 */ /* 0x000e340000000000 */
[----:B------:R-:W1:Y:S01]  /*2240*/  @P0 MUFU.RCP R2, R2 ;  /* 0x0000000200020308 */ /* 0x000e620000001000 */
[----:B------:R-:W-:-:S02]  /*2250*/  @P0 IMAD.MOV.U32 R6, RZ, RZ, 0x3fd774eb ;  /* 0x3fd774ebff060424 */ /* 0x000fc400078e00ff */
        /* <DEDUP_REMOVED lines=9> */
[----:B0-----:R-:W-:-:S03]  /*22f0*/  PRMT R4, R5, 0x9910, RZ ;  /* 0x0000991005047816 */ /* 0x001fc600000000ff */
[----:B------:R-:W-:Y:S01]  /*2300*/  FFMA.FTZ R3, R2, R3, R2 ;  /* 0x0000000302037223 */ /* 0x000fe20000010002 */
[----:B------:R-:W-:-:S03]  /*2310*/  ISETP.GT.AND P1, PT, R4, 0x9, PT ;  /* 0x000000090400780c */ /* 0x000fc60003f24270 */
[----:B------:R-:W-:Y:S01]  /*2320*/  @P0 FFMA.FTZ R3, R6, 0.93318945169448852539, -R3 ;  /* 0x3f6ee58106030823 */ /* 0x000fe20000010803 */
[----:B------:R-:W-:-:S04]  /*2330*/  FSETP.GTU.FTZ.AND P0, PT, |R0|, +INF , PT ;  /* 0x7f8000000000780b */ /* 0x000fc80003f1c200 */
[----:B------:R-:W-:-:S04]  /*2340*/  LOP3.LUT R2, R3, 0x80000000, R0, 0xb8, !PT ;  /* 0x8000000003027812 */ /* 0x000fc800078eb800 */
[----:B------:R-:W-:Y:S01]  /*2350*/  FSEL R2, R2, R3, !P0 ;  /* 0x0000000302027208 */ /* 0x000fe20004000000 */
        /* <DEDUP_REMOVED lines=9> */
[----:B------:R-:W0:Y:S02]  /*23f0*/  F2I.FTZ.TRUNC.NTZ R3, R2 ;  /* 0x0000000200037305 */ /* 0x000e24000021f100 */
[----:B0-----:R0:W-:Y:S01]  /*2400*/  STG.E.U8 desc[UR36][R16.64], R3 ;  /* 0x0000000310007986 */ /* 0x0011e2000c101124 */
[----:B------:R-:W-:Y:S05]  /*2410*/  BRA `(.L_x_1358) ;  /* 0x0000000c00507947 */ /* 0x000fea0003800000 */
.L_x_1356:
[----:B------:R-:W0:Y:S02]  /*2420*/  F2I.S64.TRUNC R2, R2 ;  /* 0x0000000200027311 */ /* 0x000e24000020d900 */
[----:B0-----:R-:W-:-:S05]  /*2430*/  IMAD.MOV.U32 R5, RZ, RZ, R2 ;  /* 0x000000ffff057224 */ /* 0x001fca00078e0002 */
[----:B------:R0:W-:Y:S01]  /*2440*/  STG.E.U8 desc[UR36][R16.64], R5 ;  /* 0x0000000510007986 */ /* 0x0001e2000c101124 */
[----:B------:R-:W-:Y:S05]  /*2450*/  BRA `(.L_x_1358) ;  /* 0x0000000c00407947 */ /* 0x000fea0003800000 */
.L_x_1355:
[----:B------:R-:W-:-:S13]  /*2460*/  ISETP.NE.AND P0, PT, R4, 0x2, PT ;  /* 0x000000020400780c */ /* 0x000fda0003f05270 */
[----:B------:R-:W-:Y:S05]  /*2470*/  @!P0 BRA `(.L_x_1359) ;  /* 0x0000000000288947 */ /* 0x000fea0003800000 */
[----:B------:R-:W-:-:S13]  /*2480*/  ISETP.NE.AND P0, PT, R4, 0x3, PT ;  /* 0x000000030400780c */ /* 0x000fda0003f05270 */
[----:B------:R-:W-:Y:S05]  /*2490*/  @!P0 BRA `(.L_x_1360) ;  /* 0x0000000000148947 */ /* 0x000fea0003800000 */
[----:B------:R-:W-:-:S13]  /*24a0*/  ISETP.NE.AND P0, PT, R4, 0x4, PT ;  /* 0x000000040400780c */ /* 0x000fda0003f05270 */
[----:B------:R-:W-:Y:S05]  /*24b0*/  @P0 BRA `(.L_x_1357) ;  /* 0x0000000800d00947 */ /* 0x000fea0003800000 */
[----:B------:R-:W0:Y:S02]  /*24c0*/  F2I.S64.TRUNC R2, R2 ;  /* 0x0000000200027311 */ /* 0x000e24000020d900 */
[----:B0-----:R0:W-:Y:S01]  /*24d0*/  STG.E.64 desc[UR36][R16.64], R2 ;  /* 0x0000000210007986 */ /* 0x0011e2000c101b24 */
[----:B------:R-:W-:Y:S05]  /*24e0*/  BRA `(.L_x_1358) ;  /* 0x0000000c001c7947 */ /* 0x000fea0003800000 */
.L_x_1360:
[----:B------:R-:W0:Y:S02]  /*24f0*/  F2I.FTZ.TRUNC.NTZ R3, R2 ;  /* 0x0000000200037305 */ /* 0x000e24000021f100 */
[----:B0-----:R0:W-:Y:S01]  /*2500*/  STG.E desc[UR36][R16.64], R3 ;  /* 0x0000000310007986 */ /* 0x0011e2000c101924 */
[----:B------:R-:W-:Y:S05]  /*2510*/  BRA `(.L_x_1358) ;  /* 0x0000000c00107947 */ /* 0x000fea0003800000 */
.L_x_1359:
[----:B------:R-:W0:Y:S02]  /*2520*/  F2I.FTZ.TRUNC.NTZ R3, R2 ;  /* 0x0000000200037305 */ /* 0x000e24000021f100 */
[----:B0-----:R0:W-:Y:S01]  /*2530*/  STG.E.U16 desc[UR36][R16.64], R3 ;  /* 0x0000000310007986 */ /* 0x0011e2000c101524 */
[----:B------:R-:W-:Y:S05]  /*2540*/  BRA `(.L_x_1358) ;  /* 0x0000000c00047947 */ /* 0x000fea0003800000 */
.L_x_1354:
[----:B------:R-:W-:-:S13]  /*2550*/  ISETP.GT.AND P0, PT, R4, 0x6, PT ;  /* 0x000000060400780c */ /* 0x000fda0003f04270 */
[----:B------:R-:W-:Y:S05]  /*2560*/  @P0 BRA `(.L_x_1361) ;  /* 0x0000000000240947 */ /* 0x000fea0003800000 */
[----:B------:R-:W-:-:S13]  /*2570*/  ISETP.NE.AND P0, PT, R4, 0x5, PT ;  /* 0x000000050400780c */ /* 0x000fda0003f05270 */
[----:B------:R-:W-:Y:S05]  /*2580*/  @!P0 BRA `(.L_x_1362) ;  /* 0x0000000000108947 */ /* 0x000fea0003800000 */
[----:B------:R-:W-:-:S13]  /*2590*/  ISETP.NE.AND P0, PT, R4, 0x6, PT ;  /* 0x000000060400780c */ /* 0x000fda0003f05270 */
[----:B------:R-:W-:Y:S05]  /*25a0*/  @P0 BRA `(.L_x_1357) ;  /* 0x0000000800940947 */ /* 0x000fea0003800000 */
[----:B------:R0:W-:Y:S01]  /*25b0*/  STG.E desc[UR36][R16.64], R2 ;  /* 0x0000000210007986 */ /* 0x0001e2000c101924 */
[----:B------:R-:W-:Y:S05]  /*25c0*/  BRA `(.L_x_1358) ;  /* 0x0000000800e47947 */ /* 0x000fea0003800000 */
.L_x_1362:
[----:B------:R-:W-:-:S05]  /*25d0*/  F2FP.F16.F32.PACK_AB R2, RZ, R2 ;  /* 0x00000002ff02723e */ /* 0x000fca00000000ff */
[----:B------:R0:W-:Y:S01]  /*25e0*/  STG.E.U16 desc[UR36][R16.64], R2 ;  /* 0x0000000210007986 */ /* 0x0001e2000c101524 */
[----:B------:R-:W-:Y:S05]  /*25f0*/  BRA `(.L_x_1358) ;  /* 0x0000000800d87947 */ /* 0x000fea0003800000 */
.L_x_1361:
[----:B------:R-:W-:-:S13]  /*2600*/  ISETP.NE.AND P0, PT, R4, 0x7, PT ;  /* 0x000000070400780c */ /* 0x000fda0003f05270 */
[----:B------:R-:W-:Y:S05]  /*2610*/  @!P0 BRA `(.L_x_1363) ;  /* 0x00000000002c8947 */ /* 0x000fea0003800000 */
[----:B------:R-:W-:-:S13]  /*2620*/  ISETP.NE.AND P0, PT, R4, 0x8, PT ;  /* 0x000000080400780c */ /* 0x000fda0003f05270 */
[----:B------:R-:W-:Y:S05]  /*2630*/  @!P0 BRA `(.L_x_1364) ;  /* 0x0000000000148947 */ /* 0x000fea0003800000 */
[----:B------:R-:W-:-:S13]  /*2640*/  ISETP.NE.AND P0, PT, R4, 0x9, PT ;  /* 0x000000090400780c */ /* 0x000fda0003f05270 */
[----:B------:R-:W-:Y:S05]  /*2650*/  @P0 BRA `(.L_x_1357) ;  /* 0x0000000800680947 */ /* 0x000fea0003800000 */
[----:B------:R-:W-:-:S05]  /*2660*/  IMAD.MOV.U32 R3, RZ, RZ, RZ ;  /* 0x000000ffff037224 */ /* 0x000fca00078e00ff */
[----:B------:R0:W-:Y:S01]  /*2670*/  STG.E.64 desc[UR36][R16.64], R2 ;  /* 0x0000000210007986 */ /* 0x0001e2000c101b24 */
[----:B------:R-:W-:Y:S05]  /*2680*/  BRA `(.L_x_1358) ;  /* 0x0000000800b47947 */ /* 0x000fea0003800000 */
.L_x_1364:
[----:B------:R-:W-:-:S04]  /*2690*/  F2FP.F16.F32.PACK_AB R3, RZ, R2 ;  /* 0x00000002ff03723e */ /* 0x000fc800000000ff */
[----:B------:R-:W-:-:S05]  /*26a0*/  PRMT R3, R3, 0x5410, RZ ;  /* 0x0000541003037816 */ /* 0x000fca00000000ff */
[----:B------:R0:W-:Y:S01]  /*26b0*/  STG.E desc[UR36][R16.64], R3 ;  /* 0x0000000310007986 */ /* 0x0001e2000c101924 */
[----:B------:R-:W-:Y:S05]  /*26c0*/  BRA `(.L_x_1358) ;  /* 0x0000000800a47947 */ /* 0x000fea0003800000 */
.L_x_1363:
[----:B------:R-:W-:-:S06]  /*26d0*/  FMUL.FTZ R2, R2, 1 ;  /* 0x3f80000002027820 */ /* 0x000fcc0000410000 */
[----:B------:R-:W0:Y:S02]  /*26e0*/  F2F.F64.F32 R2, R2 ;  /* 0x0000000200027310 */ /* 0x000e240000201800 */
[----:B0-----:R0:W-:Y:S01]  /*26f0*/  STG.E.64 desc[UR36][R16.64], R2 ;  /* 0x0000000210007986 */ /* 0x0011e2000c101b24 */
[----:B------:R-:W-:Y:S05]  /*2700*/  BRA `(.L_x_1358) ;  /* 0x0000000800947947 */ /* 0x000fea0003800000 */
.L_x_1353:
        /* <DEDUP_REMOVED lines=8> */
[----:B------:R-:W-:-:S04]  /*2790*/  FSETP.NEU.FTZ.AND P0, PT, R2, RZ, PT ;  /* 0x000000ff0200720b */ /* 0x000fc80003f1d000 */
[----:B------:R-:W-:-:S05]  /*27a0*/  SEL R3, RZ, 0x1, !P0 ;  /* 0x00000001ff037807 */ /* 0x000fca0004000000 */
[----:B------:R0:W-:Y:S01]  /*27b0*/  STG.E.U8 desc[UR36][R16.64], R3 ;  /* 0x0000000310007986 */ /* 0x0001e2000c101124 */
[----:B------:R-:W-:Y:S05]  /*27c0*/  BRA `(.L_x_1358) ;  /* 0x0000000800647947 */ /* 0x000fea0003800000 */
.L_x_1367:
[----:B------:R-:W-:Y:S01]  /*27d0*/  FMUL.FTZ R4, R2, 1 ;  /* 0x3f80000002047820 */ /* 0x000fe20000410000 */
[----:B------:R-:W-:-:S05]  /*27e0*/  CS2R R6, SRZ ;  /* 0x0000000000067805 */ /* 0x000fca000001ff00 */
[----:B------:R-:W0:Y:S02]  /*27f0*/  F2F.F64.F32 R4, R4 ;  /* 0x0000000400047310 */ /* 0x000e240000201800 */
[----:B0-----:R0:W-:Y:S01]  /*2800*/  STG.E.128 desc[UR36][R16.64], R4 ;  /* 0x0000000410007986 */ /* 0x0011e2000c101d24 */
[----:B------:R-:W-:Y:S05]  /*2810*/  BRA `(.L_x_1358) ;  /* 0x0000000800507947 */ /* 0x000fea0003800000 */
.L_x_1366:
[----:B------:R-:W-:-:S13]  /*2820*/  ISETP.NE.AND P0, PT, R4, 0xf, PT ;  /* 0x0000000f0400780c */ /* 0x000fda0003f05270 */
[----:B------:R-:W-:Y:S05]  /*2830*/  @!P0 BRA `(.L_x_1368) ;  /* 0x0000000000ac8947 */ /* 0x000fea0003800000 */
[----:B------:R-:W-:-:S13]  /*2840*/  ISETP.NE.AND P0, PT, R4, 0x17, PT ;  /* 0x000000170400780c */ /* 0x000fda0003f05270 */
[----:B------:R-:W-:Y:S05]  /*2850*/  @!P0 BRA `(.L_x_1369) ;  /* 0x0000000000508947 */ /* 0x000fea0003800000 */
[----:B------:R-:W-:-:S13]  /*2860*/  ISETP.NE.AND P0, PT, R4, 0x18, PT ;  /* 0x000000180400780c */ /* 0x000fda0003f05270 */
[----:B------:R-:W-:Y:S05]  /*2870*/  @P0 BRA `(.L_x_1357) ;  /* 0x0000000400e00947 */ /* 0x000fea0003800000 */
[C---:B------:R-:W-:Y:S01]  /*2880*/  LOP3.LUT R4, R2.reuse, 0x7fffffff, RZ, 0xc0, !PT ;  /* 0x7fffffff02047812 */ /* 0x040fe200078ec0ff */
[----:B------:R-:W-:Y:S01]  /*2890*/  BSSY B0, `(.L_x_1370) ;  /* 0x000000d000007945 */ /* 0x000fe20003800000 */
[----:B------:R-:W-:Y:S02]  /*28a0*/  LOP3.LUT R0, R2, 0x80000000, RZ, 0xc0, !PT ;  /* 0x8000000002007812 */ /* 0x000fe400078ec0ff */
[----:B------:R-:W-:Y:S02]  /*28b0*/  ISETP.GT.U32.AND P0, PT, R4, 0x43efffff, PT ;  /* 0x43efffff0400780c */ /* 0x000fe40003f04070 */
[----:B------:R-:W-:Y:S01]  /*28c0*/  SHF.R.U32.HI R5, RZ, 0x18, R0 ;  /* 0x00000018ff057819 */ /* 0x000fe20000011600 */
[----:B------:R-:W-:-:S10]  /*28d0*/  IMAD.MOV.U32 R0, RZ, RZ, 0x7f ;  /* 0x0000007fff007424 */ /* 0x000fd400078e00ff */
[----:B------:R-:W-:Y:S05]  /*28e0*/  @P0 BRA `(.L_x_1371) ;  /* 0x00000000001c0947 */ /* 0x000fea0003800000 */
[----:B------:R-:W-:-:S13]  /*28f0*/  ISETP.GE.U32.AND P0, PT, R4, 0x3c800000, PT ;  /* 0x3c8000000400780c */ /* 0x000fda0003f06070 */
[----:B------:R-:W-:-:S04]  /*2900*/  @P0 SHF.R.U32.HI R0, RZ, 0x14, R2 ;  /* 0x00000014ff000819 */ /* 0x000fc80000011602 */
[----:B------:R-:W-:-:S04]  /*2910*/  @P0 LOP3.LUT R3, R0, 0x1, RZ, 0xc0, !PT ;  /* 0x0000000100030812 */ /* 0x000fc800078ec0ff */
[----:B------:R-:W-:Y:S01]  /*2920*/  @P0 IADD3 R3, R2, 0x407ffff, R3 ;  /* 0x0407ffff02030810 */ /* 0x000fe20007ffe003 */
[----:B------:R-:W-:-:S03]  /*2930*/  @!P0 FADD.FTZ R2, R4, 16384 ;  /* 0x4680000004028421 */ /* 0x000fc60000010000 */
[----:B------:R-:W-:Y:S02]  /*2940*/  @P0 SHF.R.U32.HI R0, RZ, 0x14, R3 ;  /* 0x00000014ff000819 */ /* 0x000fe40000011603 */
[----:B------:R-:W-:-:S07]  /*2950*/  @!P0 IADD3 R0, R2, -0x46800000, RZ ;  /* 0xb980000002008810 */ /* 0x000fce0007ffe0ff */
.L_x_1371:
[----:B------:R-:W-:Y:S05]  /*2960*/  BSYNC B0 ;  /* 0x0000000000007941 */ /* 0x000fea0003800000 */
.L_x_1370:
[----:B------:R-:W-:-:S05]  /*2970*/  LOP3.LUT R5, R0, R5, RZ, 0xfc, !PT ;  /* 0x0000000500057212 */ /* 0x000fca00078efcff */
[----:B------:R0:W-:Y:S01]  /*2980*/  STG.E.U8 desc[UR36][R16.64], R5 ;  /* 0x0000000510007986 */ /* 0x0001e2000c101124 */
[----:B------:R-:W-:Y:S05]  /*2990*/  BRA `(.L_x_1358) ;  /* 0x0000000400f07947 */ /* 0x000fea0003800000 */
.L_x_1369:
[----:B------:R-:W-:Y:S01]  /*29a0*/  LOP3.LUT R4, R2, 0x7fffffff, RZ, 0xc0, !PT ;  /* 0x7fffffff02047812 */ /* 0x000fe200078ec0ff */
[----:B------:R-:W-:Y:S03]  /*29b0*/  BSSY B0, `(.L_x_1372) ;  /* 0x000000e000007945 */ /* 0x000fe60003800000 */
[----:B------:R-:W-:-:S13]  /*29c0*/  ISETP.GT.U32.AND P0, PT, R4, 0x477fffff, PT ;  /* 0x477fffff0400780c */ /* 0x000fda0003f04070 */
[----:B------:R-:W-:Y:S05]  /*29d0*/  @P0 BRA `(.L_x_1373) ;  /* 0x0000000000200947 */ /* 0x000fea0003800000 */
[----:B------:R-:W-:-:S13]  /*29e0*/  ISETP.GE.U32.AND P0, PT, R4, 0x38800000, PT ;  /* 0x388000000400780c */ /* 0x000fda0003f06070 */
[----:B------:R-:W-:-:S04]  /*29f0*/  @P0 SHF.R.U32.HI R0, RZ, 0x15, R2 ;  /* 0x00000015ff000819 */ /* 0x000fc80000011602 */
[----:B------:R-:W-:-:S04]  /*2a00*/  @P0 LOP3.LUT R3, R0, 0x1, RZ, 0xc0, !PT ;  /* 0x0000000100030812 */ /* 0x000fc800078ec0ff */
[----:B------:R-:W-:Y:S01]  /*2a10*/  @P0 IADD3 R0, R2, 0x80fffff, R3 ;  /* 0x080fffff02000810 */ /* 0x000fe20007ffe003 */
[----:B------:R-:W-:-:S03]  /*2a20*/  @!P0 FADD.FTZ R3, R4, 128 ;  /* 0x4300000004038421 */ /* 0x000fc60000010000 */
[----:B------:R-:W-:Y:S01]  /*2a30*/  @P0 SHF.R.U32.HI R0, RZ, 0x15, R0 ;  /* 0x00000015ff000819 */ /* 0x000fe20000011600 */
[----:B------:R-:W-:Y:S01]  /*2a40*/  @!P0 VIADD R0, R3, 0xbd000000 ;  /* 0xbd00000003008836 */ /* 0x000fe20000000000 */
[----:B------:R-:W-:Y:S06]  /*2a50*/  BRA `(.L_x_1374) ;  /* 0x00000000000c7947 */ /* 0x000fec0003800000 */
.L_x_1373:
[----:B------:R-:W-:Y:S01]  /*2a60*/  IMAD.MOV.U32 R0, RZ, RZ, 0x7f ;  /* 0x0000007fff007424 */ /* 0x000fe200078e00ff */
[----:B------:R-:W-:-:S04]  /*2a70*/  ISETP.GT.U32.AND P0, PT, R4, 0x7f800000, PT ;  /* 0x7f8000000400780c */ /* 0x000fc80003f04070 */
[----:B------:R-:W-:-:S09]  /*2a80*/  SEL R0, R0, 0x7c, P0 ;  /* 0x0000007c00007807 */ /* 0x000fd20000000000 */
.L_x_1374:
[----:B------:R-:W-:Y:S05]  /*2a90*/  BSYNC B0 ;  /* 0x0000000000007941 */ /* 0x000fea0003800000 */
.L_x_1372:
[----:B------:R-:W-:-:S04]  /*2aa0*/  LOP3.LUT R2, R2, 0x80000000, RZ, 0xc0, !PT ;  /* 0x8000000002027812 */ /* 0x000fc800078ec0ff */
[----:B------:R-:W-:-:S04]  /*2ab0*/  SHF.R.U32.HI R3, RZ, 0x18, R2 ;  /* 0x00000018ff037819 */ /* 0x000fc80000011602 */
[----:B------:R-:W-:-:S05]  /*2ac0*/  LOP3.LUT R3, R0, R3, RZ, 0xfc, !PT ;  /* 0x0000000300037212 */ /* 0x000fca00078efcff */
[----:B------:R0:W-:Y:S01]  /*2ad0*/  STG.E.U8 desc[UR36][R16.64], R3 ;  /* 0x0000000310007986 */ /* 0x0001e2000c101124 */
[----:B------:R-:W-:Y:S05]  /*2ae0*/  BRA `(.L_x_1358) ;  /* 0x00000004009c7947 */ /* 0x000fea0003800000 */
.L_x_1368:
[----:B------:R-:W-:-:S05]  /*2af0*/  F2FP.BF16.F32.PACK_AB R2, RZ, R2 ;  /* 0x00000002ff02723e */ /* 0x000fca00000010ff */
[----:B------:R0:W-:Y:S01]  /*2b00*/  STG.E.U16 desc[UR36][R16.64], R2 ;  /* 0x0000000210007986 */ /* 0x0001e2000c101524 */
[----:B------:R-:W-:Y:S05]  /*2b10*/  BRA `(.L_x_1358) ;  /* 0x0000000400907947 */ /* 0x000fea0003800000 */
.L_x_1365:
        /* <DEDUP_REMOVED lines=8> */
[----:B------:R-:W0:Y:S02]  /*2ba0*/  F2I.FTZ.U32.TRUNC.NTZ R3, R2 ;  /* 0x0000000200037305 */ /* 0x000e24000021f000 */
[----:B0-----:R4:W-:Y:S01]  /*2bb0*/  STG.E.U16 desc[UR36][R16.64], R3 ;  /* 0x0000000310007986 */ /* 0x0019e2000c101524 */
[----:B------:R-:W-:Y:S05]  /*2bc0*/  BRA `(.L_x_1358) ;  /* 0x0000000400647947 */ /* 0x000fea0003800000 */
.L_x_1377:
[----:B------:R-:W-:Y:S01]  /*2bd0*/  LOP3.LUT R3, R2, 0x7fffffff, RZ, 0xc0, !PT ;  /* 0x7fffffff02037812 */ /* 0x000fe200078ec0ff */
[----:B------:R-:W-:Y:S01]  /*2be0*/  BSSY B0, `(.L_x_1378) ;  /* 0x0000013000007945 */ /* 0x000fe20003800000 */
[----:B------:R-:W-:Y:S02]  /*2bf0*/  IMAD.MOV.U32 R8, RZ, RZ, 0x80 ;  /* 0x00000080ff087424 */ /* 0x000fe400078e00ff */
        /* <DEDUP_REMOVED lines=13> */
.L_x_1380:
[----:B------:R-:W-:-:S04]  /*2cd0*/  LOP3.LUT R2, R2, 0x80000000, RZ, 0xc0, !PT ;  /* 0x8000000002027812 */ /* 0x000fc800078ec0ff */
[----:B------:R-:W-:-:S04]  /*2ce0*/  SHF.R.U32.HI R3, RZ, 0x18, R2 ;  /* 0x00000018ff037819 */ /* 0x000fc80000011602 */
[----:B------:R-:W-:-:S04]  /*2cf0*/  LOP3.LUT R0, R0, R3, RZ, 0xfc, !PT ;  /* 0x0000000300007212 */ /* 0x000fc800078efcff */
[----:B------:R-:W-:-:S07]  /*2d00*/  PRMT R8, R0, 0x7610, R8 ;  /* 0x0000761000087816 */ /* 0x000fce0000000008 */
.L_x_1379:
[----:B------:R-:W-:Y:S05]  /*2d10*/  BSYNC B0 ;  /* 0x0000000000007941 */ /* 0x000fea0003800000 */
.L_x_1378:
[----:B------:R0:W-:Y:S01]  /*2d20*/  STG.E.U8 desc[UR36][R16.64], R8 ;  /* 0x0000000810007986 */ /* 0x0001e2000c101124 */
[----:B------:R-:W-:Y:S05]  /*2d30*/  BRA `(.L_x_1358) ;  /* 0x0000000400087947 */ /* 0x000fea0003800000 */
.L_x_1376:
        /* <DEDUP_REMOVED lines=16> */
.L_x_1383:
[----:B------:R-:W-:-:S04]  /*2e40*/  LOP3.LUT R2, R2, 0x80000000, RZ, 0xc0, !PT ;  /* 0x8000000002027812 */ /* 0x000fc800078ec0ff */
[----:B------:R-:W-:-:S04]  /*2e50*/  SHF.R.U32.HI R3, RZ, 0x18, R2 ;  /* 0x00000018ff037819 */ /* 0x000fc80000011602 */
[----:B------:R-:W-:-:S04]  /*2e60*/  LOP3.LUT R0, R0, R3, RZ, 0xfc, !PT ;  /* 0x0000000300007212 */ /* 0x000fc800078efcff */
[----:B------:R-:W-:-:S07]  /*2e70*/  PRMT R8, R0, 0x7610, R8 ;  /* 0x0000761000087816 */ /* 0x000fce0000000008 */
.L_x_1382:
[----:B------:R-:W-:Y:S05]  /*2e80*/  BSYNC B0 ;  /* 0x0000000000007941 */ /* 0x000fea0003800000 */
.L_x_1381:
[----:B------:R3:W-:Y:S01]  /*2e90*/  STG.E.U8 desc[UR36][R16.64], R8 ;  /* 0x0000000810007986 */ /* 0x0007e2000c101124 */
[----:B------:R-:W-:Y:S05]  /*2ea0*/  BRA `(.L_x_1358) ;  /* 0x0000000000ac7947 */ /* 0x000fea0003800000 */
.L_x_1375:
[----:B------:R-:W-:-:S13]  /*2eb0*/  ISETP.NE.AND P0, PT, R4, 0x1c, PT ;  /* 0x0000001c0400780c */ /* 0x000fda0003f05270 */
[----:B------:R-:W-:Y:S05]  /*2ec0*/  @!P0 BRA `(.L_x_1384) ;  /* 0x00000000009c8947 */ /* 0x000fea0003800000 */
[----:B------:R-:W-:-:S13]  /*2ed0*/  ISETP.NE.AND P0, PT, R4, 0x1d, PT ;  /* 0x0000001d0400780c */ /* 0x000fda0003f05270 */
[----:B------:R-:W-:Y:S05]  /*2ee0*/  @!P0 BRA `(.L_x_1385) ;  /* 0x0000000000888947 */ /* 0x000fea0003800000 */
[----:B------:R-:W-:-:S13]  /*2ef0*/  ISETP.NE.AND P0, PT, R4, 0x2c, PT ;  /* 0x0000002c0400780c */ /* 0x000fda0003f05270 */
[----:B------:R-:W-:Y:S05]  /*2f00*/  @P0 BRA `(.L_x_1357) ;  /* 0x00000000003c0947 */ /* 0x000fea0003800000 */
        /* <DEDUP_REMOVED lines=15> */
.L_x_1357:
        /* <DEDUP_REMOVED lines=16> */
.L_x_1386:
[----:B------:R-:W-:Y:S05]  /*3100*/  BRA `(.L_x_1358) ;  /* 0x0000000000147947 */ /* 0x000fea0003800000 */
.L_x_1385:
[----:B------:R-:W0:Y:S02]  /*3110*/  F2I.U64.TRUNC R2, R2 ;  /* 0x0000000200027311 */ /* 0x000e24000020d800 */
[----:B0-----:R2:W-:Y:S01]  /*3120*/  STG.E.64 desc[UR36][R16.64], R2 ;  /* 0x0000000210007986 */ /* 0x0015e2000c101b24 */
[----:B------:R-:W-:Y:S05]  /*3130*/  BRA `(.L_x_1358) ;  /* 0x0000000000087947 */ /* 0x000fea0003800000 */
.L_x_1384:
[----:B------:R-:W0:Y:S02]  /*3140*/  F2I.FTZ.U32.TRUNC.NTZ R3, R2 ;  /* 0x0000000200037305 */ /* 0x000e24000021f000 */
[----:B0-----:R0:W-:Y:S02]  /*3150*/  STG.E desc[UR36][R16.64], R3 ;  /* 0x0000000310007986 */ /* 0x0011e4000c101924 */
.L_x_1358:
[----:B------:R-:W-:-:S04]  /*3160*/  IMAD R18, R23, 0x200, R18 ;  /* 0x0000020017127824 */ /* 0x000fc800078e0212 */
[----:B------:R-:W-:-:S07]  /*3170*/  VIADD R19, R18, 0x80 ;  /* 0x0000008012137836 */ /* 0x000fce0000000000 */
.L_x_1323:
[----:B------:R-:W-:Y:S05]  /*3180*/  BSYNC B7 ;  /* 0x0000000000077941 */ /* 0x000fea0003800000 */
.L_x_1322:
        /* <DEDUP_REMOVED lines=307> */
.L_x_1389:
        /* <DEDUP_REMOVED lines=22> */
.L_x_1394:
[----:B------:R-:W2:Y:S02]  /*4620*/  LDG.E.U8 R0, desc[UR36][R2.64] ;  /* 0x0000002402007981 */ /* 0x000ea4000c1e1100 */
[----:B--2---:R-:W-:Y:S01]  /*4630*/  I2FP.F32.U32 R0, R0 ;  /* 0x0000000000007245 */ /* 0x004fe20000201000 */
[----:B------:R-:W-:Y:S06]  /*4640*/  BRA `(.L_x_1396) ;  /* 0x0000000c002c7947 */ /* 0x000fec0003800000 */
.L_x_1393:
[----:B------:R-:W-:-:S13]  /*4650*/  ISETP.NE.AND P0, PT, R4, 0x2, PT ;  /* 0x000000020400780c */ /* 0x000fda0003f05270 */
[----:B------:R-:W-:Y:S05]  /*4660*/  @!P0 BRA `(.L_x_1397) ;  /* 0x0000000000288947 */ /* 0x000fea0003800000 */
[----:B------:R-:W-:-:S13]  /*4670*/  ISETP.NE.AND P0, PT, R4, 0x3, PT ;  /* 0x000000030400780c */ /* 0x000fda0003f05270 */
[----:B------:R-:W-:Y:S05]  /*4680*/  @!P0 BRA `(.L_x_1398) ;  /* 0x0000000000148947 */ /* 0x000fea0003800000 */
[----:B------:R-:W-:-:S13]  /*4690*/  ISETP.NE.AND P0, PT, R4, 0x4, PT ;  /* 0x000000040400780c */ /* 0x000fda0003f05270 */
[----:B------:R-:W-:Y:S05]  /*46a0*/  @P0 BRA `(.L_x_1395) ;  /* 0x0000000800b80947 */ /* 0x000fea0003800000 */
[----:B------:R-:W2:Y:S02]  /*46b0*/  LDG.E.64 R2, desc[UR36][R2.64] ;  /* 0x0000002402027981 */ /* 0x000ea4000c1e1b00 */
[----:B--2---:R2:W3:Y:S01]  /*46c0*/  I2F.S64 R0, R2 ;  /* 0x0000000200007312 */ /* 0x0044e20000301400 */
[----:B------:R-:W-:Y:S05]  /*46d0*/  BRA `(.L_x_1396) ;  /* 0x0000000c00087947 */ /* 0x000fea0003800000 */
.L_x_1398:
[----:B------:R-:W2:Y:S02]  /*46e0*/  LDG.E R0, desc[UR36][R2.64] ;  /* 0x0000002402007981 */ /* 0x000ea4000c1e1900 */
[----:B--2---:R-:W-:Y:S01]  /*46f0*/  I2FP.F32.S32 R0, R0 ;  /* 0x0000000000007245 */ /* 0x004fe20000201400 */
[----:B------:R-:W-:Y:S06]  /*4700*/  BRA `(.L_x_1396) ;  /* 0x0000000800fc7947 */ /* 0x000fec0003800000 */
.L_x_1397:
[----:B------:R-:W2:Y:S02]  /*4710*/  LDG.E.U16 R0, desc[UR36][R2.64] ;  /* 0x0000002402007981 */ /* 0x000ea4000c1e1500 */
[----:B--2---:R-:W1:Y:S01]  /*4720*/  I2F.S16 R0, R0 ;  /* 0x0000000000007306 */ /* 0x004e620000101400 */
[----:B------:R-:W-:Y:S05]  /*4730*/  BRA `(.L_x_1396) ;  /* 0x0000000800f07947 */ /* 0x000fea0003800000 */
.L_x_1392:
        /* <DEDUP_REMOVED lines=8> */
.L_x_1400:
[----:B------:R-:W2:Y:S02]  /*47c0*/  LDG.E.U16 R0, desc[UR36][R2.64] ;  /* 0x0000002402007981 */ /* 0x000ea4000c1e1500 */
[----:B--2---:R-:W-:Y:S01]  /*47d0*/  HADD2.F32 R0, -RZ, R0.H0_H0 ;  /* 0x20000000ff007230 */ /* 0x004fe20000004100 */
[----:B------:R-:W-:Y:S06]  /*47e0*/  BRA `(.L_x_1396) ;  /* 0x0000000800c47947 */ /* 0x000fec0003800000 */
.L_x_1399:
        /* <DEDUP_REMOVED lines=8> */
.L_x_1402:
[----:B------:R-:W2:Y:S02]  /*4870*/  LDG.E.U16 R0, desc[UR36][R2.64] ;  /* 0x0000002402007981 */ /* 0x000ea4000c1e1500 */
[----:B--2---:R-:W-:Y:S01]  /*4880*/  HADD2.F32 R0, -RZ, R0.H0_H0 ;  /* 0x20000000ff007230 */ /* 0x004fe20000004100 */
[----:B------:R-:W-:Y:S06]  /*4890*/  BRA `(.L_x_1396) ;  /* 0x0000000800987947 */ /* 0x000fec0003800000 */
.L_x_1401:
[----:B------:R-:W2:Y:S01]  /*48a0*/  LDG.E.64 R2, desc[UR36][R2.64] ;  /* 0x0000002402027981 */ /* 0x000ea2000c1e1b00 */
[----:B------:R-:W-:Y:S01]  /*48b0*/  UMOV UR4, 0xf0000000 ;  /* 0xf000000000047882 */ /* 0x000fe20000000000 */
[----:B------:R-:W-:Y:S01]  /*48c0*/  UMOV UR5, 0x380fffff ;  /* 0x380fffff00057882 */ /* 0x000fe20000000000 */
[----:B--2---:R-:W0:Y:S01]  /*48d0*/  F2F.F32.F64 R0, R2 ;  /* 0x0000000200007310 */ /* 0x004e220000301000 */
[----:B------:R-:W-:-:S14]  /*48e0*/  DSETP.GEU.AND P0, PT, |R2|, UR4, PT ;  /* 0x0000000402007e2a */ /* 0x000fdc000bf0e200 */
[----:B0-----:R-:W-:Y:S01]  /*48f0*/  @!P0 FMUL R0, R0, 1.175494350822287508e-38 ;  /* 0x0080000000008820 */ /* 0x001fe20000400000 */
[----:B------:R-:W-:Y:S06]  /*4900*/  BRA `(.L_x_1396) ;  /* 0x00000008007c7947 */ /* 0x000fec0003800000 */
.L_x_1391:
        /* <DEDUP_REMOVED lines=12> */
.L_x_1405:
[----:B------:R-:W2:Y:S01]  /*49d0*/  LDG.E.64 R2, desc[UR36][R2.64] ;  /* 0x0000002402027981 */ /* 0x000ea2000c1e1b00 */
[----:B------:R-:W-:Y:S01]  /*49e0*/  UMOV UR4, 0xf0000000 ;  /* 0xf000000000047882 */ /* 0x000fe20000000000 */
[----:B------:R-:W-:Y:S01]  /*49f0*/  UMOV UR5, 0x380fffff ;  /* 0x380fffff00057882 */ /* 0x000fe20000000000 */
[----:B--2---:R-:W0:Y:S01]  /*4a00*/  F2F.F32.F64 R0, R2 ;  /* 0x0000000200007310 */ /* 0x004e220000301000 */
[----:B------:R-:W-:-:S14]  /*4a10*/  DSETP.GEU.AND P0, PT, |R2|, UR4, PT ;  /* 0x0000000402007e2a */ /* 0x000fdc000bf0e200 */
[----:B0-----:R-:W-:Y:S01]  /*4a20*/  @!P0 FMUL R0, R0, 1.175494350822287508e-38 ;  /* 0x0080000000008820 */ /* 0x001fe20000400000 */
[----:B------:R-:W-:Y:S06]  /*4a30*/  BRA `(.L_x_1396) ;  /* 0x0000000800307947 */ /* 0x000fec0003800000 */
.L_x_1404:
        /* <DEDUP_REMOVED lines=26> */
.L_x_1407:
        /* <DEDUP_REMOVED lines=13> */
.L_x_1406:
[----:B------:R-:W2:Y:S02]  /*4cb0*/  LDG.E.U16 R0, desc[UR36][R2.64] ;  /* 0x0000002402007981 */ /* 0x000ea4000c1e1500 */
[----:B--2---:R-:W-:Y:S01]  /*4cc0*/  IMAD.U32 R0, R0, 0x10000, RZ ;  /* 0x0001000000007824 */ /* 0x004fe200078e00ff */
[----:B------:R-:W-:Y:S06]  /*4cd0*/  BRA `(.L_x_1396) ;  /* 0x0000000400887947 */ /* 0x000fec0003800000 */
.L_x_1403:
        /* <DEDUP_REMOVED lines=11> */
.L_x_1410:
        /* <DEDUP_REMOVED lines=20> */
.L_x_1412:
[----:B------:R-:W-:Y:S05]  /*4ed0*/  BSYNC B0 ;  /* 0x0000000000007941 */ /* 0x000fea0003800000 */
.L_x_1411:
[----:B------:R-:W-:Y:S01]  /*4ee0*/  LEA R3, R0, 0x3b800000, 0x17 ;  /* 0x3b80000000037811 */ /* 0x000fe200078eb8ff */
[----:B------:R-:W-:-:S05]  /*4ef0*/  IMAD.SHL.U32 R0, R2, 0x100000, RZ ;  /* 0x0010000002007824 */ /* 0x000fca00078e00ff */
[----:B------:R-:W-:Y:S01]  /*4f00*/  LOP3.LUT R0, R3, R0, R4, 0xfe, !PT ;  /* 0x0000000003007212 */ /* 0x000fe200078efe04 */
[----:B------:R-:W-:Y:S06]  /*4f10*/  BRA `(.L_x_1396) ;  /* 0x0000000000f87947 */ /* 0x000fec0003800000 */
.L_x_1409:
[----:B------:R-:W2:Y:S01]  /*4f20*/  LDG.E.U8 R2, desc[UR36][R2.64] ;  /* 0x0000002402027981 */ /* 0x000ea2000c1e1100 */
[----:B------:R-:W-:Y:S02]  /*4f30*/  MOV R0, RZ ;  /* 0x000000ff00007202 */ /* 0x000fe40000000f00 */
        /* <DEDUP_REMOVED lines=18> */
.L_x_1414:
[----:B------:R-:W-:Y:S05]  /*5060*/  BSYNC B0 ;  /* 0x0000000000007941 */ /* 0x000fea0003800000 */
.L_x_1413:
[----:B------:R-:W-:Y:S01]  /*5070*/  LEA R3, R0, 0x37800000, 0x17 ;  /* 0x3780000000037811 */ /* 0x000fe200078eb8ff */
[----:B------:R-:W-:-:S05]  /*5080*/  IMAD.SHL.U32 R0, R2, 0x200000, RZ ;  /* 0x0020000002007824 */ /* 0x000fca00078e00ff */
[----:B------:R-:W-:Y:S01]  /*5090*/  LOP3.LUT R0, R3, R0, R4, 0xfe, !PT ;  /* 0x0000000003007212 */ /* 0x000fe200078efe04 */
[----:B------:R-:W-:Y:S06]  /*50a0*/  BRA `(.L_x_1396) ;  /* 0x0000000000947947 */ /* 0x000fec0003800000 */
.L_x_1408:
        /* <DEDUP_REMOVED lines=14> */
.L_x_1395:
        /* <DEDUP_REMOVED lines=16> */
.L_x_1417:
[----:B------:R-:W-:Y:S01]  /*5290*/  IMAD.MOV.U32 R0, RZ, RZ, RZ ;  /* 0x000000ffff007224 */ /* 0x000fe200078e00ff */
[----:B------:R-:W-:Y:S06]  /*52a0*/  BRA `(.L_x_1396) ;  /* 0x0000000000147947 */ /* 0x000fec0003800000 */
.L_x_1416:
[----:B------:R-:W2:Y:S02]  /*52b0*/  LDG.E.64 R2, desc[UR36][R2.64] ;  /* 0x0000002402027981 */ /* 0x000ea4000c1e1b00 */
[----:B--2---:R0:W1:Y:S01]  /*52c0*/  I2F.U64 R0, R2 ;  /* 0x0000000200007312 */ /* 0x0040620000301000 */
[----:B------:R-:W-:Y:S05]  /*52d0*/  BRA `(.L_x_1396) ;  /* 0x0000000000087947 */ /* 0x000fea0003800000 */
.L_x_1415:
[----:B------:R-:W2:Y:S02]  /*52e0*/  LDG.E R0, desc[UR36][R2.64] ;  /* 0x0000002402007981 */ /* 0x000ea4000c1e1900 */
[----:B--2---:R-:W-:-:S07]  /*52f0*/  I2FP.F32.U32 R0, R0 ;  /* 0x0000000000007245 */ /* 0x004fce0000201000 */
.L_x_1396:
[----:B------:R-:W-:Y:S05]  /*5300*/  BSYNC B6 ;  /* 0x0000000000067941 */ /* 0x000fea0003800000 */
.L_x_1390:
[C---:B01-3-5:R-:W-:Y:S01]  /*5310*/  FSETP.GT.FTZ.AND P0, PT, |R0|.reuse, 1, PT ;  /* 0x3f8000000000780b */ /* 0x06bfe20003f14200 */
[----:B--2-4-:R-:W-:Y:S01]  /*5320*/  FADD.FTZ R2, |R0|, -RZ ;  /* 0x800000ff00027221 */ /* 0x014fe20000010200 */
[----:B------:R-:W-:Y:S01]  /*5330*/  IMAD.MOV.U32 R4, RZ, RZ, 0x3b2090aa ;  /* 0x3b2090aaff047424 */ /* 0x000fe200078e00ff */
[----:B------:R-:W0:Y:S10]  /*5340*/  LDC.U8 R5, c[0x0][0x421] ;  /* 0x00010840ff057b82 */ /* 0x000e340000000000 */
[----:B------:R-:W1:Y:S01]  /*5350*/  @P0 MUFU.RCP R2, R2 ;  /* 0x0000000200020308 */ /* 0x000e620000001000 */
[----:B0-----:R-:W-:Y:S01]  /*5360*/  PRMT R6, R5, 0x9910, RZ ;  /* 0x0000991005067816 */ /* 0x001fe200000000ff */
[----:B-1----:R-:W-:-:S03]  /*5370*/  FMUL.FTZ R3, R2, R2 ;  /* 0x0000000202037220 */ /* 0x002fc60000410000 */
[----:B------:R-:W-:Y:S01]  /*5380*/  ISETP.GT.AND P1, PT, R6, 0x9, PT ;  /* 0x000000090600780c */ /* 0x000fe20003f24270 */
        /* <DEDUP_REMOVED lines=8> */
[----:B------:R-:W-:-:S03]  /*5410*/  @P0 IMAD.MOV.U32 R4, RZ, RZ, 0x3fd774eb ;  /* 0x3fd774ebff040424 */ /* 0x000fc600078e00ff */
[----:B------:R-:W-:-:S04]  /*5420*/  FFMA.FTZ R3, R2, R3, R2 ;  /* 0x0000000302037223 */ /* 0x000fc80000010002 */
        /* <DEDUP_REMOVED lines=16> */
.L_x_1421:
[----:B------:R-:W0:Y:S02]  /*5530*/  F2I.S64.TRUNC R2, R2 ;  /* 0x0000000200027311 */ /* 0x000e24000020d900 */
[----:B0-----:R-:W-:-:S05]  /*5540*/  IMAD.MOV.U32 R5, RZ, RZ, R2 ;  /* 0x000000ffff057224 */ /* 0x001fca00078e0002 */
[----:B------:R4:W-:Y:S01]  /*5550*/  STG.E.U8 desc[UR36][R16.64], R5 ;  /* 0x0000000510007986 */ /* 0x0009e2000c101124 */
[----:B------:R-:W-:Y:S05]  /*5560*/  BRA `(.L_x_1423) ;  /* 0x0000000c00407947 */ /* 0x000fea0003800000 */
.L_x_1420:
        /* <DEDUP_REMOVED lines=9> */
.L_x_1425:
[----:B------:R-:W0:Y:S02]  /*5600*/  F2I.FTZ.TRUNC.NTZ R3, R2 ;  /* 0x0000000200037305 */ /* 0x000e24000021f100 */
[----:B0-----:R2:W-:Y:S01]  /*5610*/  STG.E desc[UR36][R16.64], R3 ;  /* 0x0000000310007986 */ /* 0x0015e2000c101924 */
[----:B------:R-:W-:Y:S05]  /*5620*/  BRA `(.L_x_1423) ;  /* 0x0000000c00107947 */ /* 0x000fea0003800000 */
.L_x_1424:
[----:B------:R-:W0:Y:S02]  /*5630*/  F2I.FTZ.TRUNC.NTZ R3, R2 ;  /* 0x0000000200037305 */ /* 0x000e24000021f100 */
[----:B0-----:R0:W-:Y:S01]  /*5640*/  STG.E.U16 desc[UR36][R16.64], R3 ;  /* 0x0000000310007986 */ /* 0x0011e2000c101524 */
[----:B------:R-:W-:Y:S05]  /*5650*/  BRA `(.L_x_1423) ;  /* 0x0000000c00047947 */ /* 0x000fea0003800000 */
.L_x_1419:
        /* <DEDUP_REMOVED lines=8> */
.L_x_1427:
[----:B------:R-:W-:-:S05]  /*56e0*/  F2FP.F16.F32.PACK_AB R2, RZ, R2 ;  /* 0x00000002ff02723e */ /* 0x000fca00000000ff */
[----:B------:R0:W-:Y:S01]  /*56f0*/  STG.E.U16 desc[UR36][R16.64], R2 ;  /* 0x0000000210007986 */ /* 0x0001e2000c101524 */
[----:B------:R-:W-:Y:S05]  /*5700*/  BRA `(.L_x_1423) ;  /* 0x0000000800d87947 */ /* 0x000fea0003800000 */
.L_x_1426:
        /* <DEDUP_REMOVED lines=9> */
.L_x_1429:
[----:B------:R-:W-:-:S04]  /*57a0*/  F2FP.F16.F32.PACK_AB R3, RZ, R2 ;  /* 0x00000002ff03723e */ /* 0x000fc800000000ff */
[----:B------:R-:W-:-:S05]  /*57b0*/  PRMT R3, R3, 0x5410, RZ ;  /* 0x0000541003037816 */ /* 0x000fca00000000ff */
[----:B------:R0:W-:Y:S01]  /*57c0*/  STG.E desc[UR36][R16.64], R3 ;  /* 0x0000000310007986 */ /* 0x0001e2000c101924 */
[----:B------:R-:W-:Y:S05]  /*57d0*/  BRA `(.L_x_1423) ;  /* 0x0000000800a47947 */ /* 0x000fea0003800000 */
.L_x_1428:
[----:B------:R-:W-:-:S06]  /*57e0*/  FMUL.FTZ R2, R2, 1 ;  /* 0x3f80000002027820 */ /* 0x000fcc0000410000 */
[----:B------:R-:W0:Y:S02]  /*57f0*/  F2F.F64.F32 R2, R2 ;  /* 0x0000000200027310 */ /* 0x000e240000201800 */
[----:B0-----:R0:W-:Y:S01]  /*5800*/  STG.E.64 desc[UR36][R16.64], R2 ;  /* 0x0000000210007986 */ /* 0x0011e2000c101b24 */
[----:B------:R-:W-:Y:S05]  /*5810*/  BRA `(.L_x_1423) ;  /* 0x0000000800947947 */ /* 0x000fea0003800000 */
.L_x_1418:
        /* <DEDUP_REMOVED lines=12> */
.L_x_1432:
[----:B------:R-:W-:Y:S01]  /*58e0*/  FMUL.FTZ R4, R2, 1 ;  /* 0x3f80000002047820 */ /* 0x000fe20000410000 */
[----:B------:R-:W-:-:S05]  /*58f0*/  CS2R R6, SRZ ;  /* 0x0000000000067805 */ /* 0x000fca000001ff00 */
[----:B------:R-:W0:Y:S02]  /*5900*/  F2F.F64.F32 R4, R4 ;  /* 0x0000000400047310 */ /* 0x000e240000201800 */
[----:B0-----:R0:W-:Y:S01]  /*5910*/  STG.E.128 desc[UR36][R16.64], R4 ;  /* 0x0000000410007986 */ /* 0x0011e2000c101d24 */
[----:B------:R-:W-:Y:S05]  /*5920*/  BRA `(.L_x_1423) ;  /* 0x0000000800507947 */ /* 0x000fea0003800000 */
.L_x_1431:
        /* <DEDUP_REMOVED lines=18> */
[----:B------:R-:W-:Y:S01]  /*5a50*/  @P0 SHF.R.U32.HI R0, RZ, 0x14, R3 ;  /* 0x00000014ff000819 */ /* 0x000fe20000011603 */
[----:B------:R-:W-:-:S07]  /*5a60*/  @!P0 VIADD R0, R2, 0xb9800000 ;  /* 0xb980000002008836 */ /* 0x000fce0000000000 */
.L_x_1436:
[----:B------:R-:W-:Y:S05]  /*5a70*/  BSYNC B0 ;  /* 0x0000000000007941 */ /* 0x000fea0003800000 */
.L_x_1435:
[----:B------:R-:W-:-:S05]  /*5a80*/  LOP3.LUT R5, R0, R5, RZ, 0xfc, !PT ;  /* 0x0000000500057212 */ /* 0x000fca00078efcff */
[----:B------:R0:W-:Y:S01]  /*5a90*/  STG.E.U8 desc[UR36][R16.64], R5 ;  /* 0x0000000510007986 */ /* 0x0001e2000c101124 */
[----:B------:R-:W-:Y:S05]  /*5aa0*/  BRA `(.L_x_1423) ;  /* 0x0000000400f07947 */ /* 0x000fea0003800000 */
.L_x_1434:
        /* <DEDUP_REMOVED lines=12> */
.L_x_1438:
[----:B------:R-:W-:Y:S01]  /*5b70*/  IMAD.MOV.U32 R0, RZ, RZ, 0x7f ;  /* 0x0000007fff007424 */ /* 0x000fe200078e00ff */
[----:B------:R-:W-:-:S04]  /*5b80*/  ISETP.GT.U32.AND P0, PT, R4, 0x7f800000, PT ;  /* 0x7f8000000400780c */ /* 0x000fc80003f04070 */
[----:B------:R-:W-:-:S09]  /*5b90*/  SEL R0, R0, 0x7c, P0 ;  /* 0x0000007c00007807 */ /* 0x000fd20000000000 */
.L_x_1439:
[----:B------:R-:W-:Y:S05]  /*5ba0*/  BSYNC B0 ;  /* 0x0000000000007941 */ /* 0x000fea0003800000 */
.L_x_1437:
[----:B------:R-:W-:-:S04]  /*5bb0*/  LOP3.LUT R2, R2, 0x80000000, RZ, 0xc0, !PT ;  /* 0x8000000002027812 */ /* 0x000fc800078ec0ff */
[----:B------:R-:W-:-:S04]  /*5bc0*/  SHF.R.U32.HI R3, RZ, 0x18, R2 ;  /* 0x00000018ff037819 */ /* 0x000fc80000011602 */
[----:B------:R-:W-:-:S05]  /*5bd0*/  LOP3.LUT R3, R0, R3, RZ, 0xfc, !PT ;  /* 0x0000000300037212 */ /* 0x000fca00078efcff */
[----:B------:R0:W-:Y:S01]  /*5be0*/  STG.E.U8 desc[UR36][R16.64], R3 ;  /* 0x0000000310007986 */ /* 0x0001e2000c101124 */
[----:B------:R-:W-:Y:S05]  /*5bf0*/  BRA `(.L_x_1423) ;  /* 0x00000004009c7947 */ /* 0x000fea0003800000 */
.L_x_1433:
[----:B------:R-:W-:-:S05]  /*5c00*/  F2FP.BF16.F32.PACK_AB R2, RZ, R2 ;  /* 0x00000002ff02723e */ /* 0x000fca00000010ff */
[----:B------:R0:W-:Y:S01]  /*5c10*/  STG.E.U16 desc[UR36][R16.64], R2 ;  /* 0x0000000210007986 */ /* 0x0001e2000c101524 */
[----:B------:R-:W-:Y:S05]  /*5c20*/  BRA `(.L_x_1423) ;  /* 0x0000000400907947 */ /* 0x000fea0003800000 */
.L_x_1430:
        /* <DEDUP_REMOVED lines=11> */
.L_x_1442:
        /* <DEDUP_REMOVED lines=16> */
.L_x_1445:
[----:B------:R-:W-:-:S04]  /*5de0*/  LOP3.LUT R2, R2, 0x80000000, RZ, 0xc0, !PT ;  /* 0x8000000002027812 */ /* 0x000fc800078ec0ff */
[----:B------:R-:W-:-:S04]  /*5df0*/  SHF.R.U32.HI R3, RZ, 0x18, R2 ;  /* 0x00000018ff037819 */ /* 0x000fc80000011602 */
[----:B------:R-:W-:-:S04]  /*5e00*/  LOP3.LUT R0, R0, R3, RZ, 0xfc, !PT ;  /* 0x0000000300007212 */ /* 0x000fc800078efcff */
[----:B------:R-:W-:-:S07]  /*5e10*/  PRMT R8, R0, 0x7610, R8 ;  /* 0x0000761000087816 */ /* 0x000fce0000000008 */
.L_x_1444:
[----:B------:R-:W-:Y:S05]  /*5e20*/  BSYNC B0 ;  /* 0x0000000000007941 */ /* 0x000fea0003800000 */
.L_x_1443:
[----:B------:R0:W-:Y:S01]  /*5e30*/  STG.E.U8 desc[UR36][R16.64], R8 ;  /* 0x0000000810007986 */ /* 0x0001e2000c101124 */
[----:B------:R-:W-:Y:S05]  /*5e40*/  BRA `(.L_x_1423) ;  /* 0x0000000400087947 */ /* 0x000fea0003800000 */
.L_x_1441:
        /* <DEDUP_REMOVED lines=16> */
.L_x_1448:
[----:B------:R-:W-:-:S04]  /*5f50*/  LOP3.LUT R2, R2, 0x80000000, RZ, 0xc0, !PT ;  /* 0x8000000002027812 */ /* 0x000fc800078ec0ff */
[----:B------:R-:W-:-:S04]  /*5f60*/  SHF.R.U32.HI R3, RZ, 0x18, R2 ;  /* 0x00000018ff037819 */ /* 0x000fc80000011602 */
[----:B------:R-:W-:-:S04]  /*5f70*/  LOP3.LUT R0, R0, R3, RZ, 0xfc, !PT ;  /* 0x0000000300007212 */ /* 0x000fc800078efcff */
[----:B------:R-:W-:-:S07]  /*5f80*/  PRMT R8, R0, 0x7610, R8 ;  /* 0x0000761000087816 */ /* 0x000fce0000000008 */
.L_x_1447:
[----:B------:R-:W-:Y:S05]  /*5f90*/  BSYNC B0 ;  /* 0x0000000000007941 */ /* 0x000fea0003800000 */
.L_x_1446:
[----:B------:R0:W-:Y:S01]  /*5fa0*/  STG.E.U8 desc[UR36][R16.64], R8 ;  /* 0x0000000810007986 */ /* 0x0001e2000c101124 */
[----:B------:R-:W-:Y:S05]  /*5fb0*/  BRA `(.L_x_1423) ;  /* 0x0000000000ac7947 */ /* 0x000fea0003800000 */
.L_x_1440:
        /* <DEDUP_REMOVED lines=21> */
.L_x_1422:
        /* <DEDUP_REMOVED lines=16> */
.L_x_1451:
[----:B------:R-:W-:Y:S05]  /*6210*/  BRA `(.L_x_1423) ;  /* 0x0000000000147947 */ /* 0x000fea0003800000 */
.L_x_1450:
[----:B------:R-:W0:Y:S02]  /*6220*/  F2I.U64.TRUNC R2, R2 ;  /* 0x0000000200027311 */ /* 0x000e24000020d800 */
[----:B0-----:R0:W-:Y:S01]  /*6230*/  STG.E.64 desc[UR36][R16.64], R2 ;  /* 0x0000000210007986 */ /* 0x0011e2000c101b24 */
[----:B------:R-:W-:Y:S05]  /*6240*/  BRA `(.L_x_1423) ;  /* 0x0000000000087947 */ /* 0x000fea0003800000 */
.L_x_1449:
[----:B------:R-:W0:Y:S02]  /*6250*/  F2I.FTZ.U32.TRUNC.NTZ R3, R2 ;  /* 0x0000000200037305 */ /* 0x000e24000021f000 */
[----:B0-----:R0:W-:Y:S02]  /*6260*/  STG.E desc[UR36][R16.64], R3 ;  /* 0x0000000310007986 */ /* 0x0011e4000c101924 */
.L_x_1423:
[----:B------:R-:W-:-:S07]  /*6270*/  VIADD R19, R19, 0x80 ;  /* 0x0000008013137836 */ /* 0x000fce0000000000 */
.L_x_1388:
[----:B------:R-:W-:Y:S05]  /*6280*/  BSYNC B7 ;  /* 0x0000000000077941 */ /* 0x000fea0003800000 */
.L_x_1387:
        /* <DEDUP_REMOVED lines=307> */
.L_x_1454:
        /* <DEDUP_REMOVED lines=20> */
[----:B--2---:R-:W3:Y:S01]  /*7700*/  I2F.S16 R0, R0 ;  /* 0x0000000000007306 */ /* 0x004ee20000101400 */
[----:B------:R-:W-:Y:S05]  /*7710*/  BRA `(.L_x_1461) ;  /* 0x0000000c00387947 */ /* 0x000fea0003800000 */
.L_x_1459:
[----:B------:R-:W2:Y:S02]  /*7720*/  LDG.E.U8 R0, desc[UR36][R2.64] ;  /* 0x0000002402007981 */ /* 0x000ea4000c1e1100 */
[----:B--2---:R-:W-:Y:S01]  /*7730*/  I2FP.F32.U32 R0, R0 ;  /* 0x0000000000007245 */ /* 0x004fe20000201000 */
[----:B------:R-:W-:Y:S06]  /*7740*/  BRA `(.L_x_1461) ;  /* 0x0000000c002c7947 */ /* 0x000fec0003800000 */
.L_x_1458:
[----:B------:R-:W-:-:S13]  /*7750*/  ISETP.NE.AND P0, PT, R4, 0x2, PT ;  /* 0x000000020400780c */ /* 0x000fda0003f05270 */
[----:B------:R-:W-:Y:S05]  /*7760*/  @!P0 BRA `(.L_x_1462) ;  /* 0x0000000000288947 */ /* 0x000fea0003800000 */
[----:B------:R-:W-:-:S13]  /*7770*/  ISETP.NE.AND P0, PT, R4, 0x3, PT ;  /* 0x000000030400780c */ /* 0x000fda0003f05270 */
[----:B------:R-:W-:Y:S05]  /*7780*/  @!P0 BRA `(.L_x_1463) ;  /* 0x0000000000148947 */ /* 0x000fea0003800000 */
[----:B------:R-:W-:-:S13]  /*7790*/  ISETP.NE.AND P0, PT, R4, 0x4, PT ;  /* 0x000000040400780c */ /* 0x000fda0003f05270 */
[----:B------:R-:W-:Y:S05]  /*77a0*/  @P0 BRA `(.L_x_1460) ;  /* 0x0000000800b80947 */ /* 0x000fea0003800000 */
[----:B------:R-:W2:Y:S02]  /*77b0*/  LDG.E.64 R2, desc[UR36][R2.64] ;  /* 0x0000002402027981 */ /* 0x000ea4000c1e1b00 */
[----:B--2---:R1:W2:Y:S01]  /*77c0*/  I2F.S64 R0, R2 ;  /* 0x0000000200007312 */ /* 0x0042a20000301400 */
[----:B------:R-:W-:Y:S05]  /*77d0*/  BRA `(.L_x_1461) ;  /* 0x0000000c00087947 */ /* 0x000fea0003800000 */
.L_x_1463:
[----:B------:R-:W2:Y:S02]  /*77e0*/  LDG.E R0, desc[UR36][R2.64] ;  /* 0x0000002402007981 */ /* 0x000ea4000c1e1900 */
[----:B--2---:R-:W-:Y:S01]  /*77f0*/  I2FP.F32.S32 R0, R0 ;  /* 0x0000000000007245 */ /* 0x004fe20000201400 */
[----:B------:R-:W-:Y:S06]  /*7800*/  BRA `(.L_x_1461) ;  /* 0x0000000800fc7947 */ /* 0x000fec0003800000 */
.L_x_1462:
[----:B------:R-:W2:Y:S02]  /*7810*/  LDG.E.U16 R0, desc[UR36][R2.64] ;  /* 0x0000002402007981 */ /* 0x000ea4000c1e1500 */
[----:B--2---:R-:W0:Y:S01]  /*7820*/  I2F.S16 R0, R0 ;  /* 0x0000000000007306 */ /* 0x004e220000101400 */
[----:B------:R-:W-:Y:S05]  /*7830*/  BRA `(.L_x_1461) ;  /* 0x0000000800f07947 */ /* 0x000fea0003800000 */
.L_x_1457:
        /* <DEDUP_REMOVED lines=8> */
.L_x_1465:
[----:B------:R-:W2:Y:S02]  /*78c0*/  LDG.E.U16 R0, desc[UR36][R2.64] ;  /* 0x0000002402007981 */ /* 0x000ea4000c1e1500 */
[----:B--2---:R-:W-:Y:S01]  /*78d0*/  HADD2.F32 R0, -RZ, R0.H0_H0 ;  /* 0x20000000ff007230 */ /* 0x004fe20000004100 */
[----:B------:R-:W-:Y:S06]  /*78e0*/  BRA `(.L_x_1461) ;  /* 0x0000000800c47947 */ /* 0x000fec0003800000 */
.L_x_1464:
        /* <DEDUP_REMOVED lines=8> */
.L_x_1467:
[----:B------:R-:W2:Y:S02]  /*7970*/  LDG.E.U16 R0, desc[UR36][R2.64] ;  /* 0x0000002402007981 */ /* 0x000ea4000c1e1500 */
[----:B--2---:R-:W-:Y:S01]  /*7980*/  HADD2.F32 R0, -RZ, R0.H0_H0 ;  /* 0x20000000ff007230 */ /* 0x004fe20000004100 */
[----:B------:R-:W-:Y:S06]  /*7990*/  BRA `(.L_x_1461) ;  /* 0x0000000800987947 */ /* 0x000fec0003800000 */
.L_x_1466:
[----:B------:R-:W2:Y:S01]  /*79a0*/  LDG.E.64 R2, desc[UR36][R2.64] ;  /* 0x0000002402027981 */ /* 0x000ea2000c1e1b00 */
[----:B------:R-:W-:Y:S01]  /*79b0*/  UMOV UR4, 0xf0000000 ;  /* 0xf000000000047882 */ /* 0x000fe20000000000 */
[----:B------:R-:W-:Y:S01]  /*79c0*/  UMOV UR5, 0x380fffff ;  /* 0x380fffff00057882 */ /* 0x000fe20000000000 */
[----:B--2---:R-:W0:Y:S01]  /*79d0*/  F2F.F32.F64 R0, R2 ;  /* 0x0000000200007310 */ /* 0x004e220000301000 */
[----:B------:R-:W-:-:S14]  /*79e0*/  DSETP.GEU.AND P0, PT, |R2|, UR4, PT ;  /* 0x0000000402007e2a */ /* 0x000fdc000bf0e200 */
[----:B0-----:R-:W-:Y:S01]  /*79f0*/  @!P0 FMUL R0, R0, 1.175494350822287508e-38 ;  /* 0x0080000000008820 */ /* 0x001fe20000400000 */
[----:B------:R-:W-:Y:S06]  /*7a00*/  BRA `(.L_x_1461) ;  /* 0x00000008007c7947 */ /* 0x000fec0003800000 */
.L_x_1456:
        /* <DEDUP_REMOVED lines=12> */
.L_x_1470:
[----:B------:R-:W2:Y:S01]  /*7ad0*/  LDG.E.64 R2, desc[UR36][R2.64] ;  /* 0x0000002402027981 */ /* 0x000ea2000c1e1b00 */
[----:B------:R-:W-:Y:S01]  /*7ae0*/  UMOV UR4, 0xf0000000 ;  /* 0xf000000000047882 */ /* 0x000fe20000000000 */
[----:B------:R-:W-:Y:S01]  /*7af0*/  UMOV UR5, 0x380fffff ;  /* 0x380fffff00057882 */ /* 0x000fe20000000000 */
[----:B--2---:R-:W0:Y:S01]  /*7b00*/  F2F.F32.F64 R0, R2 ;  /* 0x0000000200007310 */ /* 0x004e220000301000 */
[----:B------:R-:W-:-:S14]  /*7b10*/  DSETP.GEU.AND P0, PT, |R2|, UR4, PT ;  /* 0x0000000402007e2a */ /* 0x000fdc000bf0e200 */
[----:B0-----:R-:W-:Y:S01]  /*7b20*/  @!P0 FMUL R0, R0, 1.175494350822287508e-38 ;  /* 0x0080000000008820 */ /* 0x001fe20000400000 */
[----:B------:R-:W-:Y:S06]  /*7b30*/  BRA `(.L_x_1461) ;  /* 0x0000000800307947 */ /* 0x000fec0003800000 */
.L_x_1469:
        /* <DEDUP_REMOVED lines=26> */
.L_x_1472:
        /* <DEDUP_REMOVED lines=13> */
.L_x_1471:
[----:B------:R-:W2:Y:S02]  /*7db0*/  LDG.E.U16 R0, desc[UR36][R2.64] ;  /* 0x0000002402007981 */ /* 0x000ea4000c1e1500 */
[----:B--2---:R-:W-:Y:S01]  /*7dc0*/  IMAD.U32 R0, R0, 0x10000, RZ ;  /* 0x0001000000007824 */ /* 0x004fe200078e00ff */
[----:B------:R-:W-:Y:S06]  /*7dd0*/  BRA `(.L_x_1461) ;  /* 0x0000000400887947 */ /* 0x000fec0003800000 */
.L_x_1468:
        /* <DEDUP_REMOVED lines=11> */
.L_x_1475:
        /* <DEDUP_REMOVED lines=20> */
.L_x_1477:
[----:B------:R-:W-:Y:S05]  /*7fd0*/  BSYNC B0 ;  /* 0x0000000000007941 */ /* 0x000fea0003800000 */
.L_x_1476:
[----:B------:R-:W-:Y:S01]  /*7fe0*/  LEA R3, R0, 0x3b800000, 0x17 ;  /* 0x3b80000000037811 */ /* 0x000fe200078eb8ff */
[----:B------:R-:W-:-:S05]  /*7ff0*/  IMAD.SHL.U32 R0, R2, 0x100000, RZ ;  /* 0x0010000002007824 */ /* 0x000fca00078e00ff */
[----:B------:R-:W-:Y:S01]  /*8000*/  LOP3.LUT R0, R3, R0, R4, 0xfe, !PT ;  /* 0x0000000003007212 */ /* 0x000fe200078efe04 */
[----:B------:R-:W-:Y:S06]  /*8010*/  BRA `(.L_x_1461) ;  /* 0x0000000000f87947 */ /* 0x000fec0003800000 */
.L_x_1474:
        /* <DEDUP_REMOVED lines=20> */
.L_x_1479:
[----:B------:R-:W-:Y:S05]  /*8160*/  BSYNC B0 ;  /* 0x0000000000007941 */ /* 0x000fea0003800000 */
.L_x_1478:
[----:B------:R-:W-:Y:S01]  /*8170*/  LEA R3, R0, 0x37800000, 0x17 ;  /* 0x3780000000037811 */ /* 0x000fe200078eb8ff */
[----:B------:R-:W-:-:S05]  /*8180*/  IMAD.SHL.U32 R0, R2, 0x200000, RZ ;  /* 0x0020000002007824 */ /* 0x000fca00078e00ff */
[----:B------:R-:W-:Y:S01]  /*8190*/  LOP3.LUT R0, R3, R0, R4, 0xfe, !PT ;  /* 0x0000000003007212 */ /* 0x000fe200078efe04 */
[----:B------:R-:W-:Y:S06]  /*81a0*/  BRA `(.L_x_1461) ;  /* 0x0000000000947947 */ /* 0x000fec0003800000 */
.L_x_1473:
        /* <DEDUP_REMOVED lines=14> */
.L_x_1460:
        /* <DEDUP_REMOVED lines=16> */
.L_x_1482:
[----:B------:R-:W-:Y:S01]  /*8390*/  IMAD.MOV.U32 R0, RZ, RZ, RZ ;  /* 0x000000ffff007224 */ /* 0x000fe200078e00ff */
[----:B------:R-:W-:Y:S06]  /*83a0*/  BRA `(.L_x_1461) ;  /* 0x0000000000147947 */ /* 0x000fec0003800000 */
.L_x_1481:
[----:B------:R-:W2:Y:S02]  /*83b0*/  LDG.E.64 R2, desc[UR36][R2.64] ;  /* 0x0000002402027981 */ /* 0x000ea4000c1e1b00 */
[----:B--2---:R0:W1:Y:S01]  /*83c0*/  I2F.U64 R0, R2 ;  /* 0x0000000200007312 */ /* 0x0040620000301000 */
[----:B------:R-:W-:Y:S05]  /*83d0*/  BRA `(.L_x_1461) ;  /* 0x0000000000087947 */ /* 0x000fea0003800000 */
.L_x_1480:
[----:B------:R-:W2:Y:S02]  /*83e0*/  LDG.E R0, desc[UR36][R2.64] ;  /* 0x0000002402007981 */ /* 0x000ea4000c1e1900 */
[----:B--2---:R-:W-:-:S07]  /*83f0*/  I2FP.F32.U32 R0, R0 ;  /* 0x0000000000007245 */ /* 0x004fce0000201000 */
.L_x_1461:
[----:B------:R-:W-:Y:S05]  /*8400*/  BSYNC B6 ;  /* 0x0000000000067941 */ /* 0x000fea0003800000 */
.L_x_1455:
[C---:B0123-5:R-:W-:Y:S01]  /*8410*/  FSETP.GT.FTZ.AND P0, PT, |R0|.reuse, 1, PT ;  /* 0x3f8000000000780b */ /* 0x06ffe20003f14200 */
[----:B----4-:R-:W-:Y:S01]  /*8420*/  FADD.FTZ R2, |R0|, -RZ ;  /* 0x800000ff00027221 */ /* 0x010fe20000010200 */
        /* <DEDUP_REMOVED lines=32> */
.L_x_1486:
[----:B------:R-:W0:Y:S02]  /*8630*/  F2I.S64.TRUNC R2, R2 ;  /* 0x0000000200027311 */ /* 0x000e24000020d900 */
[----:B0-----:R-:W-:-:S05]  /*8640*/  IMAD.MOV.U32 R5, RZ, RZ, R2 ;  /* 0x000000ffff057224 */ /* 0x001fca00078e0002 */
[----:B------:R0:W-:Y:S01]  /*8650*/  STG.E.U8 desc[UR36][R16.64], R5 ;  /* 0x0000000510007986 */ /* 0x0001e2000c101124 */
[----:B------:R-:W-:Y:S05]  /*8660*/  BRA `(.L_x_1488) ;  /* 0x0000000c00407947 */ /* 0x000fea0003800000 */
.L_x_1485:
        /* <DEDUP_REMOVED lines=9> */
.L_x_1490:
[----:B------:R-:W0:Y:S02]  /*8700*/  F2I.FTZ.TRUNC.NTZ R3, R2 ;  /* 0x0000000200037305 */ /* 0x000e24000021f100 */
[----:B0-----:R0:W-:Y:S01]  /*8710*/  STG.E desc[UR36][R16.64], R3 ;  /* 0x0000000310007986 */ /* 0x0011e2000c101924 */
[----:B------:R-:W-:Y:S05]  /*8720*/  BRA `(.L_x_1488) ;  /* 0x0000000c00107947 */ /* 0x000fea0003800000 */
.L_x_1489:
[----:B------:R-:W0:Y:S02]  /*8730*/  F2I.FTZ.TRUNC.NTZ R3, R2 ;  /* 0x0000000200037305 */ /* 0x000e24000021f100 */
[----:B0-----:R0:W-:Y:S01]  /*8740*/  STG.E.U16 desc[UR36][R16.64], R3 ;  /* 0x0000000310007986 */ /* 0x0011e2000c101524 */
[----:B------:R-:W-:Y:S05]  /*8750*/  BRA `(.L_x_1488) ;  /* 0x0000000c00047947 */ /* 0x000fea0003800000 */
.L_x_1484:
        /* <DEDUP_REMOVED lines=8> */
.L_x_1492:
[----:B------:R-:W-:-:S05]  /*87e0*/  F2FP.F16.F32.PACK_AB R2, RZ, R2 ;  /* 0x00000002ff02723e */ /* 0x000fca00000000ff */
[----:B------:R0:W-:Y:S01]  /*87f0*/  STG.E.U16 desc[UR36][R16.64], R2 ;  /* 0x0000000210007986 */ /* 0x0001e2000c101524 */
[----:B------:R-:W-:Y:S05]  /*8800*/  BRA `(.L_x_1488) ;  /* 0x0000000800d87947 */ /* 0x000fea0003800000 */
.L_x_1491:
[----:B------:R-:W-:-:S13]  /*8810*/  ISETP.NE.AND P0, PT, R6, 0x7, PT ;  /* 0x000000070600780c */ /* 0x000fda0003f05270 */
[----:B------:R-:W-:Y:S05]  /*8820*/  @!P0 BRA `(.L_x_1493) ;  /* 0x00000000002c8947 */ /* 0x000fea0003800000 */
[----:B------:R-:W-:-:S13]  /*8830*/  ISETP.NE.AND P0, PT, R6, 0x8, PT ;  /* 0x000000080600780c */ /* 0x000fda0003f05270 */
[----:B------:R-:W-:Y:S05]  /*8840*/  @!P0 BRA `(.L_x_1494) ;  /* 0x0000000000148947 */ /* 0x000fea0003800000 */
[----:B------:R-:W-:-:S13]  /*8850*/  ISETP.NE.AND P0, PT, R6, 0x9, PT ;  /* 0x000000090600780c */ /* 0x000fda0003f05270 */
[----:B------:R-:W-:Y:S05]  /*8860*/  @P0 BRA `(.L_x_1487) ;  /* 0x0000000800680947 */ /* 0x000fea0003800000 */
[----:B------:R-:W-:-:S07]  /*8870*/  HFMA2.MMA R3, -RZ, RZ, 0, 0 ;  /* 0x00000000ff037435 */ /* 0x000fce00000001ff */
[----:B------:R0:W-:Y:S01]  /*8880*/  STG.E.64 desc[UR36][R16.64], R2 ;  /* 0x0000000210007986 */ /* 0x0001e2000c101b24 */
[----:B------:R-:W-:Y:S05]  /*8890*/  BRA `(.L_x_1488) ;  /* 0x0000000800b47947 */ /* 0x000fea0003800000 */
.L_x_1494:
[----:B------:R-:W-:-:S04]  /*88a0*/  F2FP.F16.F32.PACK_AB R3, RZ, R2 ;  /* 0x00000002ff03723e */ /* 0x000fc800000000ff */
[----:B------:R-:W-:-:S05]  /*88b0*/  PRMT R3, R3, 0x5410, RZ ;  /* 0x0000541003037816 */ /* 0x000fca00000000ff */
[----:B------:R0:W-:Y:S01]  /*88c0*/  STG.E desc[UR36][R16.64], R3 ;  /* 0x0000000310007986 */ /* 0x0001e2000c101924 */
[----:B------:R-:W-:Y:S05]  /*88d0*/  BRA `(.L_x_1488) ;  /* 0x0000000800a47947 */ /* 0x000fea0003800000 */
.L_x_1493:
[----:B------:R-:W-:-:S06]  /*88e0*/  FMUL.FTZ R2, R2, 1 ;  /* 0x3f80000002027820 */ /* 0x000fcc0000410000 */
[----:B------:R-:W0:Y:S02]  /*88f0*/  F2F.F64.F32 R2, R2 ;  /* 0x0000000200027310 */ /* 0x000e240000201800 */
[----:B0-----:R0:W-:Y:S01]  /*8900*/  STG.E.64 desc[UR36][R16.64], R2 ;  /* 0x0000000210007986 */ /* 0x0011e2000c101b24 */
[----:B------:R-:W-:Y:S05]  /*8910*/  BRA `(.L_x_1488) ;  /* 0x0000000800947947 */ /* 0x000fea0003800000 */
.L_x_1483:
        /* <DEDUP_REMOVED lines=12> */
.L_x_1497:
[----:B------:R-:W-:Y:S01]  /*89e0*/  FMUL.FTZ R4, R2, 1 ;  /* 0x3f80000002047820 */ /* 0x000fe20000410000 */
[----:B------:R-:W-:-:S05]  /*89f0*/  CS2R R6, SRZ ;  /* 0x0000000000067805 */ /* 0x000fca000001ff00 */
[----:B------:R-:W0:Y:S02]  /*8a00*/  F2F.F64.F32 R4, R4 ;  /* 0x0000000400047310 */ /* 0x000e240000201800 */
[----:B0-----:R0:W-:Y:S01]  /*8a10*/  STG.E.128 desc[UR36][R16.64], R4 ;  /* 0x0000000410007986 */ /* 0x0011e2000c101d24 */
[----:B------:R-:W-:Y:S05]  /*8a20*/  BRA `(.L_x_1488) ;  /* 0x0000000800507947 */ /* 0x000fea0003800000 */
.L_x_1496:
        /* <DEDUP_REMOVED lines=20> */
.L_x_1501:
[----:B------:R-:W-:Y:S05]  /*8b70*/  BSYNC B0 ;  /* 0x0000000000007941 */ /* 0x000fea0003800000 */
.L_x_1500:
[----:B------:R-:W-:-:S05]  /*8b80*/  LOP3.LUT R5, R0, R5, RZ, 0xfc, !PT ;  /* 0x0000000500057212 */ /* 0x000fca00078efcff */
[----:B------:R0:W-:Y:S01]  /*8b90*/  STG.E.U8 desc[UR36][R16.64], R5 ;  /* 0x0000000510007986 */ /* 0x0001e2000c101124 */
[----:B------:R-:W-:Y:S05]  /*8ba0*/  BRA `(.L_x_1488) ;  /* 0x0000000400f07947 */ /* 0x000fea0003800000 */
.L_x_1499:
        /* <DEDUP_REMOVED lines=12> */
.L_x_1503:
[----:B------:R-:W-:Y:S01]  /*8c70*/  IMAD.MOV.U32 R0, RZ, RZ, 0x7f ;  /* 0x0000007fff007424 */ /* 0x000fe200078e00ff */
[----:B------:R-:W-:-:S04]  /*8c80*/  ISETP.GT.U32.AND P0, PT, R4, 0x7f800000, PT ;  /* 0x7f8000000400780c */ /* 0x000fc80003f04070 */
[----:B------:R-:W-:-:S09]  /*8c90*/  SEL R0, R0, 0x7c, P0 ;  /* 0x0000007c00007807 */ /* 0x000fd20000000000 */
.L_x_1504:
[----:B------:R-:W-:Y:S05]  /*8ca0*/  BSYNC B0 ;  /* 0x0000000000007941 */ /* 0x000fea0003800000 */
.L_x_1502:
[----:B------:R-:W-:-:S04]  /*8cb0*/  LOP3.LUT R2, R2, 0x80000000, RZ, 0xc0, !PT ;  /* 0x8000000002027812 */ /* 0x000fc800078ec0ff */
[----:B------:R-:W-:-:S04]  /*8cc0*/  SHF.R.U32.HI R3, RZ, 0x18, R2 ;  /* 0x00000018ff037819 */ /* 0x000fc80000011602 */
[----:B------:R-:W-:-:S05]  /*8cd0*/  LOP3.LUT R3, R0, R3, RZ, 0xfc, !PT ;  /* 0x0000000300037212 */ /* 0x000fca00078efcff */
[----:B------:R0:W-:Y:S01]  /*8ce0*/  STG.E.U8 desc[UR36][R16.64], R3 ;  /* 0x0000000310007986 */ /* 0x0001e2000c101124 */
[----:B------:R-:W-:Y:S05]  /*8cf0*/  BRA `(.L_x_1488) ;  /* 0x00000004009c7947 */ /* 0x000fea0003800000 */
.L_x_1498:
[----:B------:R-:W-:-:S05]  /*8d00*/  F2FP.BF16.F32.PACK_AB R2, RZ, R2 ;  /* 0x00000002ff02723e */ /* 0x000fca00000010ff */
[----:B------:R0:W-:Y:S01]  /*8d10*/  STG.E.U16 desc[UR36][R16.64], R2 ;  /* 0x0000000210007986 */ /* 0x0001e2000c101524 */
[----:B------:R-:W-:Y:S05]  /*8d20*/  BRA `(.L_x_1488) ;  /* 0x0000000400907947 */ /* 0x000fea0003800000 */
.L_x_1495:
        /* <DEDUP_REMOVED lines=11> */
.L_x_1507:
        /* <DEDUP_REMOVED lines=16> */
.L_x_1510:
[----:B------:R-:W-:-:S04]  /*8ee0*/  LOP3.LUT R2, R2, 0x80000000, RZ, 0xc0, !PT ;  /* 0x8000000002027812 */ /* 0x000fc800078ec0ff */
[----:B------:R-:W-:-:S04]  /*8ef0*/  SHF.R.U32.HI R3, RZ, 0x18, R2 ;  /* 0x00000018ff037819 */ /* 0x000fc80000011602 */
[----:B------:R-:W-:-:S04]  /*8f00*/  LOP3.LUT R0, R0, R3, RZ, 0xfc, !PT ;  /* 0x0000000300007212 */ /* 0x000fc800078efcff */
[----:B------:R-:W-:-:S07]  /*8f10*/  PRMT R8, R0, 0x7610, R8 ;  /* 0x0000761000087816 */ /* 0x000fce0000000008 */
.L_x_1509:
[----:B------:R-:W-:Y:S05]  /*8f20*/  BSYNC B0 ;  /* 0x0000000000007941 */ /* 0x000fea0003800000 */
.L_x_1508:
[----:B------:R3:W-:Y:S01]  /*8f30*/  STG.E.U8 desc[UR36][R16.64], R8 ;  /* 0x0000000810007986 */ /* 0x0007e2000c101124 */
[----:B------:R-:W-:Y:S05]  /*8f40*/  BRA `(.L_x_1488) ;  /* 0x0000000400087947 */ /* 0x000fea0003800000 */
.L_x_1506:
        /* <DEDUP_REMOVED lines=16> */
.L_x_1513:
[----:B------:R-:W-:-:S04]  /*9050*/  LOP3.LUT R2, R2, 0x80000000, RZ, 0xc0, !PT ;  /* 0x8000000002027812 */ /* 0x000fc800078ec0ff */
[----:B------:R-:W-:-:S04]  /*9060*/  SHF.R.U32.HI R3, RZ, 0x18, R2 ;  /* 0x00000018ff037819 */ /* 0x000fc80000011602 */
[----:B------:R-:W-:-:S04]  /*9070*/  LOP3.LUT R0, R0, R3, RZ, 0xfc, !PT ;  /* 0x0000000300007212 */ /* 0x000fc800078efcff */
[----:B------:R-:W-:-:S07]  /*9080*/  PRMT R8, R0, 0x7610, R8 ;  /* 0x0000761000087816 */ /* 0x000fce0000000008 */
.L_x_1512:
[----:B------:R-:W-:Y:S05]  /*9090*/  BSYNC B0 ;  /* 0x0000000000007941 */ /* 0x000fea0003800000 */
.L_x_1511:
[----:B------:R0:W-:Y:S01]  /*90a0*/  STG.E.U8 desc[UR36][R16.64], R8 ;  /* 0x0000000810007986 */ /* 0x0001e2000c101124 */
[----:B------:R-:W-:Y:S05]  /*90b0*/  BRA `(.L_x_1488) ;  /* 0x0000000000ac7947 */ /* 0x000fea0003800000 */
.L_x_1505:
        /* <DEDUP_REMOVED lines=21> */
.L_x_1487:
        /* <DEDUP_REMOVED lines=16> */
.L_x_1516:
[----:B------:R-:W-:Y:S05]  /*9310*/  BRA `(.L_x_1488) ;  /* 0x0000000000147947 */ /* 0x000fea0003800000 */
.L_x_1515:
[----:B------:R-:W0:Y:S02]  /*9320*/  F2I.U64.TRUNC R2, R2 ;  /* 0x0000000200027311 */ /* 0x000e24000020d800 */
[----:B0-----:R2:W-:Y:S01]  /*9330*/  STG.E.64 desc[UR36][R16.64], R2 ;  /* 0x0000000210007986 */ /* 0x0015e2000c101b24 */
[----:B------:R-:W-:Y:S05]  /*9340*/  BRA `(.L_x_1488) ;  /* 0x0000000000087947 */ /* 0x000fea0003800000 */
.L_x_1514:
[----:B------:R-:W0:Y:S02]  /*9350*/  F2I.FTZ.U32.TRUNC.NTZ R3, R2 ;  /* 0x0000000200037305 */ /* 0x000e24000021f000 */
[----:B0-----:R0:W-:Y:S02]  /*9360*/  STG.E desc[UR36][R16.64], R3 ;  /* 0x0000000310007986 */ /* 0x0011e4000c101924 */
.L_x_1488:
[----:B------:R-:W-:-:S07]  /*9370*/  VIADD R19, R19, 0x80 ;  /* 0x0000008013137836 */ /* 0x000fce0000000000 */
.L_x_1453:
[----:B------:R-:W-:Y:S05]  /*9380*/  BSYNC B7 ;  /* 0x0000000000077941 */ /* 0x000fea0003800000 */
.L_x_1452:
        /* <DEDUP_REMOVED lines=306> */
.L_x_1517:
        /* <DEDUP_REMOVED lines=20> */
[----:B--2---:R-:W2:Y:S01]  /*a7f0*/  I2F.S16 R0, R0 ;  /* 0x0000000000007306 */ /* 0x004ea20000101400 */
[----:B------:R-:W-:Y:S05]  /*a800*/  BRA `(.L_x_1524) ;  /* 0x0000000c00387947 */ /* 0x000fea0003800000 */
.L_x_1522:
[----:B------:R-:W2:Y:S02]  /*a810*/  LDG.E.U8 R0, desc[UR36][R2.64] ;  /* 0x0000002402007981 */ /* 0x000ea4000c1e1100 */
[----:B--2---:R-:W-:Y:S01]  /*a820*/  I2FP.F32.U32 R0, R0 ;  /* 0x0000000000007245 */ /* 0x004fe20000201000 */
[----:B------:R-:W-:Y:S06]  /*a830*/  BRA `(.L_x_1524) ;  /* 0x0000000c002c7947 */ /* 0x000fec0003800000 */
.L_x_1521:
[----:B------:R-:W-:-:S13]  /*a840*/  ISETP.NE.AND P0, PT, R4, 0x2, PT ;  /* 0x000000020400780c */ /* 0x000fda0003f05270 */
[----:B------:R-:W-:Y:S05]  /*a850*/  @!P0 BRA `(.L_x_1525) ;  /* 0x0000000000288947 */ /* 0x000fea0003800000 */
[----:B------:R-:W-:-:S13]  /*a860*/  ISETP.NE.AND P0, PT, R4, 0x3, PT ;  /* 0x000000030400780c */ /* 0x000fda0003f05270 */
[----:B------:R-:W-:Y:S05]  /*a870*/  @!P0 BRA `(.L_x_1526) ;  /* 0x0000000000148947 */ /* 0x000fea0003800000 */
[----:B------:R-:W-:-:S13]  /*a880*/  ISETP.NE.AND P0, PT, R4, 0x4, PT ;  /* 0x000000040400780c */ /* 0x000fda0003f05270 */
[----:B------:R-:W-:Y:S05]  /*a890*/  @P0 BRA `(.L_x_1523) ;  /* 0x0000000800b80947 */ /* 0x000fea0003800000 */
[----:B------:R-:W2:Y:S02]  /*a8a0*/  LDG.E.64 R2, desc[UR36][R2.64] ;  /* 0x0000002402027981 */ /* 0x000ea4000c1e1b00 */
[----:B--2---:R3:W4:Y:S01]  /*a8b0*/  I2F.S64 R0, R2 ;  /* 0x0000000200007312 */ /* 0x0047220000301400 */
[----:B------:R-:W-:Y:S05]  /*a8c0*/  BRA `(.L_x_1524) ;  /* 0x0000000c00087947 */ /* 0x000fea0003800000 */
.L_x_1526:
[----:B------:R-:W2:Y:S02]  /*a8d0*/  LDG.E R0, desc[UR36][R2.64] ;  /* 0x0000002402007981 */ /* 0x000ea4000c1e1900 */
[----:B--2---:R-:W-:Y:S01]  /*a8e0*/  I2FP.F32.S32 R0, R0 ;  /* 0x0000000000007245 */ /* 0x004fe20000201400 */
[----:B------:R-:W-:Y:S06]  /*a8f0*/  BRA `(.L_x_1524) ;  /* 0x0000000800fc7947 */ /* 0x000fec0003800000 */
.L_x_1525:
[----:B------:R-:W2:Y:S02]  /*a900*/  LDG.E.U16 R0, desc[UR36][R2.64] ;  /* 0x0000002402007981 */ /* 0x000ea4000c1e1500 */
[----:B--2---:R-:W0:Y:S01]  /*a910*/  I2F.S16 R0, R0 ;  /* 0x0000000000007306 */ /* 0x004e220000101400 */
[----:B------:R-:W-:Y:S05]  /*a920*/  BRA `(.L_x_1524) ;  /* 0x0000000800f07947 */ /* 0x000fea0003800000 */
.L_x_1520:
        /* <DEDUP_REMOVED lines=8> */
.L_x_1528:
[----:B------:R-:W2:Y:S02]  /*a9b0*/  LDG.E.U16 R0, desc[UR36][R2.64] ;  /* 0x0000002402007981 */ /* 0x000ea4000c1e1500 */
[----:B--2---:R-:W-:Y:S01]  /*a9c0*/  HADD2.F32 R0, -RZ, R0.H0_H0 ;  /* 0x20000000ff007230 */ /* 0x004fe20000004100 */
[----:B------:R-:W-:Y:S06]  /*a9d0*/  BRA `(.L_x_1524) ;  /* 0x0000000800c47947 */ /* 0x000fec0003800000 */
.L_x_1527:
        /* <DEDUP_REMOVED lines=8> */
.L_x_1530:
[----:B------:R-:W2:Y:S02]  /*aa60*/  LDG.E.U16 R0, desc[UR36][R2.64] ;  /* 0x0000002402007981 */ /* 0x000ea4000c1e1500 */
[----:B--2---:R-:W-:Y:S01]  /*aa70*/  HADD2.F32 R0, -RZ, R0.H0_H0 ;  /* 0x20000000ff007230 */ /* 0x004fe20000004100 */
[----:B------:R-:W-:Y:S06]  /*aa80*/  BRA `(.L_x_1524) ;  /* 0x0000000800987947 */ /* 0x000fec0003800000 */
.L_x_1529:
[----:B------:R-:W2:Y:S01]  /*aa90*/  LDG.E.64 R2, desc[UR36][R2.64] ;  /* 0x0000002402027981 */ /* 0x000ea2000c1e1b00 */
[----:B------:R-:W-:Y:S01]  /*aaa0*/  UMOV UR4, 0xf0000000 ;  /* 0xf000000000047882 */ /* 0x000fe20000000000 */
[----:B------:R-:W-:Y:S01]  /*aab0*/  UMOV UR5, 0x380fffff ;  /* 0x380fffff00057882 */ /* 0x000fe20000000000 */
[----:B--2---:R-:W0:Y:S01]  /*aac0*/  F2F.F32.F64 R0, R2 ;  /* 0x0000000200007310 */ /* 0x004e220000301000 */
[----:B------:R-:W-:-:S14]  /*aad0*/  DSETP.GEU.AND P0, PT, |R2|, UR4, PT ;  /* 0x0000000402007e2a */ /* 0x000fdc000bf0e200 */
[----:B0-----:R-:W-:Y:S01]  /*aae0*/  @!P0 FMUL R0, R0, 1.175494350822287508e-38 ;  /* 0x0080000000008820 */ /* 0x001fe20000400000 */
[----:B------:R-:W-:Y:S06]  /*aaf0*/  BRA `(.L_x_1524) ;  /* 0x00000008007c7947 */ /* 0x000fec0003800000 */
.L_x_1519:
        /* <DEDUP_REMOVED lines=12> */
.L_x_1533:
[----:B------:R-:W2:Y:S01]  /*abc0*/  LDG.E.64 R2, desc[UR36][R2.64] ;  /* 0x0000002402027981 */ /* 0x000ea2000c1e1b00 */
[----:B------:R-:W-:Y:S01]  /*abd0*/  UMOV UR4, 0xf0000000 ;  /* 0xf000000000047882 */ /* 0x000fe20000000000 */
[----:B------:R-:W-:Y:S01]  /*abe0*/  UMOV UR5, 0x380fffff ;  /* 0x380fffff00057882 */ /* 0x000fe20000000000 */
[----:B--2---:R-:W0:Y:S01]  /*abf0*/  F2F.F32.F64 R0, R2 ;  /* 0x0000000200007310 */ /* 0x004e220000301000 */
[----:B------:R-:W-:-:S14]  /*ac00*/  DSETP.GEU.AND P0, PT, |R2|, UR4, PT ;  /* 0x0000000402007e2a */ /* 0x000fdc000bf0e200 */
[----:B0-----:R-:W-:Y:S01]  /*ac10*/  @!P0 FMUL R0, R0, 1.175494350822287508e-38 ;  /* 0x0080000000008820 */ /* 0x001fe20000400000 */
[----:B------:R-:W-:Y:S06]  /*ac20*/  BRA `(.L_x_1524) ;  /* 0x0000000800307947 */ /* 0x000fec0003800000 */
.L_x_1532:
        /* <DEDUP_REMOVED lines=26> */
.L_x_1535:
        /* <DEDUP_REMOVED lines=13> */
.L_x_1534:
[----:B------:R-:W2:Y:S02]  /*aea0*/  LDG.E.U16 R0, desc[UR36][R2.64] ;  /* 0x0000002402007981 */ /* 0x000ea4000c1e1500 */
[----:B--2---:R-:W-:Y:S01]  /*aeb0*/  IMAD.U32 R0, R0, 0x10000, RZ ;  /* 0x0001000000007824 */ /* 0x004fe200078e00ff */
[----:B------:R-:W-:Y:S06]  /*aec0*/  BRA `(.L_x_1524) ;  /* 0x0000000400887947 */ /* 0x000fec0003800000 */
.L_x_1531:
        /* <DEDUP_REMOVED lines=11> */
.L_x_1538:
        /* <DEDUP_REMOVED lines=16> */
[----:B------:R-:W-:Y:S02]  /*b080*/  IADD3 R5, R3, -0x1c, RZ ;  /* 0xffffffe403057810 */ /* 0x000fe40007ffe0ff */
[----:B------:R-:W-:Y:S02]  /*b090*/  IADD3 R0, R0, 0x1d, -R3 ;  /* 0x0000001d00007810 */ /* 0x000fe40007ffe803 */
[----:B------:R-:W-:-:S04]  /*b0a0*/  SHF.L.U32 R5, R2, R5, RZ ;  /* 0x0000000502057219 */ /* 0x000fc800000006ff */
[----:B------:R-:W-:-:S07]  /*b0b0*/  LOP3.LUT R2, R5, 0x7, RZ, 0xc0, !PT ;  /* 0x0000000705027812 */ /* 0x000fce00078ec0ff */
.L_x_1540:
[----:B------:R-:W-:Y:S05]  /*b0c0*/  BSYNC B0 ;  /* 0x0000000000007941 */ /* 0x000fea0003800000 */
.L_x_1539:
[----:B------:R-:W-:Y:S01]  /*b0d0*/  LEA R3, R0, 0x3b800000, 0x17 ;  /* 0x3b80000000037811 */ /* 0x000fe200078eb8ff */
[----:B------:R-:W-:-:S05]  /*b0e0*/  IMAD.SHL.U32 R0, R2, 0x100000, RZ ;  /* 0x0010000002007824 */ /* 0x000fca00078e00ff */
[----:B------:R-:W-:Y:S01]  /*b0f0*/  LOP3.LUT R0, R3, R0, R4, 0xfe, !PT ;  /* 0x0000000003007212 */ /* 0x000fe200078efe04 */
[----:B------:R-:W-:Y:S06]  /*b100*/  BRA `(.L_x_1524) ;  /* 0x0000000000f87947 */ /* 0x000fec0003800000 */
.L_x_1537:
        /* <DEDUP_REMOVED lines=20> */
.L_x_1542:
[----:B------:R-:W-:Y:S05]  /*b250*/  BSYNC B0 ;  /* 0x0000000000007941 */ /* 0x000fea0003800000 */
.L_x_1541:
[----:B------:R-:W-:Y:S01]  /*b260*/  LEA R3, R0, 0x37800000, 0x17 ;  /* 0x3780000000037811 */ /* 0x000fe200078eb8ff */
[----:B------:R-:W-:-:S05]  /*b270*/  IMAD.SHL.U32 R0, R2, 0x200000, RZ ;  /* 0x0020000002007824 */ /* 0x000fca00078e00ff */
[----:B------:R-:W-:Y:S01]  /*b280*/  LOP3.LUT R0, R3, R0, R4, 0xfe, !PT ;  /* 0x0000000003007212 */ /* 0x000fe200078efe04 */
[----:B------:R-:W-:Y:S06]  /*b290*/  BRA `(.L_x_1524) ;  /* 0x0000000000947947 */ /* 0x000fec0003800000 */
.L_x_1536:
        /* <DEDUP_REMOVED lines=14> */
.L_x_1523:
        /* <DEDUP_REMOVED lines=16> */
.L_x_1545:
[----:B------:R-:W-:Y:S01]  /*b480*/  IMAD.MOV.U32 R0, RZ, RZ, RZ ;  /* 0x000000ffff007224 */ /* 0x000fe200078e00ff */
[----:B------:R-:W-:Y:S06]  /*b490*/  BRA `(.L_x_1524) ;  /* 0x0000000000147947 */ /* 0x000fec0003800000 */
.L_x_1544:
[----:B------:R-:W2:Y:S02]  /*b4a0*/  LDG.E.64 R2, desc[UR36][R2.64] ;  /* 0x0000002402027981 */ /* 0x000ea4000c1e1b00 */
[----:B--2---:R0:W1:Y:S01]  /*b4b0*/  I2F.U64 R0, R2 ;  /* 0x0000000200007312 */ /* 0x0040620000301000 */
[----:B------:R-:W-:Y:S05]  /*b4c0*/  BRA `(.L_x_1524) ;  /* 0x0000000000087947 */ /* 0x000fea0003800000 */
.L_x_1543:
[----:B------:R-:W2:Y:S02]  /*b4d0*/  LDG.E R0, desc[UR36][R2.64] ;  /* 0x0000002402007981 */ /* 0x000ea4000c1e1900 */
[----:B--2---:R-:W-:-:S07]  /*b4e0*/  I2FP.F32.U32 R0, R0 ;  /* 0x0000000000007245 */ /* 0x004fce0000201000 */
.L_x_1524:
[----:B------:R-:W-:Y:S05]  /*b4f0*/  BSYNC B6 ;  /* 0x0000000000067941 */ /* 0x000fea0003800000 */
.L_x_1518:
[C---:B012-45:R-:W-:Y:S01]  /*b500*/  FSETP.GT.FTZ.AND P0, PT, |R0|.reuse, 1, PT ;  /* 0x3f8000000000780b */ /* 0x077fe20003f14200 */
[----:B---3--:R-:W-:Y:S01]  /*b510*/  FADD.FTZ R2, |R0|, -RZ ;  /* 0x800000ff00027221 */ /* 0x008fe20000010200 */
        /* <DEDUP_REMOVED lines=30> */
[----:B0-----:R-:W-:Y:S01]  /*b700*/  STG.E.U8 desc[UR36][R16.64], R3 ;  /* 0x0000000310007986 */ /* 0x001fe2000c101124 */
[----:B------:R-:W-:Y:S05]  /*b710*/  EXIT ;  /* 0x000000000000794d */ /* 0x000fea0003800000 */
.L_x_1549:
[----:B------:R-:W0:Y:S02]  /*b720*/  F2I.S64.TRUNC R2, R2 ;  /* 0x0000000200027311 */ /* 0x000e24000020d900 */
[----:B0-----:R-:W-:-:S05]  /*b730*/  IMAD.MOV.U32 R5, RZ, RZ, R2 ;  /* 0x000000ffff057224 */ /* 0x001fca00078e0002 */
[----:B------:R-:W-:Y:S01]  /*b740*/  STG.E.U8 desc[UR36][R16.64], R5 ;  /* 0x0000000510007986 */ /* 0x000fe2000c101124 */
[----:B------:R-:W-:Y:S05]  /*b750*/  EXIT ;  /* 0x000000000000794d */ /* 0x000fea0003800000 */
.L_x_1548:
[----:B------:R-:W-:-:S13]  /*b760*/  ISETP.NE.AND P0, PT, R6, 0x2, PT ;  /* 0x000000020600780c */ /* 0x000fda0003f05270 */
[----:B------:R-:W-:Y:S05]  /*b770*/  @!P0 BRA `(.L_x_1551) ;  /* 0x0000000000288947 */ /* 0x000fea0003800000 */
[----:B------:R-:W-:-:S13]  /*b780*/  ISETP.NE.AND P0, PT, R6, 0x3, PT ;  /* 0x000000030600780c */ /* 0x000fda0003f05270 */
[----:B------:R-:W-:Y:S05]  /*b790*/  @!P0 BRA `(.L_x_1552) ;  /* 0x0000000000148947 */ /* 0x000fea0003800000 */
[----:B------:R-:W-:-:S13]  /*b7a0*/  ISETP.NE.AND P0, PT, R6, 0x4, PT ;  /* 0x000000040600780c */ /* 0x000fda0003f05270 */
[----:B------:R-:W-:Y:S05]  /*b7b0*/  @P0 BRA `(.L_x_1550) ;  /* 0x0000000800d00947 */ /* 0x000fea0003800000 */
[----:B------:R-:W0:Y:S02]  /*b7c0*/  F2I.S64.TRUNC R2, R2 ;  /* 0x0000000200027311 */ /* 0x000e24000020d900 */
[----:B0-----:R-:W-:Y:S01]  /*b7d0*/  STG.E.64 desc[UR36][R16.64], R2 ;  /* 0x0000000210007986 */ /* 0x001fe2000c101b24 */
[----:B------:R-:W-:Y:S05]  /*b7e0*/  EXIT ;  /* 0x000000000000794d */ /* 0x000fea0003800000 */
.L_x_1552:
[----:B------:R-:W0:Y:S02]  /*b7f0*/  F2I.FTZ.TRUNC.NTZ R3, R2 ;  /* 0x0000000200037305 */ /* 0x000e24000021f100 */
[----:B0-----:R-:W-:Y:S01]  /*b800*/  STG.E desc[UR36][R16.64], R3 ;  /* 0x0000000310007986 */ /* 0x001fe2000c101924 */
[----:B------:R-:W-:Y:S05]  /*b810*/  EXIT ;  /* 0x000000000000794d */ /* 0x000fea0003800000 */
.L_x_1551:
[----:B------:R-:W0:Y:S02]  /*b820*/  F2I.FTZ.TRUNC.NTZ R3, R2 ;  /* 0x0000000200037305 */ /* 0x000e24000021f100 */
[----:B0-----:R-:W-:Y:S01]  /*b830*/  STG.E.U16 desc[UR36][R16.64], R3 ;  /* 0x0000000310007986 */ /* 0x001fe2000c101524 */
[----:B------:R-:W-:Y:S05]  /*b840*/  EXIT ;  /* 0x000000000000794d */ /* 0x000fea0003800000 */
.L_x_1547:
[----:B------:R-:W-:-:S13]  /*b850*/  ISETP.GT.AND P0, PT, R6, 0x6, PT ;  /* 0x000000060600780c */ /* 0x000fda0003f04270 */
[----:B------:R-:W-:Y:S05]  /*b860*/  @P0 BRA `(.L_x_1553) ;  /* 0x0000000000240947 */ /* 0x000fea0003800000 */
[----:B------:R-:W-:-:S13]  /*b870*/  ISETP.NE.AND P0, PT, R6, 0x5, PT ;  /* 0x000000050600780c */ /* 0x000fda0003f05270 */
[----:B------:R-:W-:Y:S05]  /*b880*/  @!P0 BRA `(.L_x_1554) ;  /* 0x0000000000108947 */ /* 0x000fea0003800000 */
[----:B------:R-:W-:-:S13]  /*b890*/  ISETP.NE.AND P0, PT, R6, 0x6, PT ;  /* 0x000000060600780c */ /* 0x000fda0003f05270 */
[----:B------:R-:W-:Y:S05]  /*b8a0*/  @P0 BRA `(.L_x_1550) ;  /* 0x0000000800940947 */ /* 0x000fea0003800000 */
[----:B------:R-:W-:Y:S01]  /*b8b0*/  STG.E desc[UR36][R16.64], R2 ;  /* 0x0000000210007986 */ /* 0x000fe2000c101924 */
[----:B------:R-:W-:Y:S05]  /*b8c0*/  EXIT ;  /* 0x000000000000794d */ /* 0x000fea0003800000 */
.L_x_1554:
[----:B------:R-:W-:-:S05]  /*b8d0*/  F2FP.F16.F32.PACK_AB R2, RZ, R2 ;  /* 0x00000002ff02723e */ /* 0x000fca00000000ff */
[----:B------:R-:W-:Y:S01]  /*b8e0*/  STG.E.U16 desc[UR36][R16.64], R2 ;  /* 0x0000000210007986 */ /* 0x000fe2000c101524 */
[----:B------:R-:W-:Y:S05]  /*b8f0*/  EXIT ;  /* 0x000000000000794d */ /* 0x000fea0003800000 */
.L_x_1553:
[----:B------:R-:W-:-:S13]  /*b900*/  ISETP.NE.AND P0, PT, R6, 0x7, PT ;  /* 0x000000070600780c */ /* 0x000fda0003f05270 */
[----:B------:R-:W-:Y:S05]  /*b910*/  @!P0 BRA `(.L_x_1555) ;  /* 0x00000000002c8947 */ /* 0x000fea0003800000 */
[----:B------:R-:W-:-:S13]  /*b920*/  ISETP.NE.AND P0, PT, R6, 0x8, PT ;  /* 0x000000080600780c */ /* 0x000fda0003f05270 */
[----:B------:R-:W-:Y:S05]  /*b930*/  @!P0 BRA `(.L_x_1556) ;  /* 0x0000000000148947 */ /* 0x000fea0003800000 */
[----:B------:R-:W-:-:S13]  /*b940*/  ISETP.NE.AND P0, PT, R6, 0x9, PT ;  /* 0x000000090600780c */ /* 0x000fda0003f05270 */
[----:B------:R-:W-:Y:S05]  /*b950*/  @P0 BRA `(.L_x_1550) ;  /* 0x0000000800680947 */ /* 0x000fea0003800000 */
[----:B------:R-:W-:-:S05]  /*b960*/  IMAD.MOV.U32 R3, RZ, RZ, RZ ;  /* 0x000000ffff037224 */ /* 0x000fca00078e00ff */
[----:B------:R-:W-:Y:S01]  /*b970*/  STG.E.64 desc[UR36][R16.64], R2 ;  /* 0x0000000210007986 */ /* 0x000fe2000c101b24 */
[----:B------:R-:W-:Y:S05]  /*b980*/  EXIT ;  /* 0x000000000000794d */ /* 0x000fea0003800000 */
.L_x_1556:
[----:B------:R-:W-:-:S04]  /*b990*/  F2FP.F16.F32.PACK_AB R3, RZ, R2 ;  /* 0x00000002ff03723e */ /* 0x000fc800000000ff */
[----:B------:R-:W-:-:S05]  /*b9a0*/  PRMT R3, R3, 0x5410, RZ ;  /* 0x0000541003037816 */ /* 0x000fca00000000ff */
[----:B------:R-:W-:Y:S01]  /*b9b0*/  STG.E desc[UR36][R16.64], R3 ;  /* 0x0000000310007986 */ /* 0x000fe2000c101924 */
[----:B------:R-:W-:Y:S05]  /*b9c0*/  EXIT ;  /* 0x000000000000794d */ /* 0x000fea0003800000 */
.L_x_1555:
[----:B------:R-:W-:-:S06]  /*b9d0*/  FMUL.FTZ R2, R2, 1 ;  /* 0x3f80000002027820 */ /* 0x000fcc0000410000 */
[----:B------:R-:W0:Y:S02]  /*b9e0*/  F2F.F64.F32 R2, R2 ;  /* 0x0000000200027310 */ /* 0x000e240000201800 */
[----:B0-----:R-:W-:Y:S01]  /*b9f0*/  STG.E.64 desc[UR36][R16.64], R2 ;  /* 0x0000000210007986 */ /* 0x001fe2000c101b24 */
[----:B------:R-:W-:Y:S05]  /*ba00*/  EXIT ;  /* 0x000000000000794d */ /* 0x000fea0003800000 */
.L_x_1546:
        /* <DEDUP_REMOVED lines=10> */
[----:B------:R-:W-:Y:S01]  /*bab0*/  STG.E.U8 desc[UR36][R16.64], R3 ;  /* 0x0000000310007986 */ /* 0x000fe2000c101124 */
[----:B------:R-:W-:Y:S05]  /*bac0*/  EXIT ;  /* 0x000000000000794d */ /* 0x000fea0003800000 */
.L_x_1559:
[----:B------:R-:W-:Y:S01]  /*bad0*/  FMUL.FTZ R4, R2, 1 ;  /* 0x3f80000002047820 */ /* 0x000fe20000410000 */
[----:B------:R-:W-:-:S05]  /*bae0*/  CS2R R6, SRZ ;  /* 0x0000000000067805 */ /* 0x000fca000001ff00 */
[----:B------:R-:W0:Y:S02]  /*baf0*/  F2F.F64.F32 R4, R4 ;  /* 0x0000000400047310 */ /* 0x000e240000201800 */
[----:B0-----:R-:W-:Y:S01]  /*bb00*/  STG.E.128 desc[UR36][R16.64], R4 ;  /* 0x0000000410007986 */ /* 0x001fe2000c101d24 */
[----:B------:R-:W-:Y:S05]  /*bb10*/  EXIT ;  /* 0x000000000000794d */ /* 0x000fea0003800000 */
.L_x_1558:
        /* <DEDUP_REMOVED lines=20> */
.L_x_1563:
[----:B------:R-:W-:Y:S05]  /*bc60*/  BSYNC B0 ;  /* 0x0000000000007941 */ /* 0x000fea0003800000 */
.L_x_1562:
[----:B------:R-:W-:-:S05]  /*bc70*/  LOP3.LUT R5, R0, R5, RZ, 0xfc, !PT ;  /* 0x0000000500057212 */ /* 0x000fca00078efcff */
[----:B------:R-:W-:Y:S01]  /*bc80*/  STG.E.U8 desc[UR36][R16.64], R5 ;  /* 0x0000000510007986 */ /* 0x000fe2000c101124 */
[----:B------:R-:W-:Y:S05]  /*bc90*/  EXIT ;  /* 0x000000000000794d */ /* 0x000fea0003800000 */
.L_x_1561:
        /* <DEDUP_REMOVED lines=12> */
.L_x_1565:
[----:B------:R-:W-:Y:S01]  /*bd60*/  IMAD.MOV.U32 R0, RZ, RZ, 0x7f ;  /* 0x0000007fff007424 */ /* 0x000fe200078e00ff */
[----:B------:R-:W-:-:S04]  /*bd70*/  ISETP.GT.U32.AND P0, PT, R4, 0x7f800000, PT ;  /* 0x7f8000000400780c */ /* 0x000fc80003f04070 */
[----:B------:R-:W-:-:S09]  /*bd80*/  SEL R0, R0, 0x7c, P0 ;  /* 0x0000007c00007807 */ /* 0x000fd20000000000 */
.L_x_1566:
[----:B------:R-:W-:Y:S05]  /*bd90*/  BSYNC B0 ;  /* 0x0000000000007941 */ /* 0x000fea0003800000 */
.L_x_1564:
[----:B------:R-:W-:-:S04]  /*bda0*/  LOP3.LUT R2, R2, 0x80000000, RZ, 0xc0, !PT ;  /* 0x8000000002027812 */ /* 0x000fc800078ec0ff */
[----:B------:R-:W-:-:S04]  /*bdb0*/  SHF.R.U32.HI R3, RZ, 0x18, R2 ;  /* 0x00000018ff037819 */ /* 0x000fc80000011602 */
[----:B------:R-:W-:-:S05]  /*bdc0*/  LOP3.LUT R3, R0, R3, RZ, 0xfc, !PT ;  /* 0x0000000300037212 */ /* 0x000fca00078efcff */
[----:B------:R-:W-:Y:S01]  /*bdd0*/  STG.E.U8 desc[UR36][R16.64], R3 ;  /* 0x0000000310007986 */ /* 0x000fe2000c101124 */
[----:B------:R-:W-:Y:S05]  /*bde0*/  EXIT ;  /* 0x000000000000794d */ /* 0x000fea0003800000 */
.L_x_1560:
[----:B------:R-:W-:-:S05]  /*bdf0*/  F2FP.BF16.F32.PACK_AB R2, RZ, R2 ;  /* 0x00000002ff02723e */ /* 0x000fca00000010ff */
[----:B------:R-:W-:Y:S01]  /*be00*/  STG.E.U16 desc[UR36][R16.64], R2 ;  /* 0x0000000210007986 */ /* 0x000fe2000c101524 */
[----:B------:R-:W-:Y:S05]  /*be10*/  EXIT ;  /* 0x000000000000794d */ /* 0x000fea0003800000 */
.L_x_1557:
        /* <DEDUP_REMOVED lines=9> */
[----:B0-----:R-:W-:Y:S01]  /*beb0*/  STG.E.U16 desc[UR36][R16.64], R3 ;  /* 0x0000000310007986 */ /* 0x001fe2000c101524 */
[----:B------:R-:W-:Y:S05]  /*bec0*/  EXIT ;  /* 0x000000000000794d */ /* 0x000fea0003800000 */
.L_x_1569:
        /* <DEDUP_REMOVED lines=16> */
.L_x_1572:
[----:B------:R-:W-:-:S04]  /*bfd0*/  LOP3.LUT R2, R2, 0x80000000, RZ, 0xc0, !PT ;  /* 0x8000000002027812 */ /* 0x000fc800078ec0ff */
[----:B------:R-:W-:-:S04]  /*bfe0*/  SHF.R.U32.HI R3, RZ, 0x18, R2 ;  /* 0x00000018ff037819 */ /* 0x000fc80000011602 */
[----:B------:R-:W-:-:S04]  /*bff0*/  LOP3.LUT R0, R0, R3, RZ, 0xfc, !PT ;  /* 0x0000000300007212 */ /* 0x000fc800078efcff */
[----:B------:R-:W-:-:S07]  /*c000*/  PRMT R8, R0, 0x7610, R8 ;  /* 0x0000761000087816 */ /* 0x000fce0000000008 */
.L_x_1571:
[----:B------:R-:W-:Y:S05]  /*c010*/  BSYNC B0 ;  /* 0x0000000000007941 */ /* 0x000fea0003800000 */
.L_x_1570:
[----:B------:R-:W-:Y:S01]  /*c020*/  STG.E.U8 desc[UR36][R16.64], R8 ;  /* 0x0000000810007986 */ /* 0x000fe2000c101124 */
[----:B------:R-:W-:Y:S05]  /*c030*/  EXIT ;  /* 0x000000000000794d */ /* 0x000fea0003800000 */
.L_x_1568:
        /* <DEDUP_REMOVED lines=16> */
.L_x_1575:
[----:B------:R-:W-:-:S04]  /*c140*/  LOP3.LUT R2, R2, 0x80000000, RZ, 0xc0, !PT ;  /* 0x8000000002027812 */ /* 0x000fc800078ec0ff */
[----:B------:R-:W-:-:S04]  /*c150*/  SHF.R.U32.HI R3, RZ, 0x18, R2 ;  /* 0x00000018ff037819 */ /* 0x000fc80000011602 */
[----:B------:R-:W-:-:S04]  /*c160*/  LOP3.LUT R0, R0, R3, RZ, 0xfc, !PT ;  /* 0x0000000300007212 */ /* 0x000fc800078efcff */
[----:B------:R-:W-:-:S07]  /*c170*/  PRMT R8, R0, 0x7610, R8 ;  /* 0x0000761000087816 */ /* 0x000fce0000000008 */
.L_x_1574:
[----:B------:R-:W-:Y:S05]  /*c180*/  BSYNC B0 ;  /* 0x0000000000007941 */ /* 0x000fea0003800000 */
.L_x_1573:
[----:B------:R-:W-:Y:S01]  /*c190*/  STG.E.U8 desc[UR36][R16.64], R8 ;  /* 0x0000000810007986 */ /* 0x000fe2000c101124 */
[----:B------:R-:W-:Y:S05]  /*c1a0*/  EXIT ;  /* 0x000000000000794d */ /* 0x000fea0003800000 */
.L_x_1567:
        /* <DEDUP_REMOVED lines=21> */
.L_x_1550:
        /* <DEDUP_REMOVED lines=16> */
.L_x_1578:
[----:B------:R-:W-:Y:S05]  /*c400*/  EXIT ;  /* 0x000000000000794d */ /* 0x000fea0003800000 */
.L_x_1577:
[----:B------:R-:W0:Y:S02]  /*c410*/  F2I.U64.TRUNC R2, R2 ;  /* 0x0000000200027311 */ /* 0x000e24000020d800 */
[----:B0-----:R-:W-:Y:S01]  /*c420*/  STG.E.64 desc[UR36][R16.64], R2 ;  /* 0x0000000210007986 */ /* 0x001fe2000c101b24 */
[----:B------:R-:W-:Y:S05]  /*c430*/  EXIT ;  /* 0x000000000000794d */ /* 0x000fea0003800000 */
.L_x_1576:
[----:B------:R-:W0:Y:S02]  /*c440*/  F2I.FTZ.U32.TRUNC.NTZ R3, R2 ;  /* 0x0000000200037305 */ /* 0x000e24000021f000 */
[----:B0-----:R-:W-:Y:S01]  /*c450*/  STG.E desc[UR36][R16.64], R3 ;  /* 0x0000000310007986 */ /* 0x001fe2000c101924 */
[----:B------:R-:W-:Y:S05]  /*c460*/  EXIT ;  /* 0x000000000000794d */ /* 0x000fea0003800000 */
.L_x_1579:
        /* <DEDUP_REMOVED lines=9> */
.L_x_2725:


//--------------------- .text._ZN2at6native27unrolled_elementwise_kernelIZZZNS0_16atan_kernel_cudaERNS_18TensorIteratorBaseEENKUlvE0_clEvENKUlvE0_clEvEUlfE_St5arrayIPcLm2EELi4E23TrivialOffsetCalculatorILi1EjESB_NS0_6memory12LoadWithCastILi1EEENSC_13StoreWithCastILi1EEEEEviT_T0_T2_T3_T4_T5_ --------------------------
	.section	.text._ZN2at6native27unrolled_elementwise_kernelIZZZNS0_16atan_kernel_cudaERNS_18TensorIteratorBaseEENKUlvE0_clEvENKUlvE0_clEvEUlfE_St5arrayIPcLm2EELi4E23TrivialOffsetCalculatorILi1EjESB_NS0_6memory12LoadWithCastILi1EEENSC_13StoreWithCastILi1EEEEEviT_T0_T2_T3_T4_T5_,"ax",@progbits
	.align	128
        .global         _ZN2at6native27unrolled_elementwise_kernelIZZZNS0_16atan_kernel_cudaERNS_18TensorIteratorBaseEENKUlvE0_clEvENKUlvE0_clEvEUlfE_St5arrayIPcLm2EELi4E23TrivialOffsetCalculatorILi1EjESB_NS0_6memory12LoadWithCastILi1EEENSC_13StoreWithCastILi1EEEEEviT_T0_T2_T3_T4_T5_
        .type           _ZN2at6native27unrolled_elementwise_kernelIZZZNS0_16atan_kernel_cudaERNS_18TensorIteratorBaseEENKUlvE0_clEvENKUlvE0_clEvEUlfE_St5arrayIPcLm2EELi4E23TrivialOffsetCalculatorILi1EjESB_NS0_6memory12LoadWithCastILi1EEENSC_13StoreWithCastILi1EEEEEviT_T0_T2_T3_T4_T5_,@function
        .size           _ZN2at6native27unrolled_elementwise_kernelIZZZNS0_16atan_kernel_cudaERNS_18TensorIteratorBaseEENKUlvE0_clEvENKUlvE0_clEvEUlfE_St5arrayIPcLm2EELi4E23TrivialOffsetCalculatorILi1EjESB_NS0_6memory12LoadWithCastILi1EEENSC_13StoreWithCastILi1EEEEEviT_T0_T2_T3_T4_T5_,(.L_x_2726 - _ZN2at6native27unrolled_elementwise_kernelIZZZNS0_16atan_kernel_cudaERNS_18TensorIteratorBaseEENKUlvE0_clEvENKUlvE0_clEvEUlfE_St5arrayIPcLm2EELi4E23TrivialOffsetCalculatorILi1EjESB_NS0_6memory12LoadWithCastILi1EEENSC_13StoreWithCastILi1EEEEEviT_T0_T2_T3_T4_T5_)
        .other          _ZN2at6native27unrolled_elementwise_kernelIZZZNS0_16atan_kernel_cudaERNS_18TensorIteratorBaseEENKUlvE0_clEvENKUlvE0_clEvEUlfE_St5arrayIPcLm2EELi4E23TrivialOffsetCalculatorILi1EjESB_NS0_6memory12LoadWithCastILi1EEENSC_13StoreWithCastILi1EEEEEviT_T0_T2_T3_T4_T5_,@"STO_CUDA_ENTRY STV_DEFAULT"
_ZN2at6native27unrolled_elementwise_kernelIZZZNS0_16atan_kernel_cudaERNS_18TensorIteratorBaseEENKUlvE0_clEvENKUlvE0_clEvEUlfE_St5arrayIPcLm2EELi4E23TrivialOffsetCalculatorILi1EjESB_NS0_6memory12LoadWithCastILi1EEENSC_13StoreWithCastILi1EEEEEviT_T0_T2_T3_T4_T5_:
.text._ZN2at6native27unrolled_elementwise_kernelIZZZNS0_16atan_kernel_cudaERNS_18TensorIteratorBaseEENKUlvE0_clEvENKUlvE0_clEvEUlfE_St5arrayIPcLm2EELi4E23TrivialOffsetCalculatorILi1EjESB_NS0_6memory12LoadWithCastILi1EEENSC_13StoreWithCastILi1EEEEEviT_T0_T2_T3_T4_T5_:
[----:B------:R-:W0:Y:S01]  /*0000*/  LDC R1, c[0x0][0x28] ;  /* 0x00000a00ff017b82 */ /* 0x000e220000000800 */
[----:B------:R-:W1:Y:S07]  /*0010*/  S2R R2, SR_CTAID.X ;  /* 0x0000000000027919 */ /* 0x000e6e0000002500 */
[----:B------:R-:W1:Y:S01]  /*0020*/  LDC R17, c[0x0][0x210] ;  /* 0x00008400ff117b82 */ /* 0x000e620000000800 */
[----:B------:R-:W-:Y:S01]  /*0030*/  ULDC.64 UR36, c[0x0][0x208] ;  /* 0x0000820000247ab9 */ /* 0x000fe20000000a00 */
[----:B------:R-:W-:Y:S01]  /*0040*/  BSSY B7, `(.L_x_1580) ;  /* 0x00000ef000077945 */ /* 0x000fe20003800000 */
[----:B------:R-:W2:Y:S01]  /*0050*/  S2R R16, SR_TID.X ;  /* 0x0000000000107919 */ /* 0x000ea20000002100 */
[----:B------:R-:W-:-:S02]  /*0060*/  IMAD.MOV.U32 R24, RZ, RZ, RZ ;  /* 0x000000ffff187224 */ /* 0x000fc400078e00ff */
[----:B------:R-:W-:Y:S02]  /*0070*/  IMAD.MOV.U32 R22, RZ, RZ, RZ ;  /* 0x000000ffff167224 */ /* 0x000fe400078e00ff */
[----:B------:R-:W3:Y:S01]  /*0080*/  LDC.U8 R19, c[0x0][0x22c] ;  /* 0x00008b00ff137b82 */ /* 0x000ee20000000000 */
[----:B-1----:R-:W-:-:S05]  /*0090*/  IMAD R17, R2, -0x200, R17 ;  /* 0xfffffe0002117824 */ /* 0x002fca00078e0211 */
[----:B--2---:R-:W-:-:S13]  /*00a0*/  ISETP.GE.AND P0, PT, R16, R17, PT ;  /* 0x000000111000720c */ /* 0x004fda0003f06270 */
[----:B0--3--:R-:W-:Y:S05]  /*00b0*/  @P0 BRA `(.L_x_1581) ;  /* 0x0000000c009c0947 */ /* 0x009fea0003800000 */
[----:B------:R-:W0:Y:S01]  /*00c0*/  LDC.64 R4, c[0x0][0x220] ;  /* 0x00008800ff047b82 */ /* 0x000e220000000a00 */
[----:B------:R-:W-:Y:S01]  /*00d0*/  PRMT R0, R19, 0x9910, RZ ;  /* 0x0000991013007816 */ /* 0x000fe200000000ff */
[----:B------:R-:W-:Y:S01]  /*00e0*/  IMAD R16, R2, 0x200, R16 ;  /* 0x0000020002107824 */ /* 0x000fe200078e0210 */
[----:B------:R-:W-:Y:S01]  /*00f0*/  ULDC UR4, c[0x0][0x230] ;  /* 0x00008c0000047ab9 */ /* 0x000fe20000000800 */
[----:B------:R-:W-:Y:S01]  /*0100*/  BSSY B6, `(.L_x_1582) ;  /* 0x00000e0000067945 */ /* 0x000fe20003800000 */
        /* <DEDUP_REMOVED lines=14> */
[----:B--2---:R4:W0:Y:S01]  /*01f0*/  I2F.S16 R22, R4 ;  /* 0x0000000400167306 */ /* 0x0048220000101400 */
[----:B------:R-:W-:Y:S05]  /*0200*/  BRA `(.L_x_1588) ;  /* 0x0000000c003c7947 */ /* 0x000fea0003800000 */
.L_x_1586:
[----:B------:R-:W2:Y:S02]  /*0210*/  LDG.E.U8 R4, desc[UR36][R4.64] ;  /* 0x0000002404047981 */ /* 0x000ea4000c1e1100 */
[----:B--2---:R-:W-:Y:S01]  /*0220*/  I2FP.F32.U32 R22, R4 ;  /* 0x0000000400167245 */ /* 0x004fe20000201000 */
[----:B------:R-:W-:Y:S06]  /*0230*/  BRA `(.L_x_1588) ;  /* 0x0000000c00307947 */ /* 0x000fec0003800000 */
.L_x_1585:
[----:B------:R-:W-:-:S13]  /*0240*/  ISETP.NE.AND P0, PT, R0, 0x2, PT ;  /* 0x000000020000780c */ /* 0x000fda0003f05270 */
[----:B------:R-:W-:Y:S05]  /*0250*/  @!P0 BRA `(.L_x_1589) ;  /* 0x0000000000288947 */ /* 0x000fea0003800000 */
[----:B------:R-:W-:-:S13]  /*0260*/  ISETP.NE.AND P0, PT, R0, 0x3, PT ;  /* 0x000000030000780c */ /* 0x000fda0003f05270 */
[----:B------:R-:W-:Y:S05]  /*0270*/  @!P0 BRA `(.L_x_1590) ;  /* 0x0000000000148947 */ /* 0x000fea0003800000 */
[----:B------:R-:W-:-:S13]  /*0280*/  ISETP.NE.AND P0, PT, R0, 0x4, PT ;  /* 0x000000040000780c */ /* 0x000fda0003f05270 */
[----:B------:R-:W-:Y:S05]  /*0290*/  @P0 BRA `(.L_x_1587) ;  /* 0x0000000800bc0947 */ /* 0x000fea0003800000 */
[----:B------:R-:W2:Y:S02]  /*02a0*/  LDG.E.64 R22, desc[UR36][R4.64] ;  /* 0x0000002404167981 */ /* 0x000ea4000c1e1b00 */
[----:B--2---:R0:W1:Y:S01]  /*02b0*/  I2F.S64 R22, R22 ;  /* 0x0000001600167312 */ /* 0x0040620000301400 */
[----:B------:R-:W-:Y:S05]  /*02c0*/  BRA `(.L_x_1588) ;  /* 0x0000000c000c7947 */ /* 0x000fea0003800000 */
.L_x_1590:
[----:B------:R-:W2:Y:S02]  /*02d0*/  LDG.E R4, desc[UR36][R4.64] ;  /* 0x0000002404047981 */ /* 0x000ea4000c1e1900 */
[----:B--2---:R-:W-:Y:S01]  /*02e0*/  I2FP.F32.S32 R22, R4 ;  /* 0x0000000400167245 */ /* 0x004fe20000201400 */
[----:B------:R-:W-:Y:S06]  /*02f0*/  BRA `(.L_x_1588) ;  /* 0x0000000c00007947 */ /* 0x000fec0003800000 */
.L_x_1589:
[----:B------:R-:W2:Y:S02]  /*0300*/  LDG.E.U16 R4, desc[UR36][R4.64] ;  /* 0x0000002404047981 */ /* 0x000ea4000c1e1500 */
[----:B--2---:R2:W3:Y:S01]  /*0310*/  I2F.S16 R22, R4 ;  /* 0x0000000400167306 */ /* 0x0044e20000101400 */
[----:B------:R-:W-:Y:S05]  /*0320*/  BRA `(.L_x_1588) ;  /* 0x0000000800f47947 */ /* 0x000fea0003800000 */
.L_x_1584:
        /* <DEDUP_REMOVED lines=8> */
.L_x_1592:
[----:B------:R-:W2:Y:S02]  /*03b0*/  LDG.E.U16 R4, desc[UR36][R4.64] ;  /* 0x0000002404047981 */ /* 0x000ea4000c1e1500 */
[----:B--2---:R-:W-:Y:S01]  /*03c0*/  HADD2.F32 R22, -RZ, R4.H0_H0 ;  /* 0x20000004ff167230 */ /* 0x004fe20000004100 */
[----:B------:R-:W-:Y:S06]  /*03d0*/  BRA `(.L_x_1588) ;  /* 0x0000000800c87947 */ /* 0x000fec0003800000 */
.L_x_1591:
        /* <DEDUP_REMOVED lines=8> */
.L_x_1594:
[----:B------:R-:W2:Y:S02]  /*0460*/  LDG.E.U16 R4, desc[UR36][R4.64] ;  /* 0x0000002404047981 */ /* 0x000ea4000c1e1500 */
[----:B--2---:R-:W-:Y:S01]  /*0470*/  HADD2.F32 R22, -RZ, R4.H0_H0 ;  /* 0x20000004ff167230 */ /* 0x004fe20000004100 */
[----:B------:R-:W-:Y:S06]  /*0480*/  BRA `(.L_x_1588) ;  /* 0x00000008009c7947 */ /* 0x000fec0003800000 */
.L_x_1593:
[----:B------:R-:W2:Y:S01]  /*0490*/  LDG.E.64 R4, desc[UR36][R4.64] ;  /* 0x0000002404047981 */ /* 0x000ea2000c1e1b00 */
[----:B------:R-:W-:Y:S01]  /*04a0*/  UMOV UR4, 0xf0000000 ;  /* 0xf000000000047882 */ /* 0x000fe20000000000 */
[----:B------:R-:W-:Y:S01]  /*04b0*/  UMOV UR5, 0x380fffff ;  /* 0x380fffff00057882 */ /* 0x000fe20000000000 */
[----:B--2---:R-:W0:Y:S01]  /*04c0*/  F2F.F32.F64 R22, R4 ;  /* 0x0000000400167310 */ /* 0x004e220000301000 */
[----:B------:R-:W-:-:S14]  /*04d0*/  DSETP.GEU.AND P0, PT, |R4|, UR4, PT ;  /* 0x0000000404007e2a */ /* 0x000fdc000bf0e200 */
[----:B0-----:R-:W-:Y:S01]  /*04e0*/  @!P0 FMUL R22, R22, 1.175494350822287508e-38 ;  /* 0x0080000016168820 */ /* 0x001fe20000400000 */
[----:B------:R-:W-:Y:S06]  /*04f0*/  BRA `(.L_x_1588) ;  /* 0x0000000800807947 */ /* 0x000fec0003800000 */
.L_x_1583:
        /* <DEDUP_REMOVED lines=12> */
.L_x_1597:
[----:B------:R-:W2:Y:S01]  /*05c0*/  LDG.E.64 R4, desc[UR36][R4.64] ;  /* 0x0000002404047981 */ /* 0x000ea2000c1e1b00 */
[----:B------:R-:W-:Y:S01]  /*05d0*/  UMOV UR4, 0xf0000000 ;  /* 0xf000000000047882 */ /* 0x000fe20000000000 */
[----:B------:R-:W-:Y:S01]  /*05e0*/  UMOV UR5, 0x380fffff ;  /* 0x380fffff00057882 */ /* 0x000fe20000000000 */
[----:B--2---:R-:W0:Y:S01]  /*05f0*/  F2F.F32.F64 R22, R4 ;  /* 0x0000000400167310 */ /* 0x004e220000301000 */
[----:B------:R-:W-:-:S14]  /*0600*/  DSETP.GEU.AND P0, PT, |R4|, UR4, PT ;  /* 0x0000000404007e2a */ /* 0x000fdc000bf0e200 */
[----:B0-----:R-:W-:Y:S01]  /*0610*/  @!P0 FMUL R22, R22, 1.175494350822287508e-38 ;  /* 0x0080000016168820 */ /* 0x001fe20000400000 */
[----:B------:R-:W-:Y:S06]  /*0620*/  BRA `(.L_x_1588) ;  /* 0x0000000800347947 */ /* 0x000fec0003800000 */
.L_x_1596:
        /* <DEDUP_REMOVED lines=24> */
[----:B------:R-:W-:Y:S01]  /*07b0*/  LOP3.LUT R22, R3, 0x80000000, R22, 0xf8, !PT ;  /* 0x8000000003167812 */ /* 0x000fe200078ef816 */
[----:B------:R-:W-:Y:S06]  /*07c0*/  BRA `(.L_x_1588) ;  /* 0x0000000400cc7947 */ /* 0x000fec0003800000 */
.L_x_1599:
        /* <DEDUP_REMOVED lines=9> */
[----:B------:R-:W-:Y:S01]  /*0860*/  @P0 FMUL.FTZ R22, R3, 1.9259299443872358531e-34 ;  /* 0x0780000003160820 */ /* 0x000fe20000410000 */
[----:B------:R-:W-:Y:S02]  /*0870*/  IMAD.SHL.U32 R3, R4, 0x1000000, RZ ;  /* 0x0100000004037824 */ /* 0x000fe400078e00ff */
[----:B------:R-:W-:-:S05]  /*0880*/  @!P0 FADD.FTZ R22, R0, -0.5 ;  /* 0xbf00000000168421 */ /* 0x000fca0000010000 */
[----:B------:R-:W-:Y:S01]  /*0890*/  LOP3.LUT R22, R22, 0x80000000, R3, 0xf8, !PT ;  /* 0x8000000016167812 */ /* 0x000fe200078ef803 */
[----:B------:R-:W-:Y:S06]  /*08a0*/  BRA `(.L_x_1588) ;  /* 0x0000000400947947 */ /* 0x000fec0003800000 */
.L_x_1598:
[----:B------:R-:W2:Y:S02]  /*08b0*/  LDG.E.U16 R4, desc[UR36][R4.64] ;  /* 0x0000002404047981 */ /* 0x000ea4000c1e1500 */
[----:B--2---:R-:W-:Y:S01]  /*08c0*/  IMAD.U32 R22, R4, 0x10000, RZ ;  /* 0x0001000004167824 */ /* 0x004fe200078e00ff */
[----:B------:R-:W-:Y:S06]  /*08d0*/  BRA `(.L_x_1588) ;  /* 0x0000000400887947 */ /* 0x000fec0003800000 */
.L_x_1595:
        /* <DEDUP_REMOVED lines=11> */
.L_x_1602:
        /* <DEDUP_REMOVED lines=20> */
.L_x_1604:
[----:B------:R-:W-:Y:S05]  /*0ad0*/  BSYNC B0 ;  /* 0x0000000000007941 */ /* 0x000fea0003800000 */
.L_x_1603:
[----:B------:R-:W-:Y:S01]  /*0ae0*/  IMAD.SHL.U32 R3, R3, 0x100000, RZ ;  /* 0x0010000003037824 */ /* 0x000fe200078e00ff */
[----:B------:R-:W-:-:S04]  /*0af0*/  LEA R5, R0, 0x3b800000, 0x17 ;  /* 0x3b80000000057811 */ /* 0x000fc800078eb8ff */
[----:B------:R-:W-:Y:S01]  /*0b00*/  LOP3.LUT R22, R5, R3, R22, 0xfe, !PT ;  /* 0x0000000305167212 */ /* 0x000fe200078efe16 */
[----:B------:R-:W-:Y:S06]  /*0b10*/  BRA `(.L_x_1588) ;  /* 0x0000000000f87947 */ /* 0x000fec0003800000 */
.L_x_1601:
        /* <DEDUP_REMOVED lines=20> */
.L_x_1606:
[----:B------:R-:W-:Y:S05]  /*0c60*/  BSYNC B0 ;  /* 0x0000000000007941 */ /* 0x000fea0003800000 */
.L_x_1605:
[----:B------:R-:W-:Y:S01]  /*0c70*/  IMAD.SHL.U32 R3, R3, 0x200000, RZ ;  /* 0x0020000003037824 */ /* 0x000fe200078e00ff */
[----:B------:R-:W-:-:S04]  /*0c80*/  LEA R5, R0, 0x37800000, 0x17 ;  /* 0x3780000000057811 */ /* 0x000fc800078eb8ff */
[----:B------:R-:W-:Y:S01]  /*0c90*/  LOP3.LUT R22, R5, R3, R22, 0xfe, !PT ;  /* 0x0000000305167212 */ /* 0x000fe200078efe16 */
[----:B------:R-:W-:Y:S06]  /*0ca0*/  BRA `(.L_x_1588) ;  /* 0x0000000000947947 */ /* 0x000fec0003800000 */
.L_x_1600:
        /* <DEDUP_REMOVED lines=14> */
.L_x_1587:
        /* <DEDUP_REMOVED lines=16> */
.L_x_1609:
[----:B------:R-:W-:Y:S01]  /*0e90*/  IMAD.MOV.U32 R22, RZ, RZ, RZ ;  /* 0x000000ffff167224 */ /* 0x000fe200078e00ff */
[----:B------:R-:W-:Y:S06]  /*0ea0*/  BRA `(.L_x_1588) ;  /* 0x0000000000147947 */ /* 0x000fec0003800000 */
.L_x_1608:
[----:B------:R-:W2:Y:S02]  /*0eb0*/  LDG.E.64 R22, desc[UR36][R4.64] ;  /* 0x0000002404167981 */ /* 0x000ea4000c1e1b00 */
[----:B--2---:R0:W1:Y:S01]  /*0ec0*/  I2F.U64 R22, R22 ;  /* 0x0000001600167312 */ /* 0x0040620000301000 */
[----:B------:R-:W-:Y:S05]  /*0ed0*/  BRA `(.L_x_1588) ;  /* 0x0000000000087947 */ /* 0x000fea0003800000 */
.L_x_1607:
[----:B------:R-:W2:Y:S02]  /*0ee0*/  LDG.E R4, desc[UR36][R4.64] ;  /* 0x0000002404047981 */ /* 0x000ea4000c1e1900 */
[----:B--2---:R-:W-:-:S07]  /*0ef0*/  I2FP.F32.U32 R22, R4 ;  /* 0x0000000400167245 */ /* 0x004fce0000201000 */
.L_x_1588:
[----:B------:R-:W-:Y:S05]  /*0f00*/  BSYNC B6 ;  /* 0x0000000000067941 */ /* 0x000fea0003800000 */
.L_x_1582:
[----:B------:R-:W2:Y:S02]  /*0f10*/  S2R R16, SR_TID.X ;  /* 0x0000000000107919 */ /* 0x000ea40000002100 */
[----:B--2---:R-:W-:-:S07]  /*0f20*/  VIADD R16, R16, 0x80 ;  /* 0x0000008010107836 */ /* 0x004fce0000000000 */
.L_x_1581:
[----:B------:R-:W-:Y:S05]  /*0f30*/  BSYNC B7 ;  /* 0x0000000000077941 */ /* 0x000fea0003800000 */
.L_x_1580:
[----:B------:R-:W-:Y:S01]  /*0f40*/  ISETP.GE.AND P0, PT, R16, R17, PT ;  /* 0x000000111000720c */ /* 0x000fe20003f06270 */
[----:B------:R-:W-:-:S12]  /*0f50*/  BSSY B7, `(.L_x_1610) ;  /* 0x00000e8000077945 */ /* 0x000fd80003800000 */
[----:B------:R-:W-:Y:S05]  /*0f60*/  @P0 BRA `(.L_x_1611) ;  /* 0x0000000c00980947 */ /* 0x000fea0003800000 */
[----:B0---4-:R-:W0:Y:S01]  /*0f70*/  LDC.64 R4, c[0x0][0x220] ;  /* 0x00008800ff047b82 */ /* 0x011e220000000a00 */
[----:B------:R-:W-:Y:S01]  /*0f80*/  IMAD R0, R2, 0x200, R16 ;  /* 0x0000020002007824 */ /* 0x000fe200078e0210 */
[----:B------:R-:W-:Y:S01]  /*0f90*/  PRMT R6, R19, 0x9910, RZ ;  /* 0x0000991013067816 */ /* 0x000fe200000000ff */
[----:B------:R-:W-:Y:S01]  /*0fa0*/  ULDC UR4, c[0x0][0x230] ;  /* 0x00008c0000047ab9 */ /* 0x000fe20000000800 */
[----:B------:R-:W-:Y:S01]  /*0fb0*/  BSSY B6, `(.L_x_1612) ;  /* 0x00000e0000067945 */ /* 0x000fe20003800000 */
        /* <DEDUP_REMOVED lines=17> */
.L_x_1616:
[----:B------:R-:W2:Y:S02]  /*10d0*/  LDG.E.U8 R4, desc[UR36][R4.64] ;  /* 0x0000002404047981 */ /* 0x000ea4000c1e1100 */
[----:B--2---:R-:W-:Y:S01]  /*10e0*/  I2FP.F32.U32 R24, R4 ;  /* 0x0000000400187245 */ /* 0x004fe20000201000 */
[----:B------:R-:W-:Y:S06]  /*10f0*/  BRA `(.L_x_1618) ;  /* 0x0000000c002c7947 */ /* 0x000fec0003800000 */
.L_x_1615:
        /* <DEDUP_REMOVED lines=9> */
.L_x_1620:
[----:B------:R-:W2:Y:S02]  /*1190*/  LDG.E R4, desc[UR36][R4.64] ;  /* 0x0000002404047981 */ /* 0x000ea4000c1e1900 */
[----:B--2---:R-:W-:Y:S01]  /*11a0*/  I2FP.F32.S32 R24, R4 ;  /* 0x0000000400187245 */ /* 0x004fe20000201400 */
[----:B------:R-:W-:Y:S06]  /*11b0*/  BRA `(.L_x_1618) ;  /* 0x0000000800fc7947 */ /* 0x000fec0003800000 */
.L_x_1619:
[----:B------:R-:W2:Y:S02]  /*11c0*/  LDG.E.U16 R4, desc[UR36][R4.64] ;  /* 0x0000002404047981 */ /* 0x000ea4000c1e1500 */
[----:B--2---:R0:W2:Y:S01]  /*11d0*/  I2F.S16 R24, R4 ;  /* 0x0000000400187306 */ /* 0x0040a20000101400 */
[----:B------:R-:W-:Y:S05]  /*11e0*/  BRA `(.L_x_1618) ;  /* 0x0000000800f07947 */ /* 0x000fea0003800000 */
.L_x_1614:
        /* <DEDUP_REMOVED lines=8> */
.L_x_1622:
[----:B------:R-:W2:Y:S02]  /*1270*/  LDG.E.U16 R4, desc[UR36][R4.64] ;  /* 0x0000002404047981 */ /* 0x000ea4000c1e1500 */
[----:B--2---:R-:W-:Y:S01]  /*1280*/  HADD2.F32 R24, -RZ, R4.H0_H0 ;  /* 0x20000004ff187230 */ /* 0x004fe20000004100 */
[----:B------:R-:W-:Y:S06]  /*1290*/  BRA `(.L_x_1618) ;  /* 0x0000000800c47947 */ /* 0x000fec0003800000 */
.L_x_1621:
        /* <DEDUP_REMOVED lines=8> */
.L_x_1624:
[----:B------:R-:W2:Y:S02]  /*1320*/  LDG.E.U16 R4, desc[UR36][R4.64] ;  /* 0x0000002404047981 */ /* 0x000ea4000c1e1500 */
[----:B--2---:R-:W-:Y:S01]  /*1330*/  HADD2.F32 R24, -RZ, R4.H0_H0 ;  /* 0x20000004ff187230 */ /* 0x004fe20000004100 */
[----:B------:R-:W-:Y:S06]  /*1340*/  BRA `(.L_x_1618) ;  /* 0x0000000800987947 */ /* 0x000fec0003800000 */
.L_x_1623:
[----:B------:R-:W2:Y:S01]  /*1350*/  LDG.E.64 R4, desc[UR36][R4.64] ;  /* 0x0000002404047981 */ /* 0x000ea2000c1e1b00 */
[----:B------:R-:W-:Y:S01]  /*1360*/  UMOV UR4, 0xf0000000 ;  /* 0xf000000000047882 */ /* 0x000fe20000000000 */
[----:B------:R-:W-:Y:S01]  /*1370*/  UMOV UR5, 0x380fffff ;  /* 0x380fffff00057882 */ /* 0x000fe20000000000 */
[----:B--2---:R-:W0:Y:S01]  /*1380*/  F2F.F32.F64 R24, R4 ;  /* 0x0000000400187310 */ /* 0x004e220000301000 */
[----:B------:R-:W-:-:S14]  /*1390*/  DSETP.GEU.AND P0, PT, |R4|, UR4, PT ;  /* 0x0000000404007e2a */ /* 0x000fdc000bf0e200 */
[----:B0-----:R-:W-:Y:S01]  /*13a0*/  @!P0 FMUL R24, R24, 1.175494350822287508e-38 ;  /* 0x0080000018188820 */ /* 0x001fe20000400000 */
[----:B------:R-:W-:Y:S06]  /*13b0*/  BRA `(.L_x_1618) ;  /* 0x00000008007c7947 */ /* 0x000fec0003800000 */
.L_x_1613:
        /* <DEDUP_REMOVED lines=12> */
.L_x_1627:
[----:B------:R-:W2:Y:S01]  /*1480*/  LDG.E.64 R4, desc[UR36][R4.64] ;  /* 0x0000002404047981 */ /* 0x000ea2000c1e1b00 */
[----:B------:R-:W-:Y:S01]  /*1490*/  UMOV UR4, 0xf0000000 ;  /* 0xf000000000047882 */ /* 0x000fe20000000000 */
[----:B------:R-:W-:Y:S01]  /*14a0*/  UMOV UR5, 0x380fffff ;  /* 0x380fffff00057882 */ /* 0x000fe20000000000 */
[----:B--2---:R-:W0:Y:S01]  /*14b0*/  F2F.F32.F64 R24, R4 ;  /* 0x0000000400187310 */ /* 0x004e220000301000 */
[----:B------:R-:W-:-:S14]  /*14c0*/  DSETP.GEU.AND P0, PT, |R4|, UR4, PT ;  /* 0x0000000404007e2a */ /* 0x000fdc000bf0e200 */
[----:B0-----:R-:W-:Y:S01]  /*14d0*/  @!P0 FMUL R24, R24, 1.175494350822287508e-38 ;  /* 0x0080000018188820 */ /* 0x001fe20000400000 */
[----:B------:R-:W-:Y:S06]  /*14e0*/  BRA `(.L_x_1618) ;  /* 0x0000000800307947 */ /* 0x000fec0003800000 */
.L_x_1626:
        /* <DEDUP_REMOVED lines=26> */
.L_x_1629:
        /* <DEDUP_REMOVED lines=13> */
.L_x_1628:
[----:B------:R-:W2:Y:S02]  /*1760*/  LDG.E.U16 R4, desc[UR36][R4.64] ;  /* 0x0000002404047981 */ /* 0x000ea4000c1e1500 */
[----:B--2---:R-:W-:Y:S01]  /*1770*/  IMAD.U32 R24, R4, 0x10000, RZ ;  /* 0x0001000004187824 */ /* 0x004fe200078e00ff */
[----:B------:R-:W-:Y:S06]  /*1780*/  BRA `(.L_x_1618) ;  /* 0x0000000400887947 */ /* 0x000fec0003800000 */
.L_x_1625:
        /* <DEDUP_REMOVED lines=11> */
.L_x_1632:
        /* <DEDUP_REMOVED lines=20> */
.L_x_1634:
[----:B------:R-:W-:Y:S05]  /*1980*/  BSYNC B0 ;  /* 0x0000000000007941 */ /* 0x000fea0003800000 */
.L_x_1633:
[----:B------:R-:W-:Y:S01]  /*1990*/  IMAD.SHL.U32 R3, R3, 0x100000, RZ ;  /* 0x0010000003037824 */ /* 0x000fe200078e00ff */
[----:B------:R-:W-:-:S04]  /*19a0*/  LEA R5, R0, 0x3b800000, 0x17 ;  /* 0x3b80000000057811 */ /* 0x000fc800078eb8ff */
[----:B------:R-:W-:Y:S01]  /*19b0*/  LOP3.LUT R24, R5, R3, R24, 0xfe, !PT ;  /* 0x0000000305187212 */ /* 0x000fe200078efe18 */
[----:B------:R-:W-:Y:S06]  /*19c0*/  BRA `(.L_x_1618) ;  /* 0x0000000000f87947 */ /* 0x000fec0003800000 */
.L_x_1631:
        /* <DEDUP_REMOVED lines=20> */
.L_x_1636:
[----:B------:R-:W-:Y:S05]  /*1b10*/  BSYNC B0 ;  /* 0x0000000000007941 */ /* 0x000fea0003800000 */
.L_x_1635:
[----:B------:R-:W-:Y:S01]  /*1b20*/  IMAD.SHL.U32 R3, R3, 0x200000, RZ ;  /* 0x0020000003037824 */ /* 0x000fe200078e00ff */
[----:B------:R-:W-:-:S04]  /*1b30*/  LEA R5, R0, 0x37800000, 0x17 ;  /* 0x3780000000057811 */ /* 0x000fc800078eb8ff */
[----:B------:R-:W-:Y:S01]  /*1b40*/  LOP3.LUT R24, R5, R3, R24, 0xfe, !PT ;  /* 0x0000000305187212 */ /* 0x000fe200078efe18 */
[----:B------:R-:W-:Y:S06]  /*1b50*/  BRA `(.L_x_1618) ;  /* 0x0000000000947947 */ /* 0x000fec0003800000 */
.L_x_1630:
        /* <DEDUP_REMOVED lines=14> */
.L_x_1617:
        /* <DEDUP_REMOVED lines=15> */
[----:B01-3-5:R-:W-:Y:S05]  /*1d30*/  CALL.ABS.NOINC R14 ;  /* 0x000000000e007343 */ /* 0x02bfea0003c00000 */
.L_x_1639:
[----:B------:R-:W-:Y:S01]  /*1d40*/  IMAD.MOV.U32 R24, RZ, RZ, RZ ;  /* 0x000000ffff187224 */ /* 0x000fe200078e00ff */
[----:B------:R-:W-:Y:S06]  /*1d50*/  BRA `(.L_x_1618) ;  /* 0x0000000000147947 */ /* 0x000fec0003800000 */
.L_x_1638:
[----:B------:R-:W2:Y:S02]  /*1d60*/  LDG.E.64 R24, desc[UR36][R4.64] ;  /* 0x0000002404187981 */ /* 0x000ea4000c1e1b00 */
[----:B--2---:R0:W2:Y:S01]  /*1d70*/  I2F.U64 R24, R24 ;  /* 0x0000001800187312 */ /* 0x0040a20000301000 */
[----:B------:R-:W-:Y:S05]  /*1d80*/  BRA `(.L_x_1618) ;  /* 0x0000000000087947 */ /* 0x000fea0003800000 */
.L_x_1637:
[----:B------:R-:W2:Y:S02]  /*1d90*/  LDG.E R4, desc[UR36][R4.64] ;  /* 0x0000002404047981 */ /* 0x000ea4000c1e1900 */
[----:B--2---:R-:W-:-:S07]  /*1da0*/  I2FP.F32.U32 R24, R4 ;  /* 0x0000000400187245 */ /* 0x004fce0000201000 */
.L_x_1618:
[----:B------:R-:W-:Y:S05]  /*1db0*/  BSYNC B6 ;  /* 0x0000000000067941 */ /* 0x000fea0003800000 */
.L_x_1612:
[----:B------:R-:W-:-:S07]  /*1dc0*/  VIADD R16, R16, 0x80 ;  /* 0x0000008010107836 */ /* 0x000fce0000000000 */
.L_x_1611:
[----:B------:R-:W-:Y:S05]  /*1dd0*/  BSYNC B7 ;  /* 0x0000000000077941 */ /* 0x000fea0003800000 */
.L_x_1610:
[----:B------:R-:W-:Y:S01]  /*1de0*/  ISETP.GE.AND P0, PT, R16, R17, PT ;  /* 0x000000111000720c */ /* 0x000fe20003f06270 */
[----:B------:R-:W-:Y:S01]  /*1df0*/  BSSY B7, `(.L_x_1640) ;  /* 0x00000ea000077945 */ /* 0x000fe20003800000 */
[----:B------:R-:W-:Y:S02]  /*1e00*/  IMAD.MOV.U32 R18, RZ, RZ, RZ ;  /* 0x000000ffff127224 */ /* 0x000fe400078e00ff */
[----:B0-----:R-:W-:-:S09]  /*1e10*/  IMAD.MOV.U32 R23, RZ, RZ, RZ ;  /* 0x000000ffff177224 */ /* 0x001fd200078e00ff */
[----:B------:R-:W-:Y:S05]  /*1e20*/  @P0 BRA `(.L_x_1641) ;  /* 0x0000000c00980947 */ /* 0x000fea0003800000 */
[----:B--2-4-:R-:W0:Y:S01]  /*1e30*/  LDC.64 R4, c[0x0][0x220] ;  /* 0x00008800ff047b82 */ /* 0x014e220000000a00 */
        /* <DEDUP_REMOVED lines=19> */
[----:B--2---:R0:W2:Y:S01]  /*1f70*/  I2F.S16 R23, R4 ;  /* 0x0000000400177306 */ /* 0x0040a20000101400 */
[----:B------:R-:W-:Y:S05]  /*1f80*/  BRA `(.L_x_1648) ;  /* 0x0000000c00387947 */ /* 0x000fea0003800000 */
.L_x_1646:
[----:B------:R-:W2:Y:S02]  /*1f90*/  LDG.E.U8 R4, desc[UR36][R4.64] ;  /* 0x0000002404047981 */ /* 0x000ea4000c1e1100 */
[----:B--2---:R-:W-:Y:S01]  /*1fa0*/  I2FP.F32.U32 R23, R4 ;  /* 0x0000000400177245 */ /* 0x004fe20000201000 */
[----:B------:R-:W-:Y:S06]  /*1fb0*/  BRA `(.L_x_1648) ;  /* 0x0000000c002c7947 */ /* 0x000fec0003800000 */
.L_x_1645:
        /* <DEDUP_REMOVED lines=9> */
.L_x_1650:
[----:B------:R-:W2:Y:S02]  /*2050*/  LDG.E R4, desc[UR36][R4.64] ;  /* 0x0000002404047981 */ /* 0x000ea4000c1e1900 */
[----:B--2---:R-:W-:Y:S01]  /*2060*/  I2FP.F32.S32 R23, R4 ;  /* 0x0000000400177245 */ /* 0x004fe20000201400 */
[----:B------:R-:W-:Y:S06]  /*2070*/  BRA `(.L_x_1648) ;  /* 0x0000000800fc7947 */ /* 0x000fec0003800000 */
.L_x_1649:
[----:B------:R-:W2:Y:S02]  /*2080*/  LDG.E.U16 R4, desc[UR36][R4.64] ;  /* 0x0000002404047981 */ /* 0x000ea4000c1e1500 */
[----:B--2---:R4:W0:Y:S01]  /*2090*/  I2F.S16 R23, R4 ;  /* 0x0000000400177306 */ /* 0x0048220000101400 */
[----:B------:R-:W-:Y:S05]  /*20a0*/  BRA `(.L_x_1648) ;  /* 0x0000000800f07947 */ /* 0x000fea0003800000 */
.L_x_1644:
        /* <DEDUP_REMOVED lines=8> */
.L_x_1652:
[----:B------:R-:W2:Y:S02]  /*2130*/  LDG.E.U16 R4, desc[UR36][R4.64] ;  /* 0x0000002404047981 */ /* 0x000ea4000c1e1500 */
[----:B--2---:R-:W-:Y:S01]  /*2140*/  HADD2.F32 R23, -RZ, R4.H0_H0 ;  /* 0x20000004ff177230 */ /* 0x004fe20000004100 */
[----:B------:R-:W-:Y:S06]  /*2150*/  BRA `(.L_x_1648) ;  /* 0x0000000800c47947 */ /* 0x000fec0003800000 */
.L_x_1651:
        /* <DEDUP_REMOVED lines=8> */
.L_x_1654:
[----:B------:R-:W2:Y:S02]  /*21e0*/  LDG.E.U16 R4, desc[UR36][R4.64] ;  /* 0x0000002404047981 */ /* 0x000ea4000c1e1500 */
[----:B--2---:R-:W-:Y:S01]  /*21f0*/  HADD2.F32 R23, -RZ, R4.H0_H0 ;  /* 0x20000004ff177230 */ /* 0x004fe20000004100 */
[----:B------:R-:W-:Y:S06]  /*2200*/  BRA `(.L_x_1648) ;  /* 0x0000000800987947 */ /* 0x000fec0003800000 */
.L_x_1653:
[----:B------:R-:W2:Y:S01]  /*2210*/  LDG.E.64 R4, desc[UR36][R4.64] ;  /* 0x0000002404047981 */ /* 0x000ea2000c1e1b00 */
[----:B------:R-:W-:Y:S01]  /*2220*/  UMOV UR4, 0xf0000000 ;  /* 0xf000000000047882 */ /* 0x000fe20000000000 */
[----:B------:R-:W-:Y:S01]  /*2230*/  UMOV UR5, 0x380fffff ;  /* 0x380fffff00057882 */ /* 0x000fe20000000000 */
[----:B--2---:R-:W0:Y:S01]  /*2240*/  F2F.F32.F64 R23, R4 ;  /* 0x0000000400177310 */ /* 0x004e220000301000 */
[----:B------:R-:W-:-:S14]  /*2250*/  DSETP.GEU.AND P0, PT, |R4|, UR4, PT ;  /* 0x0000000404007e2a */ /* 0x000fdc000bf0e200 */
[----:B0-----:R-:W-:Y:S01]  /*2260*/  @!P0 FMUL R23, R23, 1.175494350822287508e-38 ;  /* 0x0080000017178820 */ /* 0x001fe20000400000 */
[----:B------:R-:W-:Y:S06]  /*2270*/  BRA `(.L_x_1648) ;  /* 0x00000008007c7947 */ /* 0x000fec0003800000 */
.L_x_1643:
        /* <DEDUP_REMOVED lines=12> */
.L_x_1657:
[----:B------:R-:W2:Y:S01]  /*2340*/  LDG.E.64 R4, desc[UR36][R4.64] ;  /* 0x0000002404047981 */ /* 0x000ea2000c1e1b00 */
[----:B------:R-:W-:Y:S01]  /*2350*/  UMOV UR4, 0xf0000000 ;  /* 0xf000000000047882 */ /* 0x000fe20000000000 */
[----:B------:R-:W-:Y:S01]  /*2360*/  UMOV UR5, 0x380fffff ;  /* 0x380fffff00057882 */ /* 0x000fe20000000000 */
[----:B--2---:R-:W0:Y:S01]  /*2370*/  F2F.F32.F64 R23, R4 ;  /* 0x0000000400177310 */ /* 0x004e220000301000 */
[----:B------:R-:W-:-:S14]  /*2380*/  DSETP.GEU.AND P0, PT, |R4|, UR4, PT ;  /* 0x0000000404007e2a */ /* 0x000fdc000bf0e200 */
[----:B0-----:R-:W-:Y:S01]  /*2390*/  @!P0 FMUL R23, R23, 1.175494350822287508e-38 ;  /* 0x0080000017178820 */ /* 0x001fe20000400000 */
[----:B------:R-:W-:Y:S06]  /*23a0*/  BRA `(.L_x_1648) ;  /* 0x0000000800307947 */ /* 0x000fec0003800000 */
.L_x_1656:
        /* <DEDUP_REMOVED lines=26> */
.L_x_1659:
        /* <DEDUP_REMOVED lines=11> */
[----:B------:R-:W-:Y:S01]  /*2600*/  LOP3.LUT R23, R23, 0x80000000, R0, 0xf8, !PT ;  /* 0x8000000017177812 */ /* 0x000fe200078ef800 */
[----:B------:R-:W-:Y:S06]  /*2610*/  BRA `(.L_x_1648) ;  /* 0x0000000400947947 */ /* 0x000fec0003800000 */
.L_x_1658:
[----:B------:R-:W2:Y:S02]  /*2620*/  LDG.E.U16 R4, desc[UR36][R4.64] ;  /* 0x0000002404047981 */ /* 0x000ea4000c1e1500 */
[----:B--2---:R-:W-:Y:S01]  /*2630*/  IMAD.U32 R23, R4, 0x10000, RZ ;  /* 0x0001000004177824 */ /* 0x004fe200078e00ff */
[----:B------:R-:W-:Y:S06]  /*2640*/  BRA `(.L_x_1648) ;  /* 0x0000000400887947 */ /* 0x000fec0003800000 */
.L_x_1655:
        /* <DEDUP_REMOVED lines=11> */
.L_x_1662:
        /* <DEDUP_REMOVED lines=20> */
.L_x_1664:
[----:B------:R-:W-:Y:S05]  /*2840*/  BSYNC B0 ;  /* 0x0000000000007941 */ /* 0x000fea0003800000 */
.L_x_1663:
[----:B------:R-:W-:Y:S01]  /*2850*/  IMAD.SHL.U32 R3, R3, 0x100000, RZ ;  /* 0x0010000003037824 */ /* 0x000fe200078e00ff */
[----:B------:R-:W-:-:S04]  /*2860*/  LEA R0, R0, 0x3b800000, 0x17 ;  /* 0x3b80000000007811 */ /* 0x000fc800078eb8ff */
[----:B------:R-:W-:Y:S01]  /*2870*/  LOP3.LUT R23, R0, R3, R23, 0xfe, !PT ;  /* 0x0000000300177212 */ /* 0x000fe200078efe17 */
[----:B------:R-:W-:Y:S06]  /*2880*/  BRA `(.L_x_1648) ;  /* 0x0000000000f87947 */ /* 0x000fec0003800000 */
.L_x_1661:
        /* <DEDUP_REMOVED lines=20> */
.L_x_1666:
[----:B------:R-:W-:Y:S05]  /*29d0*/  BSYNC B0 ;  /* 0x0000000000007941 */ /* 0x000fea0003800000 */
.L_x_1665:
[----:B------:R-:W-:Y:S01]  /*29e0*/  IMAD.SHL.U32 R3, R3, 0x200000, RZ ;  /* 0x0020000003037824 */ /* 0x000fe200078e00ff */
[----:B------:R-:W-:-:S04]  /*29f0*/  LEA R0, R0, 0x37800000, 0x17 ;  /* 0x3780000000007811 */ /* 0x000fc800078eb8ff */
[----:B------:R-:W-:Y:S01]  /*2a00*/  LOP3.LUT R23, R0, R3, R23, 0xfe, !PT ;  /* 0x0000000300177212 */ /* 0x000fe200078efe17 */
[----:B------:R-:W-:Y:S06]  /*2a10*/  BRA `(.L_x_1648) ;  /* 0x0000000000947947 */ /* 0x000fec0003800000 */
.L_x_1660:
        /* <DEDUP_REMOVED lines=14> */
.L_x_1647:
        /* <DEDUP_REMOVED lines=16> */
.L_x_1669:
[----:B------:R-:W-:Y:S01]  /*2c00*/  IMAD.MOV.U32 R23, RZ, RZ, RZ ;  /* 0x000000ffff177224 */ /* 0x000fe200078e00ff */
[----:B------:R-:W-:Y:S06]  /*2c10*/  BRA `(.L_x_1648) ;  /* 0x0000000000147947 */ /* 0x000fec0003800000 */
.L_x_1668:
[----:B------:R-:W2:Y:S02]  /*2c20*/  LDG.E.64 R4, desc[UR36][R4.64] ;  /* 0x0000002404047981 */ /* 0x000ea4000c1e1b00 */
[----:B--2---:R0:W2:Y:S01]  /*2c30*/  I2F.U64 R23, R4 ;  /* 0x0000000400177312 */ /* 0x0040a20000301000 */
[----:B------:R-:W-:Y:S05]  /*2c40*/  BRA `(.L_x_1648) ;  /* 0x0000000000087947 */ /* 0x000fea0003800000 */
.L_x_1667:
[----:B------:R-:W2:Y:S02]  /*2c50*/  LDG.E R4, desc[UR36][R4.64] ;  /* 0x0000002404047981 */ /* 0x000ea4000c1e1900 */
[----:B--2---:R-:W-:-:S07]  /*2c60*/  I2FP.F32.U32 R23, R4 ;  /* 0x0000000400177245 */ /* 0x004fce0000201000 */
.L_x_1648:
[----:B------:R-:W-:Y:S05]  /*2c70*/  BSYNC B6 ;  /* 0x0000000000067941 */ /* 0x000fea0003800000 */
.L_x_1642:
[----:B------:R-:W-:-:S07]  /*2c80*/  VIADD R16, R16, 0x80 ;  /* 0x0000008010107836 */ /* 0x000fce0000000000 */
.L_x_1641:
[----:B------:R-:W-:Y:S05]  /*2c90*/  BSYNC B7 ;  /* 0x0000000000077941 */ /* 0x000fea0003800000 */
.L_x_1640:
[----:B------:R-:W-:Y:S01]  /*2ca0*/  ISETP.GE.AND P0, PT, R16, R17, PT ;  /* 0x000000111000720c */ /* 0x000fe20003f06270 */
[----:B------:R-:W-:-:S12]  /*2cb0*/  BSSY B6, `(.L_x_1670) ;  /* 0x00000e1000067945 */ /* 0x000fd80003800000 */
[----:B------:R-:W-:Y:S05]  /*2cc0*/  @P0 BRA `(.L_x_1671) ;  /* 0x0000000c007c0947 */ /* 0x000fea0003800000 */
[----:B0-2-4-:R-:W0:Y:S01]  /*2cd0*/  LDC.64 R4, c[0x0][0x220] ;  /* 0x00008800ff047b82 */ /* 0x015e220000000a00 */
        /* <DEDUP_REMOVED lines=19> */
.L_x_1675:
[----:B------:R-:W2:Y:S02]  /*2e10*/  LDG.E.U8 R4, desc[UR36][R4.64] ;  /* 0x0000002404047981 */ /* 0x000ea4000c1e1100 */
[----:B--2---:R-:W-:Y:S01]  /*2e20*/  I2FP.F32.U32 R18, R4 ;  /* 0x0000000400127245 */ /* 0x004fe20000201000 */
[----:B------:R-:W-:Y:S06]  /*2e30*/  BRA `(.L_x_1671) ;  /* 0x0000000c00207947 */ /* 0x000fec0003800000 */
.L_x_1674:
        /* <DEDUP_REMOVED lines=9> */
.L_x_1678:
[----:B------:R-:W2:Y:S02]  /*2ed0*/  LDG.E R4, desc[UR36][R4.64] ;  /* 0x0000002404047981 */ /* 0x000ea4000c1e1900 */
[----:B--2---:R-:W-:Y:S01]  /*2ee0*/  I2FP.F32.S32 R18, R4 ;  /* 0x0000000400127245 */ /* 0x004fe20000201400 */
[----:B------:R-:W-:Y:S06]  /*2ef0*/  BRA `(.L_x_1671) ;  /* 0x0000000800f07947 */ /* 0x000fec0003800000 */
.L_x_1677:
[----:B------:R-:W2:Y:S02]  /*2f00*/  LDG.E.U16 R4, desc[UR36][R4.64] ;  /* 0x0000002404047981 */ /* 0x000ea4000c1e1500 */
[----:B--2---:R0:W2:Y:S01]  /*2f10*/  I2F.S16 R18, R4 ;  /* 0x0000000400127306 */ /* 0x0040a20000101400 */
[----:B------:R-:W-:Y:S05]  /*2f20*/  BRA `(.L_x_1671) ;  /* 0x0000000800e47947 */ /* 0x000fea0003800000 */
.L_x_1673:
        /* <DEDUP_REMOVED lines=8> */
.L_x_1680:
[----:B------:R-:W2:Y:S02]  /*2fb0*/  LDG.E.U16 R4, desc[UR36][R4.64] ;  /* 0x0000002404047981 */ /* 0x000ea4000c1e1500 */
[----:B--2---:R-:W-:Y:S01]  /*2fc0*/  HADD2.F32 R18, -RZ, R4.H0_H0 ;  /* 0x20000004ff127230 */ /* 0x004fe20000004100 */
[----:B------:R-:W-:Y:S06]  /*2fd0*/  BRA `(.L_x_1671) ;  /* 0x0000000800b87947 */ /* 0x000fec0003800000 */
.L_x_1679:
        /* <DEDUP_REMOVED lines=8> */
.L_x_1682:
[----:B------:R-:W2:Y:S02]  /*3060*/  LDG.E.U16 R4, desc[UR36][R4.64] ;  /* 0x0000002404047981 */ /* 0x000ea4000c1e1500 */
[----:B--2---:R-:W-:Y:S01]  /*3070*/  HADD2.F32 R18, -RZ, R4.H0_H0 ;  /* 0x20000004ff127230 */ /* 0x004fe20000004100 */
[----:B------:R-:W-:Y:S06]  /*3080*/  BRA `(.L_x_1671) ;  /* 0x00000008008c7947 */ /* 0x000fec0003800000 */
.L_x_1681:
[----:B------:R-:W2:Y:S01]  /*3090*/  LDG.E.64 R4, desc[UR36][R4.64] ;  /* 0x0000002404047981 */ /* 0x000ea2000c1e1b00 */
[----:B------:R-:W-:Y:S01]  /*30a0*/  UMOV UR4, 0xf0000000 ;  /* 0xf000000000047882 */ /* 0x000fe20000000000 */
[----:B------:R-:W-:Y:S01]  /*30b0*/  UMOV UR5, 0x380fffff ;  /* 0x380fffff00057882 */ /* 0x000fe20000000000 */
[----:B--2---:R-:W0:Y:S01]  /*30c0*/  F2F.F32.F64 R18, R4 ;  /* 0x0000000400127310 */ /* 0x004e220000301000 */
[----:B------:R-:W-:-:S14]  /*30d0*/  DSETP.GEU.AND P0, PT, |R4|, UR4, PT ;  /* 0x0000000404007e2a */ /* 0x000fdc000bf0e200 */
[----:B0-----:R-:W-:Y:S01]  /*30e0*/  @!P0 FMUL R18, R18, 1.175494350822287508e-38 ;  /* 0x0080000012128820 */ /* 0x001fe20000400000 */
[----:B------:R-:W-:Y:S06]  /*30f0*/  BRA `(.L_x_1671) ;  /* 0x0000000800707947 */ /* 0x000fec0003800000 */
.L_x_1672:
        /* <DEDUP_REMOVED lines=12> */
.L_x_1685:
[----:B------:R-:W2:Y:S01]  /*31c0*/  LDG.E.64 R4, desc[UR36][R4.64] ;  /* 0x0000002404047981 */ /* 0x000ea2000c1e1b00 */
[----:B------:R-:W-:Y:S01]  /*31d0*/  UMOV UR4, 0xf0000000 ;  /* 0xf000000000047882 */ /* 0x000fe20000000000 */
[----:B------:R-:W-:Y:S01]  /*31e0*/  UMOV UR5, 0x380fffff ;  /* 0x380fffff00057882 */ /* 0x000fe20000000000 */
[----:B--2---:R-:W0:Y:S01]  /*31f0*/  F2F.F32.F64 R18, R4 ;  /* 0x0000000400127310 */ /* 0x004e220000301000 */
[----:B------:R-:W-:-:S14]  /*3200*/  DSETP.GEU.AND P0, PT, |R4|, UR4, PT ;  /* 0x0000000404007e2a */ /* 0x000fdc000bf0e200 */
[----:B0-----:R-:W-:Y:S01]  /*3210*/  @!P0 FMUL R18, R18, 1.175494350822287508e-38 ;  /* 0x0080000012128820 */ /* 0x001fe20000400000 */
[----:B------:R-:W-:Y:S06]  /*3220*/  BRA `(.L_x_1671) ;  /* 0x0000000800247947 */ /* 0x000fec0003800000 */
.L_x_1684:
        /* <DEDUP_REMOVED lines=26> */
.L_x_1687:
        /* <DEDUP_REMOVED lines=13> */
.L_x_1686:
[----:B------:R-:W2:Y:S02]  /*34a0*/  LDG.E.U16 R4, desc[UR36][R4.64] ;  /* 0x0000002404047981 */ /* 0x000ea4000c1e1500 */
[----:B--2---:R-:W-:Y:S01]  /*34b0*/  IMAD.U32 R18, R4, 0x10000, RZ ;  /* 0x0001000004127824 */ /* 0x004fe200078e00ff */
[----:B------:R-:W-:Y:S06]  /*34c0*/  BRA `(.L_x_1671) ;  /* 0x00000004007c7947 */ /* 0x000fec0003800000 */
.L_x_1683:
        /* <DEDUP_REMOVED lines=11> */
.L_x_1690:
[----:B------:R-:W2:Y:S02]  /*3580*/  LDG.E.U8 R3, desc[UR36][R4.64] ;  /* 0x0000002404037981 */ /* 0x000ea4000c1e1100 */
        /* <DEDUP_REMOVED lines=18> */
.L_x_1692:
[----:B------:R-:W-:Y:S05]  /*36b0*/  BSYNC B0 ;  /* 0x0000000000007941 */ /* 0x000fea0003800000 */
.L_x_1691:
[----:B------:R-:W-:Y:S01]  /*36c0*/  IMAD.SHL.U32 R3, R3, 0x100000, RZ ;  /* 0x0010000003037824 */ /* 0x000fe200078e00ff */
[----:B------:R-:W-:-:S04]  /*36d0*/  LEA R5, R0, 0x3b800000, 0x17 ;  /* 0x3b80000000057811 */ /* 0x000fc800078eb8ff */
[----:B------:R-:W-:Y:S01]  /*36e0*/  LOP3.LUT R18, R5, R3, R18, 0xfe, !PT ;  /* 0x0000000305127212 */ /* 0x000fe200078efe12 */
[----:B------:R-:W-:Y:S06]  /*36f0*/  BRA `(.L_x_1671) ;  /* 0x0000000000f07947 */ /* 0x000fec0003800000 */
.L_x_1689:
        /* <DEDUP_REMOVED lines=19> */
.L_x_1694:
[----:B------:R-:W-:Y:S05]  /*3830*/  BSYNC B0 ;  /* 0x0000000000007941 */ /* 0x000fea0003800000 */
.L_x_1693:
[----:B------:R-:W-:Y:S01]  /*3840*/  IMAD.SHL.U32 R3, R3, 0x200000, RZ ;  /* 0x0020000003037824 */ /* 0x000fe200078e00ff */
[----:B------:R-:W-:-:S04]  /*3850*/  LEA R5, R0, 0x37800000, 0x17 ;  /* 0x3780000000057811 */ /* 0x000fc800078eb8ff */
[----:B------:R-:W-:Y:S01]  /*3860*/  LOP3.LUT R18, R5, R3, R18, 0xfe, !PT ;  /* 0x0000000305127212 */ /* 0x000fe200078efe12 */
[----:B------:R-:W-:Y:S06]  /*3870*/  BRA `(.L_x_1671) ;  /* 0x0000000000907947 */ /* 0x000fec0003800000 */
.L_x_1688:
        /* <DEDUP_REMOVED lines=14> */
.L_x_1676:
        /* <DEDUP_REMOVED lines=16> */
.L_x_1697:
[----:B------:R-:W-:Y:S05]  /*3a60*/  BRA `(.L_x_1671) ;  /* 0x0000000000147947 */ /* 0x000fea0003800000 */
.L_x_1696:
[----:B------:R-:W2:Y:S02]  /*3a70*/  LDG.E.64 R18, desc[UR36][R4.64] ;  /* 0x0000002404127981 */ /* 0x000ea4000c1e1b00 */
[----:B--2---:R0:W2:Y:S01]  /*3a80*/  I2F.U64 R18, R18 ;  /* 0x0000001200127312 */ /* 0x0040a20000301000 */
[----:B------:R-:W-:Y:S05]  /*3a90*/  BRA `(.L_x_1671) ;  /* 0x0000000000087947 */ /* 0x000fea0003800000 */
.L_x_1695:
[----:B------:R-:W2:Y:S02]  /*3aa0*/  LDG.E R4, desc[UR36][R4.64] ;  /* 0x0000002404047981 */ /* 0x000ea4000c1e1900 */
[----:B--2---:R-:W-:-:S07]  /*3ab0*/  I2FP.F32.U32 R18, R4 ;  /* 0x0000000400127245 */ /* 0x004fce0000201000 */
.L_x_1671:
[----:B------:R-:W-:Y:S05]  /*3ac0*/  BSYNC B6 ;  /* 0x0000000000067941 */ /* 0x000fea0003800000 */
.L_x_1670:
[----:B0-----:R-:W0:Y:S01]  /*3ad0*/  S2R R19, SR_TID.X ;  /* 0x0000000000137919 */ /* 0x001e220000002100 */
[----:B------:R-:W1:Y:S01]  /*3ae0*/  LDC.U8 R16, c[0x0][0x234] ;  /* 0x00008d00ff107b82 */ /* 0x000e620000000000 */
[----:B------:R-:W-:Y:S01]  /*3af0*/  BSSY B0, `(.L_x_1698) ;  /* 0x000001c000007945 */ /* 0x000fe20003800000 */
[CC--:B0-----:R-:W-:Y:S01]  /*3b00*/  ISETP.GE.AND P2, PT, R19.reuse, R17.reuse, PT ;  /* 0x000000111300720c */ /* 0x0c1fe20003f46270 */
[C---:B------:R-:W-:Y:S02]  /*3b10*/  VIADD R0, R19.reuse, 0x100 ;  /* 0x0000010013007836 */ /* 0x040fe40000000000 */
[C---:B--2-4-:R-:W-:Y:S02]  /*3b20*/  VIADD R4, R19.reuse, 0x180 ;  /* 0x0000018013047836 */ /* 0x054fe40000000000 */
[----:B------:R-:W-:Y:S01]  /*3b30*/  VIADD R26, R19, 0x80 ;  /* 0x00000080131a7836 */ /* 0x000fe20000000000 */
[-C--:B------:R-:W-:Y:S02]  /*3b40*/  ISETP.GE.AND P0, PT, R0, R17.reuse, PT ;  /* 0x000000110000720c */ /* 0x080fe40003f06270 */
[----:B------:R-:W-:-:S02]  /*3b50*/  ISETP.GE.AND P1, PT, R4, R17, PT ;  /* 0x000000110400720c */ /* 0x000fc40003f26270 */
[----:B------:R-:W-:-:S03]  /*3b60*/  ISETP.GE.AND P3, PT, R26, R17, PT ;  /* 0x000000111a00720c */ /* 0x000fc60003f66270 */
[----:B------:R-:W-:Y:S10]  /*3b70*/  @P2 BRA `(.L_x_1699) ;  /* 0x00000000004c2947 */ /* 0x000ff40003800000 */
[C---:B-1-3-5:R-:W-:Y:S01]  /*3b80*/  FSETP.GT.FTZ.AND P4, PT, |R22|.reuse, 1, PT ;  /* 0x3f8000001600780b */ /* 0x06afe20003f94200 */
[----:B------:R-:W-:Y:S01]  /*3b90*/  FADD.FTZ R0, |R22|, -RZ ;  /* 0x800000ff16007221 */ /* 0x000fe20000010200 */
[----:B------:R-:W-:-:S11]  /*3ba0*/  IMAD.MOV.U32 R4, RZ, RZ, 0x3b2090aa ;  /* 0x3b2090aaff047424 */ /* 0x000fd600078e00ff */
[----:B------:R-:W0:Y:S02]  /*3bb0*/  @P4 MUFU.RCP R0, R0 ;  /* 0x0000000000004308 */ /* 0x000e240000001000 */
        /* <DEDUP_REMOVED lines=14> */
[----:B------:R-:W-:-:S07]  /*3ca0*/  FSEL R4, R4, R3, !P4 ;  /* 0x0000000304047208 */ /* 0x000fce0006000000 */
.L_x_1699:
[----:B------:R-:W-:Y:S05]  /*3cb0*/  BSYNC B0 ;  /* 0x0000000000007941 */ /* 0x000fea0003800000 */
.L_x_1698:
[----:B------:R-:W-:Y:S04]  /*3cc0*/  BSSY B0, `(.L_x_1700) ;  /* 0x0000015000007945 */ /* 0x000fe80003800000 */
[----:B------:R-:W-:Y:S05]  /*3cd0*/  @P3 BRA `(.L_x_1701) ;  /* 0x00000000004c3947 */ /* 0x000fea0003800000 */
[C---:B-----5:R-:W-:Y:S01]  /*3ce0*/  FSETP.GT.FTZ.AND P3, PT, |R24|.reuse, 1, PT ;  /* 0x3f8000001800780b */ /* 0x060fe20003f74200 */
        /* <DEDUP_REMOVED lines=16> */
[----:B-1-3--:R-:W-:-:S04]  /*3df0*/  LOP3.LUT R22, R3, 0x80000000, R24, 0xb8, !PT ;  /* 0x8000000003167812 */ /* 0x00afc800078eb818 */
[----:B------:R-:W-:-:S07]  /*3e00*/  FSEL R22, R22, R3, !P3 ;  /* 0x0000000316167208 */ /* 0x000fce0005800000 */
.L_x_1701:
[----:B------:R-:W-:Y:S05]  /*3e10*/  BSYNC B0 ;  /* 0x0000000000007941 */ /* 0x000fea0003800000 */
.L_x_1700:
[----:B------:R-:W-:Y:S04]  /*3e20*/  BSSY B0, `(.L_x_1702) ;  /* 0x0000015000007945 */ /* 0x000fe80003800000 */
[----:B------:R-:W-:Y:S05]  /*3e30*/  @P0 BRA `(.L_x_1703) ;  /* 0x00000000004c0947 */ /* 0x000fea0003800000 */
[C---:B-----5:R-:W-:Y:S01]  /*3e40*/  FSETP.GT.FTZ.AND P0, PT, |R23|.reuse, 1, PT ;  /* 0x3f8000001700780b */ /* 0x060fe20003f14200 */
[----:B------:R-:W-:Y:S01]  /*3e50*/  FADD.FTZ R0, |R23|, -RZ ;  /* 0x800000ff17007221 */ /* 0x000fe20000010200 */
[----:B------:R-:W-:-:S11]  /*3e60*/  IMAD.MOV.U32 R6, RZ, RZ, 0x3b2090aa ;  /* 0x3b2090aaff067424 */ /* 0x000fd600078e00ff */
        /* <DEDUP_REMOVED lines=15> */
[----:B------:R-:W-:-:S07]  /*3f60*/  FSEL R24, R23, R0, !P0 ;  /* 0x0000000017187208 */ /* 0x000fce0004000000 */
.L_x_1703:
[----:B------:R-:W-:Y:S05]  /*3f70*/  BSYNC B0 ;  /* 0x0000000000007941 */ /* 0x000fea0003800000 */
.L_x_1702:
        /* <DEDUP_REMOVED lines=21> */
.L_x_1705:
[----:B------:R-:W-:Y:S05]  /*40d0*/  BSYNC B0 ;  /* 0x0000000000007941 */ /* 0x000fea0003800000 */
.L_x_1704:
[----:B------:R-:W-:Y:S04]  /*40e0*/  BSSY B6, `(.L_x_1706) ;  /* 0x0000100000067945 */ /* 0x000fe80003800000 */
[----:B------:R-:W-:Y:S05]  /*40f0*/  @P2 BRA `(.L_x_1707) ;  /* 0x0000000c00f82947 */ /* 0x000fea0003800000 */
[----:B------:R-:W0:Y:S01]  /*4100*/  LDC.64 R8, c[0x0][0x218] ;  /* 0x00008600ff087b82 */ /* 0x000e220000000a00 */
[----:B-1----:R-:W-:Y:S01]  /*4110*/  PRMT R0, R16, 0x9910, RZ ;  /* 0x0000991010007816 */ /* 0x002fe200000000ff */
        /* <DEDUP_REMOVED lines=15> */
[----:B------:R-:W0:Y:S01]  /*4210*/  F2I.FTZ.TRUNC.NTZ R3, R4 ;  /* 0x0000000400037305 */ /* 0x000e22000021f100 */
[----:B------:R-:W-:Y:S01]  /*4220*/  IMAD.MOV.U32 R19, RZ, RZ, R26 ;  /* 0x000000ffff137224 */ /* 0x000fe200078e001a */
[----:B0-----:R0:W-:Y:S01]  /*4230*/  STG.E.U8 desc[UR36][R8.64], R3 ;  /* 0x0000000308007986 */ /* 0x0011e2000c101124 */
[----:B------:R-:W-:Y:S05]  /*4240*/  BRA `(.L_x_1707) ;  /* 0x0000000c00a47947 */ /* 0x000fea0003800000 */
.L_x_1711:
[----:B------:R-:W0:Y:S01]  /*4250*/  F2I.S64.TRUNC R4, R4 ;  /* 0x0000000400047311 */ /* 0x000e22000020d900 */
[----:B------:R-:W-:Y:S02]  /*4260*/  IMAD.MOV.U32 R19, RZ, RZ, R26 ;  /* 0x000000ffff137224 */ /* 0x000fe400078e001a */
[----:B0-----:R-:W-:-:S05]  /*4270*/  IMAD.MOV.U32 R3, RZ, RZ, R4 ;  /* 0x000000ffff037224 */ /* 0x001fca00078e0004 */
[----:B------:R0:W-:Y:S01]  /*4280*/  STG.E.U8 desc[UR36][R8.64], R3 ;  /* 0x0000000308007986 */ /* 0x0001e2000c101124 */
[----:B------:R-:W-:Y:S05]  /*4290*/  BRA `(.L_x_1707) ;  /* 0x0000000c00907947 */ /* 0x000fea0003800000 */
.L_x_1710:
[----:B------:R-:W-:-:S13]  /*42a0*/  ISETP.NE.AND P0, PT, R0, 0x2, PT ;  /* 0x000000020000780c */ /* 0x000fda0003f05270 */
[----:B------:R-:W-:Y:S05]  /*42b0*/  @!P0 BRA `(.L_x_1713) ;  /* 0x0000000000308947 */ /* 0x000fea0003800000 */
[----:B------:R-:W-:-:S13]  /*42c0*/  ISETP.NE.AND P0, PT, R0, 0x3, PT ;  /* 0x000000030000780c */ /* 0x000fda0003f05270 */
[----:B------:R-:W-:Y:S05]  /*42d0*/  @!P0 BRA `(.L_x_1714) ;  /* 0x0000000000188947 */ /* 0x000fea0003800000 */
[----:B------:R-:W-:-:S13]  /*42e0*/  ISETP.NE.AND P0, PT, R0, 0x4, PT ;  /* 0x000000040000780c */ /* 0x000fda0003f05270 */
[----:B------:R-:W-:Y:S05]  /*42f0*/  @P0 BRA `(.L_x_1712) ;  /* 0x0000000c00140947 */ /* 0x000fea0003800000 */
[----:B------:R-:W0:Y:S01]  /*4300*/  F2I.S64.TRUNC R4, R4 ;  /* 0x0000000400047311 */ /* 0x000e22000020d900 */
[----:B------:R-:W-:Y:S01]  /*4310*/  IMAD.MOV.U32 R19, RZ, RZ, R26 ;  /* 0x000000ffff137224 */ /* 0x000fe200078e001a */
[----:B0-----:R2:W-:Y:S01]  /*4320*/  STG.E.64 desc[UR36][R8.64], R4 ;  /* 0x0000000408007986 */ /* 0x0015e2000c101b24 */
[----:B------:R-:W-:Y:S05]  /*4330*/  BRA `(.L_x_1707) ;  /* 0x0000000c00687947 */ /* 0x000fea0003800000 */
.L_x_1714:
[----:B------:R-:W0:Y:S01]  /*4340*/  F2I.FTZ.TRUNC.NTZ R3, R4 ;  /* 0x0000000400037305 */ /* 0x000e22000021f100 */
[----:B------:R-:W-:Y:S01]  /*4350*/  IMAD.MOV.U32 R19, RZ, RZ, R26 ;  /* 0x000000ffff137224 */ /* 0x000fe200078e001a */
[----:B0-----:R4:W-:Y:S01]  /*4360*/  STG.E desc[UR36][R8.64], R3 ;  /* 0x0000000308007986 */ /* 0x0019e2000c101924 */
[----:B------:R-:W-:Y:S05]  /*4370*/  BRA `(.L_x_1707) ;  /* 0x0000000c00587947 */ /* 0x000fea0003800000 */
.L_x_1713:
[----:B------:R-:W0:Y:S01]  /*4380*/  F2I.FTZ.TRUNC.NTZ R3, R4 ;  /* 0x0000000400037305 */ /* 0x000e22000021f100 */
[----:B------:R-:W-:Y:S01]  /*4390*/  IMAD.MOV.U32 R19, RZ, RZ, R26 ;  /* 0x000000ffff137224 */ /* 0x000fe200078e001a */
[----:B0-----:R0:W-:Y:S01]  /*43a0*/  STG.E.U16 desc[UR36][R8.64], R3 ;  /* 0x0000000308007986 */ /* 0x0011e2000c101524 */
[----:B------:R-:W-:Y:S05]  /*43b0*/  BRA `(.L_x_1707) ;  /* 0x0000000c00487947 */ /* 0x000fea0003800000 */
.L_x_1709:
[----:B------:R-:W-:-:S13]  /*43c0*/  ISETP.GT.AND P0, PT, R0, 0x6, PT ;  /* 0x000000060000780c */ /* 0x000fda0003f04270 */
[----:B------:R-:W-:Y:S05]  /*43d0*/  @P0 BRA `(.L_x_1715) ;  /* 0x00000000002c0947 */ /* 0x000fea0003800000 */
[----:B------:R-:W-:-:S13]  /*43e0*/  ISETP.NE.AND P0, PT, R0, 0x5, PT ;  /* 0x000000050000780c */ /* 0x000fda0003f05270 */
[----:B------:R-:W-:Y:S05]  /*43f0*/  @!P0 BRA `(.L_x_1716) ;  /* 0x0000000000148947 */ /* 0x000fea0003800000 */
[----:B------:R-:W-:-:S13]  /*4400*/  ISETP.NE.AND P0, PT, R0, 0x6, PT ;  /* 0x000000060000780c */ /* 0x000fda0003f05270 */
[----:B------:R-:W-:Y:S05]  /*4410*/  @P0 BRA `(.L_x_1712) ;  /* 0x0000000800cc0947 */ /* 0x000fea0003800000 */
[----:B------:R0:W-:Y:S01]  /*4420*/  STG.E desc[UR36][R8.64], R4 ;  /* 0x0000000408007986 */ /* 0x0001e2000c101924 */
[----:B------:R-:W-:Y:S01]  /*4430*/  IMAD.MOV.U32 R19, RZ, RZ, R26 ;  /* 0x000000ffff137224 */ /* 0x000fe200078e001a */
[----:B------:R-:W-:Y:S06]  /*4440*/  BRA `(.L_x_1707) ;  /* 0x0000000c00247947 */ /* 0x000fec0003800000 */
.L_x_1716:
[----:B------:R-:W-:Y:S01]  /*4450*/  F2FP.F16.F32.PACK_AB R4, RZ, R4 ;  /* 0x00000004ff04723e */ /* 0x000fe200000000ff */
[----:B------:R-:W-:-:S04]  /*4460*/  IMAD.MOV.U32 R19, RZ, RZ, R26 ;  /* 0x000000ffff137224 */ /* 0x000fc800078e001a */
[----:B------:R0:W-:Y:S01]  /*4470*/  STG.E.U16 desc[UR36][R8.64], R4 ;  /* 0x0000000408007986 */ /* 0x0001e2000c101524 */
[----:B------:R-:W-:Y:S05]  /*4480*/  BRA `(.L_x_1707) ;  /* 0x0000000c00147947 */ /* 0x000fea0003800000 */
.L_x_1715:
[----:B------:R-:W-:-:S13]  /*4490*/  ISETP.NE.AND P0, PT, R0, 0x7, PT ;  /* 0x000000070000780c */ /* 0x000fda0003f05270 */
[----:B------:R-:W-:Y:S05]  /*44a0*/  @!P0 BRA `(.L_x_1717) ;  /* 0x0000000000348947 */ /* 0x000fea0003800000 */
[----:B------:R-:W-:-:S13]  /*44b0*/  ISETP.NE.AND P0, PT, R0, 0x8, PT ;  /* 0x000000080000780c */ /* 0x000fda0003f05270 */
[----:B------:R-:W-:Y:S05]  /*44c0*/  @!P0 BRA `(.L_x_1718) ;  /* 0x0000000000188947 */ /* 0x000fea0003800000 */
[----:B------:R-:W-:-:S13]  /*44d0*/  ISETP.NE.AND P0, PT, R0, 0x9, PT ;  /* 0x000000090000780c */ /* 0x000fda0003f05270 */
[----:B------:R-:W-:Y:S05]  /*44e0*/  @P0 BRA `(.L_x_1712) ;  /* 0x0000000800980947 */ /* 0x000fea0003800000 */
[----:B------:R-:W-:Y:S02]  /*44f0*/  IMAD.MOV.U32 R5, RZ, RZ, RZ ;  /* 0x000000ffff057224 */ /* 0x000fe400078e00ff */
[----:B------:R-:W-:-:S03]  /*4500*/  IMAD.MOV.U32 R19, RZ, RZ, R26 ;  /* 0x000000ffff137224 */ /* 0x000fc600078e001a */
[----:B------:R0:W-:Y:S01]  /*4510*/  STG.E.64 desc[UR36][R8.64], R4 ;  /* 0x0000000408007986 */ /* 0x0001e2000c101b24 */
[----:B------:R-:W-:Y:S05]  /*4520*/  BRA `(.L_x_1707) ;  /* 0x0000000800ec7947 */ /* 0x000fea0003800000 */
.L_x_1718:
[----:B------:R-:W-:Y:S01]  /*4530*/  F2FP.F16.F32.PACK_AB R3, RZ, R4 ;  /* 0x00000004ff03723e */ /* 0x000fe200000000ff */
[----:B------:R-:W-:-:S03]  /*4540*/  IMAD.MOV.U32 R19, RZ, RZ, R26 ;  /* 0x000000ffff137224 */ /* 0x000fc600078e001a */
[----:B------:R-:W-:-:S05]  /*4550*/  PRMT R3, R3, 0x5410, RZ ;  /* 0x0000541003037816 */ /* 0x000fca00000000ff */
[----:B------:R0:W-:Y:S01]  /*4560*/  STG.E desc[UR36][R8.64], R3 ;  /* 0x0000000308007986 */ /* 0x0001e2000c101924 */
[----:B------:R-:W-:Y:S05]  /*4570*/  BRA `(.L_x_1707) ;  /* 0x0000000800d87947 */ /* 0x000fea0003800000 */
.L_x_1717:
[----:B------:R-:W-:Y:S01]  /*4580*/  FMUL.FTZ R4, R4, 1 ;  /* 0x3f80000004047820 */ /* 0x000fe20000410000 */
[----:B------:R-:W-:-:S05]  /*4590*/  IMAD.MOV.U32 R19, RZ, RZ, R26 ;  /* 0x000000ffff137224 */ /* 0x000fca00078e001a */
[----:B------:R-:W0:Y:S02]  /*45a0*/  F2F.F64.F32 R4, R4 ;  /* 0x0000000400047310 */ /* 0x000e240000201800 */
[----:B0-----:R0:W-:Y:S01]  /*45b0*/  STG.E.64 desc[UR36][R8.64], R4 ;  /* 0x0000000408007986 */ /* 0x0011e2000c101b24 */
[----:B------:R-:W-:Y:S05]  /*45c0*/  BRA `(.L_x_1707) ;  /* 0x0000000800c47947 */ /* 0x000fea0003800000 */
.L_x_1708:
        /* <DEDUP_REMOVED lines=8> */
[----:B------:R-:W-:Y:S01]  /*4650*/  FSETP.NEU.FTZ.AND P0, PT, R4, RZ, PT ;  /* 0x000000ff0400720b */ /* 0x000fe20003f1d000 */
[----:B------:R-:W-:-:S03]  /*4660*/  IMAD.MOV.U32 R19, RZ, RZ, R26 ;  /* 0x000000ffff137224 */ /* 0x000fc600078e001a */
[----:B------:R-:W-:-:S05]  /*4670*/  SEL R3, RZ, 0x1, !P0 ;  /* 0x00000001ff037807 */ /* 0x000fca0004000000 */
[----:B------:R0:W-:Y:S01]  /*4680*/  STG.E.U8 desc[UR36][R8.64], R3 ;  /* 0x0000000308007986 */ /* 0x0001e2000c101124 */
[----:B------:R-:W-:Y:S05]  /*4690*/  BRA `(.L_x_1707) ;  /* 0x0000000800907947 */ /* 0x000fea0003800000 */
.L_x_1721:
[----:B------:R-:W-:Y:S01]  /*46a0*/  FMUL.FTZ R4, R4, 1 ;  /* 0x3f80000004047820 */ /* 0x000fe20000410000 */
[----:B------:R-:W-:Y:S01]  /*46b0*/  CS2R R6, SRZ ;  /* 0x0000000000067805 */ /* 0x000fe2000001ff00 */
[----:B------:R-:W-:-:S04]  /*46c0*/  IMAD.MOV.U32 R19, RZ, RZ, R26 ;  /* 0x000000ffff137224 */ /* 0x000fc800078e001a */
[----:B------:R-:W0:Y:S02]  /*46d0*/  F2F.F64.F32 R4, R4 ;  /* 0x0000000400047310 */ /* 0x000e240000201800 */
[----:B0-----:R0:W-:Y:S01]  /*46e0*/  STG.E.128 desc[UR36][R8.64], R4 ;  /* 0x0000000408007986 */ /* 0x0011e2000c101d24 */
[----:B------:R-:W-:Y:S05]  /*46f0*/  BRA `(.L_x_1707) ;  /* 0x0000000800787947 */ /* 0x000fea0003800000 */
.L_x_1720:
        /* <DEDUP_REMOVED lines=20> */
.L_x_1725:
[----:B------:R-:W-:Y:S05]  /*4840*/  BSYNC B0 ;  /* 0x0000000000007941 */ /* 0x000fea0003800000 */
.L_x_1724:
[----:B------:R-:W-:Y:S01]  /*4850*/  LOP3.LUT R5, R0, R5, RZ, 0xfc, !PT ;  /* 0x0000000500057212 */ /* 0x000fe200078efcff */
[----:B------:R-:W-:-:S04]  /*4860*/  IMAD.MOV.U32 R19, RZ, RZ, R26 ;  /* 0x000000ffff137224 */ /* 0x000fc800078e001a */
[----:B------:R0:W-:Y:S01]  /*4870*/  STG.E.U8 desc[UR36][R8.64], R5 ;  /* 0x0000000508007986 */ /* 0x0001e2000c101124 */
[----:B------:R-:W-:Y:S05]  /*4880*/  BRA `(.L_x_1707) ;  /* 0x0000000800147947 */ /* 0x000fea0003800000 */
.L_x_1723:
        /* <DEDUP_REMOVED lines=12> */
.L_x_1727:
[----:B------:R-:W-:Y:S01]  /*4950*/  IMAD.MOV.U32 R0, RZ, RZ, 0x7f ;  /* 0x0000007fff007424 */ /* 0x000fe200078e00ff */
[----:B------:R-:W-:-:S04]  /*4960*/  ISETP.GT.U32.AND P0, PT, R5, 0x7f800000, PT ;  /* 0x7f8000000500780c */ /* 0x000fc80003f04070 */
[----:B------:R-:W-:-:S09]  /*4970*/  SEL R0, R0, 0x7c, P0 ;  /* 0x0000007c00007807 */ /* 0x000fd20000000000 */
.L_x_1728:
[----:B------:R-:W-:Y:S05]  /*4980*/  BSYNC B0 ;  /* 0x0000000000007941 */ /* 0x000fea0003800000 */
.L_x_1726:
[----:B------:R-:W-:Y:S01]  /*4990*/  LOP3.LUT R4, R4, 0x80000000, RZ, 0xc0, !PT ;  /* 0x8000000004047812 */ /* 0x000fe200078ec0ff */
[----:B------:R-:W-:-:S03]  /*49a0*/  IMAD.MOV.U32 R19, RZ, RZ, R26 ;  /* 0x000000ffff137224 */ /* 0x000fc600078e001a */
[----:B------:R-:W-:-:S04]  /*49b0*/  SHF.R.U32.HI R3, RZ, 0x18, R4 ;  /* 0x00000018ff037819 */ /* 0x000fc80000011604 */
[----:B------:R-:W-:-:S05]  /*49c0*/  LOP3.LUT R3, R0, R3, RZ, 0xfc, !PT ;  /* 0x0000000300037212 */ /* 0x000fca00078efcff */
[----:B------:R0:W-:Y:S01]  /*49d0*/  STG.E.U8 desc[UR36][R8.64], R3 ;  /* 0x0000000308007986 */ /* 0x0001e2000c101124 */
[----:B------:R-:W-:Y:S05]  /*49e0*/  BRA `(.L_x_1707) ;  /* 0x0000000400bc7947 */ /* 0x000fea0003800000 */
.L_x_1722:
[----:B------:R-:W-:Y:S01]  /*49f0*/  F2FP.BF16.F32.PACK_AB R4, RZ, R4 ;  /* 0x00000004ff04723e */ /* 0x000fe200000010ff */
[----:B------:R-:W-:-:S04]  /*4a00*/  IMAD.MOV.U32 R19, RZ, RZ, R26 ;  /* 0x000000ffff137224 */ /* 0x000fc800078e001a */
[----:B------:R0:W-:Y:S01]  /*4a10*/  STG.E.U16 desc[UR36][R8.64], R4 ;  /* 0x0000000408007986 */ /* 0x0001e2000c101524 */
[----:B------:R-:W-:Y:S05]  /*4a20*/  BRA `(.L_x_1707) ;  /* 0x0000000400ac7947 */ /* 0x000fea0003800000 */
.L_x_1719:
        /* <DEDUP_REMOVED lines=8> */
[----:B------:R-:W0:Y:S01]  /*4ab0*/  F2I.FTZ.U32.TRUNC.NTZ R3, R4 ;  /* 0x0000000400037305 */ /* 0x000e22000021f000 */
[----:B------:R-:W-:Y:S01]  /*4ac0*/  IMAD.MOV.U32 R19, RZ, RZ, R26 ;  /* 0x000000ffff137224 */ /* 0x000fe200078e001a */
[----:B0-----:R0:W-:Y:S01]  /*4ad0*/  STG.E.U16 desc[UR36][R8.64], R3 ;  /* 0x0000000308007986 */ /* 0x0011e2000c101524 */
[----:B------:R-:W-:Y:S05]  /*4ae0*/  BRA `(.L_x_1707) ;  /* 0x00000004007c7947 */ /* 0x000fea0003800000 */
.L_x_1731:
        /* <DEDUP_REMOVED lines=16> */
.L_x_1734:
[----:B------:R-:W-:-:S04]  /*4bf0*/  LOP3.LUT R4, R4, 0x80000000, RZ, 0xc0, !PT ;  /* 0x8000000004047812 */ /* 0x000fc800078ec0ff */
[----:B------:R-:W-:-:S04]  /*4c00*/  SHF.R.U32.HI R4, RZ, 0x18, R4 ;  /* 0x00000018ff047819 */ /* 0x000fc80000011604 */
[----:B------:R-:W-:-:S04]  /*4c10*/  LOP3.LUT R3, R3, R4, RZ, 0xfc, !PT ;  /* 0x0000000403037212 */ /* 0x000fc800078efcff */
[----:B------:R-:W-:-:S07]  /*4c20*/  PRMT R0, R3, 0x7610, R0 ;  /* 0x0000761003007816 */ /* 0x000fce0000000000 */
.L_x_1733:
[----:B------:R-:W-:Y:S05]  /*4c30*/  BSYNC B0 ;  /* 0x0000000000007941 */ /* 0x000fea0003800000 */
.L_x_1732:
[----:B------:R0:W-:Y:S01]  /*4c40*/  STG.E.U8 desc[UR36][R8.64], R0 ;  /* 0x0000000008007986 */ /* 0x0001e2000c101124 */
[----:B------:R-:W-:Y:S01]  /*4c50*/  IMAD.MOV.U32 R19, RZ, RZ, R26 ;  /* 0x000000ffff137224 */ /* 0x000fe200078e001a */
[----:B------:R-:W-:Y:S06]  /*4c60*/  BRA `(.L_x_1707) ;  /* 0x00000004001c7947 */ /* 0x000fec0003800000 */
.L_x_1730:
        /* <DEDUP_REMOVED lines=16> */
.L_x_1737:
[----:B------:R-:W-:-:S04]  /*4d70*/  LOP3.LUT R4, R4, 0x80000000, RZ, 0xc0, !PT ;  /* 0x8000000004047812 */ /* 0x000fc800078ec0ff */
[----:B------:R-:W-:-:S04]  /*4d80*/  SHF.R.U32.HI R4, RZ, 0x18, R4 ;  /* 0x00000018ff047819 */ /* 0x000fc80000011604 */
[----:B------:R-:W-:-:S04]  /*4d90*/  LOP3.LUT R3, R3, R4, RZ, 0xfc, !PT ;  /* 0x0000000403037212 */ /* 0x000fc800078efcff */
[----:B------:R-:W-:-:S07]  /*4da0*/  PRMT R0, R3, 0x7610, R0 ;  /* 0x0000761003007816 */ /* 0x000fce0000000000 */
.L_x_1736:
[----:B------:R-:W-:Y:S05]  /*4db0*/  BSYNC B0 ;  /* 0x0000000000007941 */ /* 0x000fea0003800000 */
.L_x_1735:
[----:B------:R0:W-:Y:S01]  /*4dc0*/  STG.E.U8 desc[UR36][R8.64], R0 ;  /* 0x0000000008007986 */ /* 0x0001e2000c101124 */
[----:B------:R-:W-:Y:S01]  /*4dd0*/  IMAD.MOV.U32 R19, RZ, RZ, R26 ;  /* 0x000000ffff137224 */ /* 0x000fe200078e001a */
[----:B------:R-:W-:Y:S06]  /*4de0*/  BRA `(.L_x_1707) ;  /* 0x0000000000bc7947 */ /* 0x000fec0003800000 */
.L_x_1729:
[----:B------:R-:W-:-:S13]  /*4df0*/  ISETP.NE.AND P0, PT, R0, 0x1c, PT ;  /* 0x0000001c0000780c */ /* 0x000fda0003f05270 */
[----:B------:R-:W-:Y:S05]  /*4e00*/  @!P0 BRA `(.L_x_1738) ;  /* 0x0000000000a88947 */ /* 0x000fea0003800000 */
[----:B------:R-:W-:-:S13]  /*4e10*/  ISETP.NE.AND P0, PT, R0, 0x1d, PT ;  /* 0x0000001d0000780c */ /* 0x000fda0003f05270 */
[----:B------:R-:W-:Y:S05]  /*4e20*/  @!P0 BRA `(.L_x_1739) ;  /* 0x0000000000908947 */ /* 0x000fea0003800000 */
[----:B------:R-:W-:-:S13]  /*4e30*/  ISETP.NE.AND P0, PT, R0, 0x2c, PT ;  /* 0x0000002c0000780c */ /* 0x000fda0003f05270 */
[----:B------:R-:W-:Y:S05]  /*4e40*/  @P0 BRA `(.L_x_1712) ;  /* 0x0000000000400947 */ /* 0x000fea0003800000 */
[----:B------:R-:W-:Y:S01]  /*4e50*/  SHF.R.U32.HI R5, RZ, 0x17, R4 ;  /* 0x00000017ff057819 */ /* 0x000fe20000011604 */
[----:B------:R-:W-:-:S03]  /*4e60*/  IMAD.MOV.U32 R19, RZ, RZ, R26 ;  /* 0x000000ffff137224 */ /* 0x000fc600078e001a */
        /* <DEDUP_REMOVED lines=14> */
.L_x_1712:
        /* <DEDUP_REMOVED lines=15> */
[----:B0--3-5:R-:W-:Y:S05]  /*5040*/  CALL.ABS.NOINC R14 ;  /* 0x000000000e007343 */ /* 0x029fea0003c00000 */
.L_x_1740:
[----:B------:R-:W-:Y:S01]  /*5050*/  IMAD.MOV.U32 R19, RZ, RZ, R26 ;  /* 0x000000ffff137224 */ /* 0x000fe200078e001a */
[----:B------:R-:W-:Y:S06]  /*5060*/  BRA `(.L_x_1707) ;  /* 0x00000000001c7947 */ /* 0x000fec0003800000 */
.L_x_1739:
[----:B------:R-:W0:Y:S01]  /*5070*/  F2I.U64.TRUNC R4, R4 ;  /* 0x0000000400047311 */ /* 0x000e22000020d800 */
[----:B------:R-:W-:Y:S01]  /*5080*/  IMAD.MOV.U32 R19, RZ, RZ, R26 ;  /* 0x000000ffff137224 */ /* 0x000fe200078e001a */
[----:B0-----:R0:W-:Y:S01]  /*5090*/  STG.E.64 desc[UR36][R8.64], R4 ;  /* 0x0000000408007986 */ /* 0x0011e2000c101b24 */
[----:B------:R-:W-:Y:S05]  /*50a0*/  BRA `(.L_x_1707) ;  /* 0x00000000000c7947 */ /* 0x000fea0003800000 */
.L_x_1738:
[----:B------:R-:W0:Y:S01]  /*50b0*/  F2I.FTZ.U32.TRUNC.NTZ R3, R4 ;  /* 0x0000000400037305 */ /* 0x000e22000021f000 */
[----:B------:R-:W-:Y:S01]  /*50c0*/  IMAD.MOV.U32 R19, RZ, RZ, R26 ;  /* 0x000000ffff137224 */ /* 0x000fe200078e001a */
[----:B0-----:R0:W-:Y:S06]  /*50d0*/  STG.E desc[UR36][R8.64], R3 ;  /* 0x0000000308007986 */ /* 0x0011ec000c101924 */
.L_x_1707:
[----:B------:R-:W-:Y:S05]  /*50e0*/  BSYNC B6 ;  /* 0x0000000000067941 */ /* 0x000fea0003800000 */
.L_x_1706:
[----:B------:R-:W-:Y:S01]  /*50f0*/  ISETP.GE.AND P0, PT, R19, R17, PT ;  /* 0x000000111300720c */ /* 0x000fe20003f06270 */
[----:B------:R-:W-:-:S12]  /*5100*/  BSSY B6, `(.L_x_1741) ;  /* 0x00001d8000067945 */ /* 0x000fd80003800000 */
[----:B------:R-:W-:Y:S05]  /*5110*/  @P0 BRA `(.L_x_1742) ;  /* 0x0000001c00580947 */ /* 0x000fea0003800000 */
[----:B0-2-4-:R-:W0:Y:S01]  /*5120*/  LDC.64 R8, c[0x0][0x218] ;  /* 0x00008600ff087b82 */ /* 0x015e220000000a00 */
[----:B------:R-:W-:Y:S01]  /*5130*/  IMAD R0, R2, 0x200, R19 ;  /* 0x0000020002007824 */ /* 0x000fe200078e0213 */
[----:B-1----:R-:W-:Y:S01]  /*5140*/  PRMT R4, R16, 0x9910, RZ ;  /* 0x0000991010047816 */ /* 0x002fe200000000ff */
        /* <DEDUP_REMOVED lines=15> */
[----:B---3-5:R-:W0:Y:S02]  /*5240*/  F2I.FTZ.TRUNC.NTZ R3, R22 ;  /* 0x0000001600037305 */ /* 0x028e24000021f100 */
[----:B0-----:R4:W-:Y:S01]  /*5250*/  STG.E.U8 desc[UR36][R8.64], R3 ;  /* 0x0000000308007986 */ /* 0x0019e2000c101124 */
[----:B------:R-:W-:Y:S05]  /*5260*/  BRA `(.L_x_1748) ;  /* 0x0000000c00507947 */ /* 0x000fea0003800000 */
.L_x_1746:
[----:B---3-5:R-:W0:Y:S02]  /*5270*/  F2I.S64.TRUNC R22, R22 ;  /* 0x0000001600167311 */ /* 0x028e24000020d900 */
[----:B0-----:R-:W-:-:S05]  /*5280*/  IMAD.MOV.U32 R3, RZ, RZ, R22 ;  /* 0x000000ffff037224 */ /* 0x001fca00078e0016 */
[----:B------:R3:W-:Y:S01]  /*5290*/  STG.E.U8 desc[UR36][R8.64], R3 ;  /* 0x0000000308007986 */ /* 0x0007e2000c101124 */
[----:B------:R-:W-:Y:S05]  /*52a0*/  BRA `(.L_x_1748) ;  /* 0x0000000c00407947 */ /* 0x000fea0003800000 */
.L_x_1745:
[----:B------:R-:W-:-:S13]  /*52b0*/  ISETP.NE.AND P0, PT, R0, 0x2, PT ;  /* 0x000000020000780c */ /* 0x000fda0003f05270 */
[----:B------:R-:W-:Y:S05]  /*52c0*/  @!P0 BRA `(.L_x_1749) ;  /* 0x0000000000288947 */ /* 0x000fea0003800000 */
[----:B------:R-:W-:-:S13]  /*52d0*/  ISETP.NE.AND P0, PT, R0, 0x3, PT ;  /* 0x000000030000780c */ /* 0x000fda0003f05270 */
[----:B------:R-:W-:Y:S05]  /*52e0*/  @!P0 BRA `(.L_x_1750) ;  /* 0x0000000000148947 */ /* 0x000fea0003800000 */
[----:B------:R-:W-:-:S13]  /*52f0*/  ISETP.NE.AND P0, PT, R0, 0x4, PT ;  /* 0x000000040000780c */ /* 0x000fda0003f05270 */
[----:B------:R-:W-:Y:S05]  /*5300*/  @P0 BRA `(.L_x_1747) ;  /* 0x0000000800d00947 */ /* 0x000fea0003800000 */
[----:B---3-5:R-:W0:Y:S02]  /*5310*/  F2I.S64.TRUNC R22, R22 ;  /* 0x0000001600167311 */ /* 0x028e24000020d900 */
[----:B0-----:R1:W-:Y:S01]  /*5320*/  STG.E.64 desc[UR36][R8.64], R22 ;  /* 0x0000001608007986 */ /* 0x0013e2000c101b24 */
[----:B------:R-:W-:Y:S05]  /*5330*/  BRA `(.L_x_1748) ;  /* 0x0000000c001c7947 */ /* 0x000fea0003800000 */
.L_x_1750:
[----:B---3-5:R-:W0:Y:S02]  /*5340*/  F2I.FTZ.TRUNC.NTZ R3, R22 ;  /* 0x0000001600037305 */ /* 0x028e24000021f100 */
[----:B0-----:R2:W-:Y:S01]  /*5350*/  STG.E desc[UR36][R8.64], R3 ;  /* 0x0000000308007986 */ /* 0x0015e2000c101924 */
[----:B------:R-:W-:Y:S05]  /*5360*/  BRA `(.L_x_1748) ;  /* 0x0000000c00107947 */ /* 0x000fea0003800000 */
.L_x_1749:
[----:B---3-5:R-:W0:Y:S02]  /*5370*/  F2I.FTZ.TRUNC.NTZ R3, R22 ;  /* 0x0000001600037305 */ /* 0x028e24000021f100 */
[----:B0-----:R0:W-:Y:S01]  /*5380*/  STG.E.U16 desc[UR36][R8.64], R3 ;  /* 0x0000000308007986 */ /* 0x0011e2000c101524 */
[----:B------:R-:W-:Y:S05]  /*5390*/  BRA `(.L_x_1748) ;  /* 0x0000000c00047947 */ /* 0x000fea0003800000 */
.L_x_1744:
[----:B------:R-:W-:-:S13]  /*53a0*/  ISETP.GT.AND P0, PT, R0, 0x6, PT ;  /* 0x000000060000780c */ /* 0x000fda0003f04270 */
[----:B------:R-:W-:Y:S05]  /*53b0*/  @P0 BRA `(.L_x_1751) ;  /* 0x0000000000240947 */ /* 0x000fea0003800000 */
[----:B------:R-:W-:-:S13]  /*53c0*/  ISETP.NE.AND P0, PT, R0, 0x5, PT ;  /* 0x000000050000780c */ /* 0x000fda0003f05270 */
[----:B------:R-:W-:Y:S05]  /*53d0*/  @!P0 BRA `(.L_x_1752) ;  /* 0x0000000000108947 */ /* 0x000fea0003800000 */
[----:B------:R-:W-:-:S13]  /*53e0*/  ISETP.NE.AND P0, PT, R0, 0x6, PT ;  /* 0x000000060000780c */ /* 0x000fda0003f05270 */
[----:B------:R-:W-:Y:S05]  /*53f0*/  @P0 BRA `(.L_x_1747) ;  /* 0x0000000800940947 */ /* 0x000fea0003800000 */
[----:B---3-5:R0:W-:Y:S01]  /*5400*/  STG.E desc[UR36][R8.64], R22 ;  /* 0x0000001608007986 */ /* 0x0281e2000c101924 */
[----:B------:R-:W-:Y:S05]  /*5410*/  BRA `(.L_x_1748) ;  /* 0x0000000800e47947 */ /* 0x000fea0003800000 */
.L_x_1752:
[----:B---3-5:R-:W-:-:S05]  /*5420*/  F2FP.F16.F32.PACK_AB R22, RZ, R22 ;  /* 0x00000016ff16723e */ /* 0x028fca00000000ff */
[----:B------:R0:W-:Y:S01]  /*5430*/  STG.E.U16 desc[UR36][R8.64], R22 ;  /* 0x0000001608007986 */ /* 0x0001e2000c101524 */
[----:B------:R-:W-:Y:S05]  /*5440*/  BRA `(.L_x_1748) ;  /* 0x0000000800d87947 */ /* 0x000fea0003800000 */
.L_x_1751:
[----:B------:R-:W-:-:S13]  /*5450*/  ISETP.NE.AND P0, PT, R0, 0x7, PT ;  /* 0x000000070000780c */ /* 0x000fda0003f05270 */
[----:B------:R-:W-:Y:S05]  /*5460*/  @!P0 BRA `(.L_x_1753) ;  /* 0x00000000002c8947 */ /* 0x000fea0003800000 */
[----:B------:R-:W-:-:S13]  /*5470*/  ISETP.NE.AND P0, PT, R0, 0x8, PT ;  /* 0x000000080000780c */ /* 0x000fda0003f05270 */
[----:B------:R-:W-:Y:S05]  /*5480*/  @!P0 BRA `(.L_x_1754) ;  /* 0x0000000000148947 */ /* 0x000fea0003800000 */
[----:B------:R-:W-:-:S13]  /*5490*/  ISETP.NE.AND P0, PT, R0, 0x9, PT ;  /* 0x000000090000780c */ /* 0x000fda0003f05270 */
[----:B------:R-:W-:Y:S05]  /*54a0*/  @P0 BRA `(.L_x_1747) ;  /* 0x0000000800680947 */ /* 0x000fea0003800000 */
[----:B-----5:R-:W-:-:S05]  /*54b0*/  IMAD.MOV.U32 R23, RZ, RZ, RZ ;  /* 0x000000ffff177224 */ /* 0x020fca00078e00ff */
[----:B---3--:R0:W-:Y:S01]  /*54c0*/  STG.E.64 desc[UR36][R8.64], R22 ;  /* 0x0000001608007986 */ /* 0x0081e2000c101b24 */
[----:B------:R-:W-:Y:S05]  /*54d0*/  BRA `(.L_x_1748) ;  /* 0x0000000800b47947 */ /* 0x000fea0003800000 */
.L_x_1754:
[----:B---3-5:R-:W-:-:S04]  /*54e0*/  F2FP.F16.F32.PACK_AB R3, RZ, R22 ;  /* 0x00000016ff03723e */ /* 0x028fc800000000ff */
[----:B------:R-:W-:-:S05]  /*54f0*/  PRMT R3, R3, 0x5410, RZ ;  /* 0x0000541003037816 */ /* 0x000fca00000000ff */
[----:B------:R0:W-:Y:S01]  /*5500*/  STG.E desc[UR36][R8.64], R3 ;  /* 0x0000000308007986 */ /* 0x0001e2000c101924 */
[----:B------:R-:W-:Y:S05]  /*5510*/  BRA `(.L_x_1748) ;  /* 0x0000000800a47947 */ /* 0x000fea0003800000 */
.L_x_1753:
[----:B---3-5:R-:W-:-:S06]  /*5520*/  FMUL.FTZ R4, R22, 1 ;  /* 0x3f80000016047820 */ /* 0x028fcc0000410000 */
[----:B------:R-:W0:Y:S02]  /*5530*/  F2F.F64.F32 R4, R4 ;  /* 0x0000000400047310 */ /* 0x000e240000201800 */
[----:B0-----:R0:W-:Y:S01]  /*5540*/  STG.E.64 desc[UR36][R8.64], R4 ;  /* 0x0000000408007986 */ /* 0x0011e2000c101b24 */
[----:B------:R-:W-:Y:S05]  /*5550*/  BRA `(.L_x_1748) ;  /* 0x0000000800947947 */ /* 0x000fea0003800000 */
.L_x_1743:
        /* <DEDUP_REMOVED lines=8> */
[----:B---3-5:R-:W-:-:S04]  /*55e0*/  FSETP.NEU.FTZ.AND P0, PT, R22, RZ, PT ;  /* 0x000000ff1600720b */ /* 0x028fc80003f1d000 */
[----:B------:R-:W-:-:S05]  /*55f0*/  SEL R3, RZ, 0x1, !P0 ;  /* 0x00000001ff037807 */ /* 0x000fca0004000000 */
[----:B------:R0:W-:Y:S01]  /*5600*/  STG.E.U8 desc[UR36][R8.64], R3 ;  /* 0x0000000308007986 */ /* 0x0001e2000c101124 */
[----:B------:R-:W-:Y:S05]  /*5610*/  BRA `(.L_x_1748) ;  /* 0x0000000800647947 */ /* 0x000fea0003800000 */
.L_x_1757:
[----:B---3-5:R-:W-:Y:S01]  /*5620*/  FMUL.FTZ R4, R22, 1 ;  /* 0x3f80000016047820 */ /* 0x028fe20000410000 */
[----:B------:R-:W-:-:S05]  /*5630*/  CS2R R6, SRZ ;  /* 0x0000000000067805 */ /* 0x000fca000001ff00 */
[----:B------:R-:W0:Y:S02]  /*5640*/  F2F.F64.F32 R4, R4 ;  /* 0x0000000400047310 */ /* 0x000e240000201800 */
[----:B0-----:R0:W-:Y:S01]  /*5650*/  STG.E.128 desc[UR36][R8.64], R4 ;  /* 0x0000000408007986 */ /* 0x0011e2000c101d24 */
[----:B------:R-:W-:Y:S05]  /*5660*/  BRA `(.L_x_1748) ;  /* 0x0000000800507947 */ /* 0x000fea0003800000 */
.L_x_1756:
[----:B------:R-:W-:-:S13]  /*5670*/  ISETP.NE.AND P0, PT, R0, 0xf, PT ;  /* 0x0000000f0000780c */ /* 0x000fda0003f05270 */
[----:B------:R-:W-:Y:S05]  /*5680*/  @!P0 BRA `(.L_x_1758) ;  /* 0x0000000000ac8947 */ /* 0x000fea0003800000 */
[----:B------:R-:W-:-:S13]  /*5690*/  ISETP.NE.AND P0, PT, R0, 0x17, PT ;  /* 0x000000170000780c */ /* 0x000fda0003f05270 */
[----:B------:R-:W-:Y:S05]  /*56a0*/  @!P0 BRA `(.L_x_1759) ;  /* 0x0000000000508947 */ /* 0x000fea0003800000 */
[----:B------:R-:W-:-:S13]  /*56b0*/  ISETP.NE.AND P0, PT, R0, 0x18, PT ;  /* 0x000000180000780c */ /* 0x000fda0003f05270 */
[----:B------:R-:W-:Y:S05]  /*56c0*/  @P0 BRA `(.L_x_1747) ;  /* 0x0000000400e00947 */ /* 0x000fea0003800000 */
[C---:B---3-5:R-:W-:Y:S01]  /*56d0*/  LOP3.LUT R4, R22.reuse, 0x7fffffff, RZ, 0xc0, !PT ;  /* 0x7fffffff16047812 */ /* 0x068fe200078ec0ff */
        /* <DEDUP_REMOVED lines=13> */
.L_x_1761:
[----:B------:R-:W-:Y:S05]  /*57b0*/  BSYNC B0 ;  /* 0x0000000000007941 */ /* 0x000fea0003800000 */
.L_x_1760:
[----:B------:R-:W-:-:S05]  /*57c0*/  LOP3.LUT R5, R0, R5, RZ, 0xfc, !PT ;  /* 0x0000000500057212 */ /* 0x000fca00078efcff */
[----:B------:R0:W-:Y:S01]  /*57d0*/  STG.E.U8 desc[UR36][R8.64], R5 ;  /* 0x0000000508007986 */ /* 0x0001e2000c101124 */
[----:B------:R-:W-:Y:S05]  /*57e0*/  BRA `(.L_x_1748) ;  /* 0x0000000400f07947 */ /* 0x000fea0003800000 */
.L_x_1759:
[----:B---3-5:R-:W-:Y:S01]  /*57f0*/  LOP3.LUT R4, R22, 0x7fffffff, RZ, 0xc0, !PT ;  /* 0x7fffffff16047812 */ /* 0x028fe200078ec0ff */
        /* <DEDUP_REMOVED lines=11> */
.L_x_1763:
[----:B------:R-:W-:Y:S01]  /*58b0*/  IMAD.MOV.U32 R0, RZ, RZ, 0x7f ;  /* 0x0000007fff007424 */ /* 0x000fe200078e00ff */
[----:B------:R-:W-:-:S04]  /*58c0*/  ISETP.GT.U32.AND P0, PT, R4, 0x7f800000, PT ;  /* 0x7f8000000400780c */ /* 0x000fc80003f04070 */
[----:B------:R-:W-:-:S09]  /*58d0*/  SEL R0, R0, 0x7c, P0 ;  /* 0x0000007c00007807 */ /* 0x000fd20000000000 */
.L_x_1764:
[----:B------:R-:W-:Y:S05]  /*58e0*/  BSYNC B0 ;  /* 0x0000000000007941 */ /* 0x000fea0003800000 */
.L_x_1762:
[----:B------:R-:W-:-:S04]  /*58f0*/  LOP3.LUT R22, R22, 0x80000000, RZ, 0xc0, !PT ;  /* 0x8000000016167812 */ /* 0x000fc800078ec0ff */
[----:B------:R-:W-:-:S04]  /*5900*/  SHF.R.U32.HI R3, RZ, 0x18, R22 ;  /* 0x00000018ff037819 */ /* 0x000fc80000011616 */
[----:B------:R-:W-:-:S05]  /*5910*/  LOP3.LUT R3, R0, R3, RZ, 0xfc, !PT ;  /* 0x0000000300037212 */ /* 0x000fca00078efcff */
[----:B------:R0:W-:Y:S01]  /*5920*/  STG.E.U8 desc[UR36][R8.64], R3 ;  /* 0x0000000308007986 */ /* 0x0001e2000c101124 */
[----:B------:R-:W-:Y:S05]  /*5930*/  BRA `(.L_x_1748) ;  /* 0x00000004009c7947 */ /* 0x000fea0003800000 */
.L_x_1758:
[----:B---3-5:R-:W-:-:S05]  /*5940*/  F2FP.BF16.F32.PACK_AB R22, RZ, R22 ;  /* 0x00000016ff16723e */ /* 0x028fca00000010ff */
[----:B------:R0:W-:Y:S01]  /*5950*/  STG.E.U16 desc[UR36][R8.64], R22 ;  /* 0x0000001608007986 */ /* 0x0001e2000c101524 */
[----:B------:R-:W-:Y:S05]  /*5960*/  BRA `(.L_x_1748) ;  /* 0x0000000400907947 */ /* 0x000fea0003800000 */
.L_x_1755:
        /* <DEDUP_REMOVED lines=8> */
[----:B---3-5:R-:W0:Y:S02]  /*59f0*/  F2I.FTZ.U32.TRUNC.NTZ R3, R22 ;  /* 0x0000001600037305 */ /* 0x028e24000021f000 */
[----:B0-----:R0:W-:Y:S01]  /*5a00*/  STG.E.U16 desc[UR36][R8.64], R3 ;  /* 0x0000000308007986 */ /* 0x0011e2000c101524 */
[----:B------:R-:W-:Y:S05]  /*5a10*/  BRA `(.L_x_1748) ;  /* 0x0000000400647947 */ /* 0x000fea0003800000 */
.L_x_1767:
[----:B---3-5:R-:W-:Y:S01]  /*5a20*/  LOP3.LUT R3, R22, 0x7fffffff, RZ, 0xc0, !PT ;  /* 0x7fffffff16037812 */ /* 0x028fe200078ec0ff */
        /* <DEDUP_REMOVED lines=15> */
.L_x_1770:
[----:B------:R-:W-:-:S04]  /*5b20*/  LOP3.LUT R22, R22, 0x80000000, RZ, 0xc0, !PT ;  /* 0x8000000016167812 */ /* 0x000fc800078ec0ff */
[----:B------:R-:W-:-:S04]  /*5b30*/  SHF.R.U32.HI R3, RZ, 0x18, R22 ;  /* 0x00000018ff037819 */ /* 0x000fc80000011616 */
[----:B------:R-:W-:-:S04]  /*5b40*/  LOP3.LUT R0, R0, R3, RZ, 0xfc, !PT ;  /* 0x0000000300007212 */ /* 0x000fc800078efcff */
[----:B------:R-:W-:-:S07]  /*5b50*/  PRMT R4, R0, 0x7610, R4 ;  /* 0x0000761000047816 */ /* 0x000fce0000000004 */
.L_x_1769:
[----:B------:R-:W-:Y:S05]  /*5b60*/  BSYNC B0 ;  /* 0x0000000000007941 */ /* 0x000fea0003800000 */
.L_x_1768:
[----:B------:R0:W-:Y:S01]  /*5b70*/  STG.E.U8 desc[UR36][R8.64], R4 ;  /* 0x0000000408007986 */ /* 0x0001e2000c101124 */
[----:B------:R-:W-:Y:S05]  /*5b80*/  BRA `(.L_x_1748) ;  /* 0x0000000400087947 */ /* 0x000fea0003800000 */
.L_x_1766:
        /* <DEDUP_REMOVED lines=16> */
.L_x_1773:
[----:B------:R-:W-:-:S04]  /*5c90*/  LOP3.LUT R22, R22, 0x80000000, RZ, 0xc0, !PT ;  /* 0x8000000016167812 */ /* 0x000fc800078ec0ff */
[----:B------:R-:W-:-:S04]  /*5ca0*/  SHF.R.U32.HI R3, RZ, 0x18, R22 ;  /* 0x00000018ff037819 */ /* 0x000fc80000011616 */
[----:B------:R-:W-:-:S04]  /*5cb0*/  LOP3.LUT R0, R0, R3, RZ, 0xfc, !PT ;  /* 0x0000000300007212 */ /* 0x000fc800078efcff */
[----:B------:R-:W-:-:S07]  /*5cc0*/  PRMT R4, R0, 0x7610, R4 ;  /* 0x0000761000047816 */ /* 0x000fce0000000004 */
.L_x_1772:
[----:B------:R-:W-:Y:S05]  /*5cd0*/  BSYNC B0 ;  /* 0x0000000000007941 */ /* 0x000fea0003800000 */
.L_x_1771:
[----:B------:R0:W-:Y:S01]  /*5ce0*/  STG.E.U8 desc[UR36][R8.64], R4 ;  /* 0x0000000408007986 */ /* 0x0001e2000c101124 */
[----:B------:R-:W-:Y:S05]  /*5cf0*/  BRA `(.L_x_1748) ;  /* 0x0000000000ac7947 */ /* 0x000fea0003800000 */
.L_x_1765:
[----:B------:R-:W-:-:S13]  /*5d00*/  ISETP.NE.AND P0, PT, R0, 0x1c, PT ;  /* 0x0000001c0000780c */ /* 0x000fda0003f05270 */
[----:B------:R-:W-:Y:S05]  /*5d10*/  @!P0 BRA `(.L_x_1774) ;  /* 0x00000000009c8947 */ /* 0x000fea0003800000 */
[----:B------:R-:W-:-:S13]  /*5d20*/  ISETP.NE.AND P0, PT, R0, 0x1d, PT ;  /* 0x0000001d0000780c */ /* 0x000fda0003f05270 */
[----:B------:R-:W-:Y:S05]  /*5d30*/  @!P0 BRA `(.L_x_1775) ;  /* 0x0000000000888947 */ /* 0x000fea0003800000 */
[----:B------:R-:W-:-:S13]  /*5d40*/  ISETP.NE.AND P0, PT, R0, 0x2c, PT ;  /* 0x0000002c0000780c */ /* 0x000fda0003f05270 */
[----:B------:R-:W-:Y:S05]  /*5d50*/  @P0 BRA `(.L_x_1747) ;  /* 0x00000000003c0947 */ /* 0x000fea0003800000 */
[----:B---3-5:R-:W-:-:S04]  /*5d60*/  SHF.R.U32.HI R4, RZ, 0x17, R22 ;  /* 0x00000017ff047819 */ /* 0x028fc80000011616 */
        /* <DEDUP_REMOVED lines=14> */
.L_x_1747:
        /* <DEDUP_REMOVED lines=16> */
.L_x_1776:
[----:B------:R-:W-:Y:S05]  /*5f50*/  BRA `(.L_x_1748) ;  /* 0x0000000000147947 */ /* 0x000fea0003800000 */
.L_x_1775:
[----:B---3-5:R-:W0:Y:S02]  /*5f60*/  F2I.U64.TRUNC R22, R22 ;  /* 0x0000001600167311 */ /* 0x028e24000020d800 */
[----:B0-----:R0:W-:Y:S01]  /*5f70*/  STG.E.64 desc[UR36][R8.64], R22 ;  /* 0x0000001608007986 */ /* 0x0011e2000c101b24 */
[----:B------:R-:W-:Y:S05]  /*5f80*/  BRA `(.L_x_1748) ;  /* 0x0000000000087947 */ /* 0x000fea0003800000 */
.L_x_1774:
[----:B---3-5:R-:W0:Y:S02]  /*5f90*/  F2I.FTZ.U32.TRUNC.NTZ R3, R22 ;  /* 0x0000001600037305 */ /* 0x028e24000021f000 */
[----:B0-----:R0:W-:Y:S02]  /*5fa0*/  STG.E desc[UR36][R8.64], R3 ;  /* 0x0000000308007986 */ /* 0x0011e4000c101924 */
.L_x_1748:
        /* <DEDUP_REMOVED lines=24> */
.L_x_1780:
[----:B------:R-:W0:Y:S02]  /*6130*/  F2I.S64.TRUNC R24, R24 ;  /* 0x0000001800187311 */ /* 0x000e24000020d900 */
[----:B0-----:R-:W-:-:S05]  /*6140*/  IMAD.MOV.U32 R3, RZ, RZ, R24 ;  /* 0x000000ffff037224 */ /* 0x001fca00078e0018 */
[----:B------:R0:W-:Y:S01]  /*6150*/  STG.E.U8 desc[UR36][R8.64], R3 ;  /* 0x0000000308007986 */ /* 0x0001e2000c101124 */
[----:B------:R-:W-:Y:S05]  /*6160*/  BRA `(.L_x_1782) ;  /* 0x0000000c00407947 */ /* 0x000fea0003800000 */
.L_x_1779:
        /* <DEDUP_REMOVED lines=9> */
.L_x_1784:
[----:B------:R-:W0:Y:S02]  /*6200*/  F2I.FTZ.TRUNC.NTZ R3, R24 ;  /* 0x0000001800037305 */ /* 0x000e24000021f100 */
[----:B0-----:R0:W-:Y:S01]  /*6210*/  STG.E desc[UR36][R8.64], R3 ;  /* 0x0000000308007986 */ /* 0x0011e2000c101924 */
[----:B------:R-:W-:Y:S05]  /*6220*/  BRA `(.L_x_1782) ;  /* 0x0000000c00107947 */ /* 0x000fea0003800000 */
.L_x_1783:
[----:B------:R-:W0:Y:S02]  /*6230*/  F2I.FTZ.TRUNC.NTZ R3, R24 ;  /* 0x0000001800037305 */ /* 0x000e24000021f100 */
[----:B0-----:R0:W-:Y:S01]  /*6240*/  STG.E.U16 desc[UR36][R8.64], R3 ;  /* 0x0000000308007986 */ /* 0x0011e2000c101524 */
[----:B------:R-:W-:Y:S05]  /*6250*/  BRA `(.L_x_1782) ;  /* 0x0000000c00047947 */ /* 0x000fea0003800000 */
.L_x_1778:
        /* <DEDUP_REMOVED lines=8> */
.L_x_1786:
[----:B------:R-:W-:-:S05]  /*62e0*/  F2FP.F16.F32.PACK_AB R24, RZ, R24 ;  /* 0x00000018ff18723e */ /* 0x000fca00000000ff */
[----:B------:R0:W-:Y:S01]  /*62f0*/  STG.E.U16 desc[UR36][R8.64], R24 ;  /* 0x0000001808007986 */ /* 0x0001e2000c101524 */
[----:B------:R-:W-:Y:S05]  /*6300*/  BRA `(.L_x_1782) ;  /* 0x0000000800d87947 */ /* 0x000fea0003800000 */
.L_x_1785:
        /* <DEDUP_REMOVED lines=9> */
.L_x_1788:
[----:B------:R-:W-:-:S04]  /*63a0*/  F2FP.F16.F32.PACK_AB R3, RZ, R24 ;  /* 0x00000018ff03723e */ /* 0x000fc800000000ff */
[----:B------:R-:W-:-:S05]  /*63b0*/  PRMT R3, R3, 0x5410, RZ ;  /* 0x0000541003037816 */ /* 0x000fca00000000ff */
[----:B------:R0:W-:Y:S01]  /*63c0*/  STG.E desc[UR36][R8.64], R3 ;  /* 0x0000000308007986 */ /* 0x0001e2000c101924 */
[----:B------:R-:W-:Y:S05]  /*63d0*/  BRA `(.L_x_1782) ;  /* 0x0000000800a47947 */ /* 0x000fea0003800000 */
.L_x_1787:
[----:B------:R-:W-:-:S06]  /*63e0*/  FMUL.FTZ R4, R24, 1 ;  /* 0x3f80000018047820 */ /* 0x000fcc0000410000 */
[----:B------:R-:W0:Y:S02]  /*63f0*/  F2F.F64.F32 R4, R4 ;  /* 0x0000000400047310 */ /* 0x000e240000201800 */
[----:B0-----:R0:W-:Y:S01]  /*6400*/  STG.E.64 desc[UR36][R8.64], R4 ;  /* 0x0000000408007986 */ /* 0x0011e2000c101b24 */
[----:B------:R-:W-:Y:S05]  /*6410*/  BRA `(.L_x_1782) ;  /* 0x0000000800947947 */ /* 0x000fea0003800000 */
.L_x_1777:
        /* <DEDUP_REMOVED lines=12> */
.L_x_1791:
[----:B------:R-:W-:Y:S01]  /*64e0*/  FMUL.FTZ R4, R24, 1 ;  /* 0x3f80000018047820 */ /* 0x000fe20000410000 */
[----:B------:R-:W-:-:S05]  /*64f0*/  CS2R R6, SRZ ;  /* 0x0000000000067805 */ /* 0x000fca000001ff00 */
[----:B------:R-:W0:Y:S02]  /*6500*/  F2F.F64.F32 R4, R4 ;  /* 0x0000000400047310 */ /* 0x000e240000201800 */
[----:B0-----:R0:W-:Y:S01]  /*6510*/  STG.E.128 desc[UR36][R8.64], R4 ;  /* 0x0000000408007986 */ /* 0x0011e2000c101d24 */
[----:B------:R-:W-:Y:S05]  /*6520*/  BRA `(.L_x_1782) ;  /* 0x0000000800507947 */ /* 0x000fea0003800000 */
.L_x_1790:
        /* <DEDUP_REMOVED lines=20> */
.L_x_1795:
[----:B------:R-:W-:Y:S05]  /*6670*/  BSYNC B0 ;  /* 0x0000000000007941 */ /* 0x000fea0003800000 */
.L_x_1794:
[----:B------:R-:W-:-:S05]  /*6680*/  LOP3.LUT R5, R0, R5, RZ, 0xfc, !PT ;  /* 0x0000000500057212 */ /* 0x000fca00078efcff */
[----:B------:R0:W-:Y:S01]  /*6690*/  STG.E.U8 desc[UR36][R8.64], R5 ;  /* 0x0000000508007986 */ /* 0x0001e2000c101124 */
[----:B------:R-:W-:Y:S05]  /*66a0*/  BRA `(.L_x_1782) ;  /* 0x0000000400f07947 */ /* 0x000fea0003800000 */
.L_x_1793:
        /* <DEDUP_REMOVED lines=12> */
.L_x_1797:
[----:B------:R-:W-:Y:S01]  /*6770*/  IMAD.MOV.U32 R0, RZ, RZ, 0x7f ;  /* 0x0000007fff007424 */ /* 0x000fe200078e00ff */
[----:B------:R-:W-:-:S04]  /*6780*/  ISETP.GT.U32.AND P0, PT, R4, 0x7f800000, PT ;  /* 0x7f8000000400780c */ /* 0x000fc80003f04070 */
[----:B------:R-:W-:-:S09]  /*6790*/  SEL R0, R0, 0x7c, P0 ;  /* 0x0000007c00007807 */ /* 0x000fd20000000000 */
.L_x_1798:
[----:B------:R-:W-:Y:S05]  /*67a0*/  BSYNC B0 ;  /* 0x0000000000007941 */ /* 0x000fea0003800000 */
.L_x_1796:
[----:B------:R-:W-:-:S04]  /*67b0*/  LOP3.LUT R24, R24, 0x80000000, RZ, 0xc0, !PT ;  /* 0x8000000018187812 */ /* 0x000fc800078ec0ff */
[----:B------:R-:W-:-:S04]  /*67c0*/  SHF.R.U32.HI R3, RZ, 0x18, R24 ;  /* 0x00000018ff037819 */ /* 0x000fc80000011618 */
[----:B------:R-:W-:-:S05]  /*67d0*/  LOP3.LUT R3, R0, R3, RZ, 0xfc, !PT ;  /* 0x0000000300037212 */ /* 0x000fca00078efcff */
[----:B------:R0:W-:Y:S01]  /*67e0*/  STG.E.U8 desc[UR36][R8.64], R3 ;  /* 0x0000000308007986 */ /* 0x0001e2000c101124 */
[----:B------:R-:W-:Y:S05]  /*67f0*/  BRA `(.L_x_1782) ;  /* 0x00000004009c7947 */ /* 0x000fea0003800000 */
.L_x_1792:
[----:B------:R-:W-:-:S05]  /*6800*/  F2FP.BF16.F32.PACK_AB R24, RZ, R24 ;  /* 0x00000018ff18723e */ /* 0x000fca00000010ff */
[----:B------:R0:W-:Y:S01]  /*6810*/  STG.E.U16 desc[UR36][R8.64], R24 ;  /* 0x0000001808007986 */ /* 0x0001e2000c101524 */
[----:B------:R-:W-:Y:S05]  /*6820*/  BRA `(.L_x_1782) ;  /* 0x0000000400907947 */ /* 0x000fea0003800000 */
.L_x_1789:
        /* <DEDUP_REMOVED lines=11> */
.L_x_1801:
        /* <DEDUP_REMOVED lines=16> */
.L_x_1804:
[----:B------:R-:W-:-:S04]  /*69e0*/  LOP3.LUT R24, R24, 0x80000000, RZ, 0xc0, !PT ;  /* 0x8000000018187812 */ /* 0x000fc800078ec0ff */
[----:B------:R-:W-:-:S04]  /*69f0*/  SHF.R.U32.HI R3, RZ, 0x18, R24 ;  /* 0x00000018ff037819 */ /* 0x000fc80000011618 */
[----:B------:R-:W-:-:S04]  /*6a00*/  LOP3.LUT R0, R0, R3, RZ, 0xfc, !PT ;  /* 0x0000000300007212 */ /* 0x000fc800078efcff */
[----:B------:R-:W-:-:S07]  /*6a10*/  PRMT R4, R0, 0x7610, R4 ;  /* 0x0000761000047816 */ /* 0x000fce0000000004 */
.L_x_1803:
[----:B------:R-:W-:Y:S05]  /*6a20*/  BSYNC B0 ;  /* 0x0000000000007941 */ /* 0x000fea0003800000 */
.L_x_1802:
[----:B------:R3:W-:Y:S01]  /*6a30*/  STG.E.U8 desc[UR36][R8.64], R4 ;  /* 0x0000000408007986 */ /* 0x0007e2000c101124 */
[----:B------:R-:W-:Y:S05]  /*6a40*/  BRA `(.L_x_1782) ;  /* 0x0000000400087947 */ /* 0x000fea0003800000 */
.L_x_1800:
        /* <DEDUP_REMOVED lines=16> */
.L_x_1807:
[----:B------:R-:W-:-:S04]  /*6b50*/  LOP3.LUT R24, R24, 0x80000000, RZ, 0xc0, !PT ;  /* 0x8000000018187812 */ /* 0x000fc800078ec0ff */
[----:B------:R-:W-:-:S04]  /*6b60*/  SHF.R.U32.HI R3, RZ, 0x18, R24 ;  /* 0x00000018ff037819 */ /* 0x000fc80000011618 */
[----:B------:R-:W-:-:S04]  /*6b70*/  LOP3.LUT R0, R0, R3, RZ, 0xfc, !PT ;  /* 0x0000000300007212 */ /* 0x000fc800078efcff */
[----:B------:R-:W-:-:S07]  /*6b80*/  PRMT R4, R0, 0x7610, R4 ;  /* 0x0000761000047816 */ /* 0x000fce0000000004 */
.L_x_1806:
[----:B------:R-:W-:Y:S05]  /*6b90*/  BSYNC B0 ;  /* 0x0000000000007941 */ /* 0x000fea0003800000 */
.L_x_1805:
[----:B------:R0:W-:Y:S01]  /*6ba0*/  STG.E.U8 desc[UR36][R8.64], R4 ;  /* 0x0000000408007986 */ /* 0x0001e2000c101124 */
[----:B------:R-:W-:Y:S05]  /*6bb0*/  BRA `(.L_x_1782) ;  /* 0x0000000000ac7947 */ /* 0x000fea0003800000 */
.L_x_1799:
        /* <DEDUP_REMOVED lines=21> */
.L_x_1781:
        /* <DEDUP_REMOVED lines=16> */
.L_x_1810:
[----:B------:R-:W-:Y:S05]  /*6e10*/  BRA `(.L_x_1782) ;  /* 0x0000000000147947 */ /* 0x000fea0003800000 */
.L_x_1809:
[----:B------:R-:W0:Y:S02]  /*6e20*/  F2I.U64.TRUNC R24, R24 ;  /* 0x0000001800187311 */ /* 0x000e24000020d800 */
[----:B0-----:R2:W-:Y:S01]  /*6e30*/  STG.E.64 desc[UR36][R8.64], R24 ;  /* 0x0000001808007986 */ /* 0x0015e2000c101b24 */
[----:B------:R-:W-:Y:S05]  /*6e40*/  BRA `(.L_x_1782) ;  /* 0x0000000000087947 */ /* 0x000fea0003800000 */
.L_x_1808:
[----:B------:R-:W0:Y:S02]  /*6e50*/  F2I.FTZ.U32.TRUNC.NTZ R3, R24 ;  /* 0x0000001800037305 */ /* 0x000e24000021f000 */
[----:B0-----:R0:W-:Y:S02]  /*6e60*/  STG.E desc[UR36][R8.64], R3 ;  /* 0x0000000308007986 */ /* 0x0011e4000c101924 */
.L_x_1782:
[----:B------:R-:W-:-:S07]  /*6e70*/  VIADD R19, R19, 0x80 ;  /* 0x0000008013137836 */ /* 0x000fce0000000000 */
.L_x_1742:
[----:B------:R-:W-:Y:S05]  /*6e80*/  BSYNC B6 ;  /* 0x0000000000067941 */ /* 0x000fea0003800000 */
.L_x_1741:
[----:B------:R-:W-:-:S13]  /*6e90*/  ISETP.GE.AND P0, PT, R19, R17, PT ;  /* 0x000000111300720c */ /* 0x000fda0003f06270 */
[----:B------:R-:W-:Y:S05]  /*6ea0*/  @P0 EXIT ;  /* 0x000000000000094d */ /* 0x000fea0003800000 */
[----:B0-23--:R-:W0:Y:S01]  /*6eb0*/  LDC.64 R4, c[0x0][0x218] ;  /* 0x00008600ff047b82 */ /* 0x00de220000000a00 */
[----:B-1----:R-:W-:Y:S01]  /*6ec0*/  PRMT R0, R16, 0x9910, RZ ;  /* 0x0000991010007816 */ /* 0x002fe200000000ff */
[----:B------:R-:W-:Y:S01]  /*6ed0*/  IMAD R2, R2, 0x200, R19 ;  /* 0x0000020002027824 */ /* 0x000fe200078e0213 */
[----:B------:R-:W-:Y:S02]  /*6ee0*/  ULDC UR4, c[0x0][0x238] ;  /* 0x00008e0000047ab9 */ /* 0x000fe40000000800 */
[----:B------:R-:W-:Y:S01]  /*6ef0*/  ISETP.GT.AND P1, PT, R0, 0x9, PT ;  /* 0x000000090000780c */ /* 0x000fe20003f24270 */
[----:B----4-:R-:W-:-:S05]  /*6f00*/  IMAD R3, R2, UR4, RZ ;  /* 0x0000000402037c24 */ /* 0x010fca000f8e02ff */
        /* <DEDUP_REMOVED lines=11> */
[----:B-----5:R-:W0:Y:S02]  /*6fc0*/  F2I.FTZ.TRUNC.NTZ R5, R18 ;  /* 0x0000001200057305 */ /* 0x020e24000021f100 */
[----:B0-----:R-:W-:Y:S01]  /*6fd0*/  STG.E.U8 desc[UR36][R2.64], R5 ;  /* 0x0000000502007986 */ /* 0x001fe2000c101124 */
[----:B------:R-:W-:Y:S05]  /*6fe0*/  EXIT ;  /* 0x000000000000794d */ /* 0x000fea0003800000 */
.L_x_1814:
[----:B-----5:R-:W0:Y:S02]  /*6ff0*/  F2I.S64.TRUNC R18, R18 ;  /* 0x0000001200127311 */ /* 0x020e24000020d900 */
[----:B0-----:R-:W-:-:S05]  /*7000*/  IMAD.MOV.U32 R5, RZ, RZ, R18 ;  /* 0x000000ffff057224 */ /* 0x001fca00078e0012 */
[----:B------:R-:W-:Y:S01]  /*7010*/  STG.E.U8 desc[UR36][R2.64], R5 ;  /* 0x0000000502007986 */ /* 0x000fe2000c101124 */
[----:B------:R-:W-:Y:S05]  /*7020*/  EXIT ;  /* 0x000000000000794d */ /* 0x000fea0003800000 */
.L_x_1813:
[----:B------:R-:W-:-:S13]  /*7030*/  ISETP.NE.AND P0, PT, R0, 0x2, PT ;  /* 0x000000020000780c */ /* 0x000fda0003f05270 */
[----:B------:R-:W-:Y:S05]  /*7040*/  @!P0 BRA `(.L_x_1816) ;  /* 0x0000000000288947 */ /* 0x000fea0003800000 */
[----:B------:R-:W-:-:S13]  /*7050*/  ISETP.NE.AND P0, PT, R0, 0x3, PT ;  /* 0x000000030000780c */ /* 0x000fda0003f05270 */
[----:B------:R-:W-:Y:S05]  /*7060*/  @!P0 BRA `(.L_x_1817) ;  /* 0x0000000000148947 */ /* 0x000fea0003800000 */
[----:B------:R-:W-:-:S13]  /*7070*/  ISETP.NE.AND P0, PT, R0, 0x4, PT ;  /* 0x000000040000780c */ /* 0x000fda0003f05270 */
[----:B------:R-:W-:Y:S05]  /*7080*/  @P0 BRA `(.L_x_1815) ;  /* 0x0000000800d00947 */ /* 0x000fea0003800000 */
[----:B-----5:R-:W0:Y:S02]  /*7090*/  F2I.S64.TRUNC R18, R18 ;  /* 0x0000001200127311 */ /* 0x020e24000020d900 */
[----:B0-----:R-:W-:Y:S01]  /*70a0*/  STG.E.64 desc[UR36][R2.64], R18 ;  /* 0x0000001202007986 */ /* 0x001fe2000c101b24 */
[----:B------:R-:W-:Y:S05]  /*70b0*/  EXIT ;  /* 0x000000000000794d */ /* 0x000fea0003800000 */
.L_x_1817:
[----:B-----5:R-:W0:Y:S02]  /*70c0*/  F2I.FTZ.TRUNC.NTZ R5, R18 ;  /* 0x0000001200057305 */ /* 0x020e24000021f100 */
[----:B0-----:R-:W-:Y:S01]  /*70d0*/  STG.E desc[UR36][R2.64], R5 ;  /* 0x0000000502007986 */ /* 0x001fe2000c101924 */
[----:B------:R-:W-:Y:S05]  /*70e0*/  EXIT ;  /* 0x000000000000794d */ /* 0x000fea0003800000 */
.L_x_1816:
[----:B-----5:R-:W0:Y:S02]  /*70f0*/  F2I.FTZ.TRUNC.NTZ R5, R18 ;  /* 0x0000001200057305 */ /* 0x020e24000021f100 */
[----:B0-----:R-:W-:Y:S01]  /*7100*/  STG.E.U16 desc[UR36][R2.64], R5 ;  /* 0x0000000502007986 */ /* 0x001fe2000c101524 */
[----:B------:R-:W-:Y:S05]  /*7110*/  EXIT ;  /* 0x000000000000794d */ /* 0x000fea0003800000 */
.L_x_1812:
[----:B------:R-:W-:-:S13]  /*7120*/  ISETP.GT.AND P0, PT, R0, 0x6, PT ;  /* 0x000000060000780c */ /* 0x000fda0003f04270 */
[----:B------:R-:W-:Y:S05]  /*7130*/  @P0 BRA `(.L_x_1818) ;  /* 0x0000000000240947 */ /* 0x000fea0003800000 */
[----:B------:R-:W-:-:S13]  /*7140*/  ISETP.NE.AND P0, PT, R0, 0x5, PT ;  /* 0x000000050000780c */ /* 0x000fda0003f05270 */
[----:B------:R-:W-:Y:S05]  /*7150*/  @!P0 BRA `(.L_x_1819) ;  /* 0x0000000000108947 */ /* 0x000fea0003800000 */
[----:B------:R-:W-:-:S13]  /*7160*/  ISETP.NE.AND P0, PT, R0, 0x6, PT ;  /* 0x000000060000780c */ /* 0x000fda0003f05270 */
[----:B------:R-:W-:Y:S05]  /*7170*/  @P0 BRA `(.L_x_1815) ;  /* 0x0000000800940947 */ /* 0x000fea0003800000 */
[----:B-----5:R-:W-:Y:S01]  /*7180*/  STG.E desc[UR36][R2.64], R18 ;  /* 0x0000001202007986 */ /* 0x020fe2000c101924 */
[----:B------:R-:W-:Y:S05]  /*7190*/  EXIT ;  /* 0x000000000000794d */ /* 0x000fea0003800000 */
.L_x_1819:
[----:B-----5:R-:W-:-:S05]  /*71a0*/  F2FP.F16.F32.PACK_AB R18, RZ, R18 ;  /* 0x00000012ff12723e */ /* 0x020fca00000000ff */
[----:B------:R-:W-:Y:S01]  /*71b0*/  STG.E.U16 desc[UR36][R2.64], R18 ;  /* 0x0000001202007986 */ /* 0x000fe2000c101524 */
[----:B------:R-:W-:Y:S05]  /*71c0*/  EXIT ;  /* 0x000000000000794d */ /* 0x000fea0003800000 */
.L_x_1818:
[----:B------:R-:W-:-:S13]  /*71d0*/  ISETP.NE.AND P0, PT, R0, 0x7, PT ;  /* 0x000000070000780c */ /* 0x000fda0003f05270 */
[----:B------:R-:W-:Y:S05]  /*71e0*/  @!P0 BRA `(.L_x_1820) ;  /* 0x00000000002c8947 */ /* 0x000fea0003800000 */
[----:B------:R-:W-:-:S13]  /*71f0*/  ISETP.NE.AND P0, PT, R0, 0x8, PT ;  /* 0x000000080000780c */ /* 0x000fda0003f05270 */
[----:B------:R-:W-:Y:S05]  /*7200*/  @!P0 BRA `(.L_x_1821) ;  /* 0x0000000000148947 */ /* 0x000fea0003800000 */
[----:B------:R-:W-:-:S13]  /*7210*/  ISETP.NE.AND P0, PT, R0, 0x9, PT ;  /* 0x000000090000780c */ /* 0x000fda0003f05270 */
[----:B------:R-:W-:Y:S05]  /*7220*/  @P0 BRA `(.L_x_1815) ;  /* 0x0000000800680947 */ /* 0x000fea0003800000 */
[----:B------:R-:W-:-:S05]  /*7230*/  IMAD.MOV.U32 R19, RZ, RZ, RZ ;  /* 0x000000ffff137224 */ /* 0x000fca00078e00ff */
[----:B-----5:R-:W-:Y:S01]  /*7240*/  STG.E.64 desc[UR36][R2.64], R18 ;  /* 0x0000001202007986 */ /* 0x020fe2000c101b24 */
[----:B------:R-:W-:Y:S05]  /*7250*/  EXIT ;  /* 0x000000000000794d */ /* 0x000fea0003800000 */
.L_x_1821:
[----:B-----5:R-:W-:-:S04]  /*7260*/  F2FP.F16.F32.PACK_AB R5, RZ, R18 ;  /* 0x00000012ff05723e */ /* 0x020fc800000000ff */
[----:B------:R-:W-:-:S05]  /*7270*/  PRMT R5, R5, 0x5410, RZ ;  /* 0x0000541005057816 */ /* 0x000fca00000000ff */
[----:B------:R-:W-:Y:S01]  /*7280*/  STG.E desc[UR36][R2.64], R5 ;  /* 0x0000000502007986 */ /* 0x000fe2000c101924 */
[----:B------:R-:W-:Y:S05]  /*7290*/  EXIT ;  /* 0x000000000000794d */ /* 0x000fea0003800000 */
.L_x_1820:
[----:B-----5:R-:W-:-:S06]  /*72a0*/  FMUL.FTZ R4, R18, 1 ;  /* 0x3f80000012047820 */ /* 0x020fcc0000410000 */
[----:B------:R-:W0:Y:S02]  /*72b0*/  F2F.F64.F32 R4, R4 ;  /* 0x0000000400047310 */ /* 0x000e240000201800 */
[----:B0-----:R-:W-:Y:S01]  /*72c0*/  STG.E.64 desc[UR36][R2.64], R4 ;  /* 0x0000000402007986 */ /* 0x001fe2000c101b24 */
[----:B------:R-:W-:Y:S05]  /*72d0*/  EXIT ;  /* 0x000000000000794d */ /* 0x000fea0003800000 */
.L_x_1811:
        /* <DEDUP_REMOVED lines=8> */
[----:B-----5:R-:W-:-:S04]  /*7360*/  FSETP.NEU.FTZ.AND P0, PT, R18, RZ, PT ;  /* 0x000000ff1200720b */ /* 0x020fc80003f1d000 */
[----:B------:R-:W-:-:S05]  /*7370*/  SEL R5, RZ, 0x1, !P0 ;  /* 0x00000001ff057807 */ /* 0x000fca0004000000 */
[----:B------:R-:W-:Y:S01]  /*7380*/  STG.E.U8 desc[UR36][R2.64], R5 ;  /* 0x0000000502007986 */ /* 0x000fe2000c101124 */
[----:B------:R-:W-:Y:S05]  /*7390*/  EXIT ;  /* 0x000000000000794d */ /* 0x000fea0003800000 */
.L_x_1824:
[----:B-----5:R-:W-:Y:S01]  /*73a0*/  FMUL.FTZ R4, R18, 1 ;  /* 0x3f80000012047820 */ /* 0x020fe20000410000 */
[----:B------:R-:W-:-:S05]  /*73b0*/  CS2R R6, SRZ ;  /* 0x0000000000067805 */ /* 0x000fca000001ff00 */
[----:B------:R-:W0:Y:S02]  /*73c0*/  F2F.F64.F32 R4, R4 ;  /* 0x0000000400047310 */ /* 0x000e240000201800 */
[----:B0-----:R-:W-:Y:S01]  /*73d0*/  STG.E.128 desc[UR36][R2.64], R4 ;  /* 0x0000000402007986 */ /* 0x001fe2000c101d24 */
[----:B------:R-:W-:Y:S05]  /*73e0*/  EXIT ;  /* 0x000000000000794d */ /* 0x000fea0003800000 */
.L_x_1823:
[----:B------:R-:W-:-:S13]  /*73f0*/  ISETP.NE.AND P0, PT, R0, 0xf, PT ;  /* 0x0000000f0000780c */ /* 0x000fda0003f05270 */
[----:B------:R-:W-:Y:S05]  /*7400*/  @!P0 BRA `(.L_x_1825) ;  /* 0x0000000000ac8947 */ /* 0x000fea0003800000 */
[----:B------:R-:W-:-:S13]  /*7410*/  ISETP.NE.AND P0, PT, R0, 0x17, PT ;  /* 0x000000170000780c */ /* 0x000fda0003f05270 */
[----:B------:R-:W-:Y:S05]  /*7420*/  @!P0 BRA `(.L_x_1826) ;  /* 0x0000000000508947 */ /* 0x000fea0003800000 */
[----:B------:R-:W-:-:S13]  /*7430*/  ISETP.NE.AND P0, PT, R0, 0x18, PT ;  /* 0x000000180000780c */ /* 0x000fda0003f05270 */
[----:B------:R-:W-:Y:S05]  /*7440*/  @P0 BRA `(.L_x_1815) ;  /* 0x0000000400e00947 */ /* 0x000fea0003800000 */
[C---:B-----5:R-:W-:Y:S01]  /*7450*/  LOP3.LUT R4, R18.reuse, 0x7fffffff, RZ, 0xc0, !PT ;  /* 0x7fffffff12047812 */ /* 0x060fe200078ec0ff */
[----:B------:R-:W-:Y:S01]  /*7460*/  BSSY B0, `(.L_x_1827) ;  /* 0x000000d000007945 */ /* 0x000fe20003800000 */
        /* <DEDUP_REMOVED lines=12> */
.L_x_1828:
[----:B------:R-:W-:Y:S05]  /*7530*/  BSYNC B0 ;  /* 0x0000000000007941 */ /* 0x000fea0003800000 */
.L_x_1827:
[----:B------:R-:W-:-:S05]  /*7540*/  LOP3.LUT R7, R0, R7, RZ, 0xfc, !PT ;  /* 0x0000000700077212 */ /* 0x000fca00078efcff */
[----:B------:R-:W-:Y:S01]  /*7550*/  STG.E.U8 desc[UR36][R2.64], R7 ;  /* 0x0000000702007986 */ /* 0x000fe2000c101124 */
[----:B------:R-:W-:Y:S05]  /*7560*/  EXIT ;  /* 0x000000000000794d */ /* 0x000fea0003800000 */
.L_x_1826:
[----:B-----5:R-:W-:Y:S01]  /*7570*/  LOP3.LUT R4, R18, 0x7fffffff, RZ, 0xc0, !PT ;  /* 0x7fffffff12047812 */ /* 0x020fe200078ec0ff */
[----:B------:R-:W-:Y:S03]  /*7580*/  BSSY B0, `(.L_x_1829) ;  /* 0x000000e000007945 */ /* 0x000fe60003800000 */
        /* <DEDUP_REMOVED lines=10> */
.L_x_1830:
[----:B------:R-:W-:Y:S01]  /*7630*/  IMAD.MOV.U32 R0, RZ, RZ, 0x7f ;  /* 0x0000007fff007424 */ /* 0x000fe200078e00ff */
[----:B------:R-:W-:-:S04]  /*7640*/  ISETP.GT.U32.AND P0, PT, R4, 0x7f800000, PT ;  /* 0x7f8000000400780c */ /* 0x000fc80003f04070 */
[----:B------:R-:W-:-:S09]  /*7650*/  SEL R0, R0, 0x7c, P0 ;  /* 0x0000007c00007807 */ /* 0x000fd20000000000 */
.L_x_1831:
[----:B------:R-:W-:Y:S05]  /*7660*/  BSYNC B0 ;  /* 0x0000000000007941 */ /* 0x000fea0003800000 */
.L_x_1829:
[----:B------:R-:W-:-:S04]  /*7670*/  LOP3.LUT R18, R18, 0x80000000, RZ, 0xc0, !PT ;  /* 0x8000000012127812 */ /* 0x000fc800078ec0ff */
[----:B------:R-:W-:-:S04]  /*7680*/  SHF.R.U32.HI R5, RZ, 0x18, R18 ;  /* 0x00000018ff057819 */ /* 0x000fc80000011612 */
[----:B------:R-:W-:-:S05]  /*7690*/  LOP3.LUT R5, R0, R5, RZ, 0xfc, !PT ;  /* 0x0000000500057212 */ /* 0x000fca00078efcff */
[----:B------:R-:W-:Y:S01]  /*76a0*/  STG.E.U8 desc[UR36][R2.64], R5 ;  /* 0x0000000502007986 */ /* 0x000fe2000c101124 */
[----:B------:R-:W-:Y:S05]  /*76b0*/  EXIT ;  /* 0x000000000000794d */ /* 0x000fea0003800000 */
.L_x_1825:
[----:B-----5:R-:W-:-:S05]  /*76c0*/  F2FP.BF16.F32.PACK_AB R18, RZ, R18 ;  /* 0x00000012ff12723e */ /* 0x020fca00000010ff */
[----:B------:R-:W-:Y:S01]  /*76d0*/  STG.E.U16 desc[UR36][R2.64], R18 ;  /* 0x0000001202007986 */ /* 0x000fe2000c101524 */
[----:B------:R-:W-:Y:S05]  /*76e0*/  EXIT ;  /* 0x000000000000794d */ /* 0x000fea0003800000 */
.L_x_1822:
        /* <DEDUP_REMOVED lines=8> */
[----:B-----5:R-:W0:Y:S02]  /*7770*/  F2I.FTZ.U32.TRUNC.NTZ R5, R18 ;  /* 0x0000001200057305 */ /* 0x020e24000021f000 */
[----:B0-----:R-:W-:Y:S01]  /*7780*/  STG.E.U16 desc[UR36][R2.64], R5 ;  /* 0x0000000502007986 */ /* 0x001fe2000c101524 */
[----:B------:R-:W-:Y:S05]  /*7790*/  EXIT ;  /* 0x000000000000794d */ /* 0x000fea0003800000 */
.L_x_1834:
[----:B-----5:R-:W-:Y:S01]  /*77a0*/  LOP3.LUT R5, R18, 0x7fffffff, RZ, 0xc0, !PT ;  /* 0x7fffffff12057812 */ /* 0x020fe200078ec0ff */
        /* <DEDUP_REMOVED lines=15> */
.L_x_1837:
[----:B------:R-:W-:-:S04]  /*78a0*/  LOP3.LUT R18, R18, 0x80000000, RZ, 0xc0, !PT ;  /* 0x8000000012127812 */ /* 0x000fc800078ec0ff */
[----:B------:R-:W-:-:S04]  /*78b0*/  SHF.R.U32.HI R5, RZ, 0x18, R18 ;  /* 0x00000018ff057819 */ /* 0x000fc80000011612 */
[----:B------:R-:W-:-:S04]  /*78c0*/  LOP3.LUT R4, R4, R5, RZ, 0xfc, !PT ;  /* 0x0000000504047212 */ /* 0x000fc800078efcff */
[----:B------:R-:W-:-:S07]  /*78d0*/  PRMT R0, R4, 0x7610, R0 ;  /* 0x0000761004007816 */ /* 0x000fce0000000000 */
.L_x_1836:
[----:B------:R-:W-:Y:S05]  /*78e0*/  BSYNC B0 ;  /* 0x0000000000007941 */ /* 0x000fea0003800000 */
.L_x_1835:
[----:B------:R-:W-:Y:S01]  /*78f0*/  STG.E.U8 desc[UR36][R2.64], R0 ;  /* 0x0000000002007986 */ /* 0x000fe2000c101124 */
[----:B------:R-:W-:Y:S05]  /*7900*/  EXIT ;  /* 0x000000000000794d */ /* 0x000fea0003800000 */
.L_x_1833:
        /* <DEDUP_REMOVED lines=16> */
.L_x_1840:
[----:B------:R-:W-:-:S04]  /*7a10*/  LOP3.LUT R18, R18, 0x80000000, RZ, 0xc0, !PT ;  /* 0x8000000012127812 */ /* 0x000fc800078ec0ff */
[----:B------:R-:W-:-:S04]  /*7a20*/  SHF.R.U32.HI R5, RZ, 0x18, R18 ;  /* 0x00000018ff057819 */ /* 0x000fc80000011612 */
[----:B------:R-:W-:-:S04]  /*7a30*/  LOP3.LUT R4, R4, R5, RZ, 0xfc, !PT ;  /* 0x0000000504047212 */ /* 0x000fc800078efcff */
[----:B------:R-:W-:-:S07]  /*7a40*/  PRMT R0, R4, 0x7610, R0 ;  /* 0x0000761004007816 */ /* 0x000fce0000000000 */
.L_x_1839:
[----:B------:R-:W-:Y:S05]  /*7a50*/  BSYNC B0 ;  /* 0x0000000000007941 */ /* 0x000fea0003800000 */
.L_x_1838:
[----:B------:R-:W-:Y:S01]  /*7a60*/  STG.E.U8 desc[UR36][R2.64], R0 ;  /* 0x0000000002007986 */ /* 0x000fe2000c101124 */
[----:B------:R-:W-:Y:S05]  /*7a70*/  EXIT ;  /* 0x000000000000794d */ /* 0x000fea0003800000 */
.L_x_1832:
[----:B------:R-:W-:-:S13]  /*7a80*/  ISETP.NE.AND P0, PT, R0, 0x1c, PT ;  /* 0x0000001c0000780c */ /* 0x000fda0003f05270 */
[----:B------:R-:W-:Y:S05]  /*7a90*/  @!P0 BRA `(.L_x_1841) ;  /* 0x00000000009c8947 */ /* 0x000fea0003800000 */
[----:B------:R-:W-:-:S13]  /*7aa0*/  ISETP.NE.AND P0, PT, R0, 0x1d, PT ;  /* 0x0000001d0000780c */ /* 0x000fda0003f05270 */
[----:B------:R-:W-:Y:S05]  /*7ab0*/  @!P0 BRA `(.L_x_1842) ;  /* 0x0000000000888947 */ /* 0x000fea0003800000 */
[----:B------:R-:W-:-:S13]  /*7ac0*/  ISETP.NE.AND P0, PT, R0, 0x2c, PT ;  /* 0x0000002c0000780c */ /* 0x000fda0003f05270 */
[----:B------:R-:W-:Y:S05]  /*7ad0*/  @P0 BRA `(.L_x_1815) ;  /* 0x00000000003c0947 */ /* 0x000fea0003800000 */
[----:B-----5:R-:W-:-:S04]  /*7ae0*/  SHF.R.U32.HI R4, RZ, 0x17, R18 ;  /* 0x00000017ff047819 */ /* 0x020fc80000011612 */
        /* <DEDUP_REMOVED lines=14> */
.L_x_1815:
        /* <DEDUP_REMOVED lines=16> */
.L_x_1843:
[----:B------:R-:W-:Y:S05]  /*7cd0*/  EXIT ;  /* 0x000000000000794d */ /* 0x000fea0003800000 */
.L_x_1842:
[----:B-----5:R-:W0:Y:S02]  /*7ce0*/  F2I.U64.TRUNC R18, R18 ;  /* 0x0000001200127311 */ /* 0x020e24000020d800 */
[----:B0-----:R-:W-:Y:S01]  /*7cf0*/  STG.E.64 desc[UR36][R2.64], R18 ;  /* 0x0000001202007986 */ /* 0x001fe2000c101b24 */
[----:B------:R-:W-:Y:S05]  /*7d00*/  EXIT ;  /* 0x000000000000794d */ /* 0x000fea0003800000 */
.L_x_1841:
[----:B-----5:R-:W0:Y:S02]  /*7d10*/  F2I.FTZ.U32.TRUNC.NTZ R5, R18 ;  /* 0x0000001200057305 */ /* 0x020e24000021f000 */
[----:B0-----:R-:W-:Y:S01]  /*7d20*/  STG.E desc[UR36][R2.64], R5 ;  /* 0x0000000502007986 */ /* 0x001fe2000c101924 */
[----:B------:R-:W-:Y:S05]  /*7d30*/  EXIT ;  /* 0x000000000000794d */ /* 0x000fea0003800000 */
.L_x_1844:
        /* <DEDUP_REMOVED lines=12> */
.L_x_2726:


//--------------------- .text._ZN2at6native18elementwise_kernelILi128ELi2EZNS0_22gpu_kernel_impl_nocastIZZZNS0_16atan_kernel_cudaERNS_18TensorIteratorBaseEENKUlvE0_clEvENKUlvE0_clEvEUlfE_EEvS4_RKT_EUliE_EEviT1_ --------------------------
	.section	.text._ZN2at6native18elementwise_kernelILi128ELi2EZNS0_22gpu_kernel_impl_nocastIZZZNS0_16atan_kernel_cudaERNS_18TensorIteratorBaseEENKUlvE0_clEvENKUlvE0_clEvEUlfE_EEvS4_RKT_EUliE_EEviT1_,"ax",@progbits
	.align	128
        .global         _ZN2at6native18elementwise_kernelILi128ELi2EZNS0_22gpu_kernel_impl_nocastIZZZNS0_16atan_kernel_cudaERNS_18TensorIteratorBaseEENKUlvE0_clEvENKUlvE0_clEvEUlfE_EEvS4_RKT_EUliE_EEviT1_
        .type           _ZN2at6native18elementwise_kernelILi128ELi2EZNS0_22gpu_kernel_impl_nocastIZZZNS0_16atan_kernel_cudaERNS_18TensorIteratorBaseEENKUlvE0_clEvENKUlvE0_clEvEUlfE_EEvS4_RKT_EUliE_EEviT1_,@function
        .size           _ZN2at6native18elementwise_kernelILi128ELi2EZNS0_22gpu_kernel_impl_nocastIZZZNS0_16atan_kernel_cudaERNS_18TensorIteratorBaseEENKUlvE0_clEvENKUlvE0_clEvEUlfE_EEvS4_RKT_EUliE_EEviT1_,(.L_x_2727 - _ZN2at6native18elementwise_kernelILi128ELi2EZNS0_22gpu_kernel_impl_nocastIZZZNS0_16atan_kernel_cudaERNS_18TensorIteratorBaseEENKUlvE0_clEvENKUlvE0_clEvEUlfE_EEvS4_RKT_EUliE_EEviT1_)
        .other          _ZN2at6native18elementwise_kernelILi128ELi2EZNS0_22gpu_kernel_impl_nocastIZZZNS0_16atan_kernel_cudaERNS_18TensorIteratorBaseEENKUlvE0_clEvENKUlvE0_clEvEUlfE_EEvS4_RKT_EUliE_EEviT1_,@"STO_CUDA_ENTRY STV_DEFAULT"
_ZN2at6native18elementwise_kernelILi128ELi2EZNS0_22gpu_kernel_impl_nocastIZZZNS0_16atan_kernel_cudaERNS_18TensorIteratorBaseEENKUlvE0_clEvENKUlvE0_clEvEUlfE_EEvS4_RKT_EUliE_EEviT1_:
.text._ZN2at6native18elementwise_kernelILi128ELi2EZNS0_22gpu_kernel_impl_nocastIZZZNS0_16atan_kernel_cudaERNS_18TensorIteratorBaseEENKUlvE0_clEvENKUlvE0_clEvEUlfE_EEvS4_RKT_EUliE_EEviT1_:
[----:B------:R-:W-:Y:S01]  /*0000*/  LDC R1, c[0x0][0x28] ;  /* 0x00000a00ff017b82 */ /* 0x000fe20000000800 */
[----:B------:R-:W0:Y:S01]  /*0010*/  S2R R2, SR_CTAID.X ;  /* 0x0000000000027919 */ /* 0x000e220000002500 */
[----:B------:R-:W-:Y:S01]  /*0020*/  ULDC UR6, c[0x0][0x210] ;  /* 0x0000840000067ab9 */ /* 0x000fe20000000800 */
[----:B------:R-:W-:Y:S01]  /*0030*/  ULDC.64 UR4, c[0x0][0x208] ;  /* 0x0000820000047ab9 */ /* 0x000fe20000000a00 */
[----:B------:R-:W-:Y:S01]  /*0040*/  BSSY B0, `(.L_x_1845) ;  /* 0x0000152000007945 */ /* 0x000fe20003800000 */
[----:B------:R-:W0:Y:S02]  /*0050*/  S2R R3, SR_TID.X ;  /* 0x0000000000037919 */ /* 0x000e240000002100 */
[----:B0-----:R-:W-:-:S04]  /*0060*/  LEA R3, R2, R3, 0x8 ;  /* 0x0000000302037211 */ /* 0x001fc800078e40ff */
[----:B------:R-:W-:Y:S02]  /*0070*/  ISETP.GE.AND P0, PT, R3, UR6, PT ;  /* 0x0000000603007c0c */ /* 0x000fe4000bf06270 */
[----:B------:R-:W-:-:S11]  /*0080*/  MOV R7, R3 ;  /* 0x0000000300077202 */ /* 0x000fd60000000f00 */
[----:B------:R-:W-:Y:S05]  /*0090*/  @P0 BRA `(.L_x_1846) ;  /* 0x0000001400300947 */ /* 0x000fea0003800000 */
[----:B------:R-:W0:Y:S01]  /*00a0*/  LDC R4, c[0x0][0x218] ;  /* 0x00008600ff047b82 */ /* 0x000e220000000800 */
[----:B------:R-:W-:Y:S01]  /*00b0*/  HFMA2.MMA R0, -RZ, RZ, 0, 0 ;  /* 0x00000000ff007435 */ /* 0x000fe200000001ff */
[----:B------:R-:W-:Y:S02]  /*00c0*/  MOV R5, RZ ;  /* 0x000000ff00057202 */ /* 0x000fe40000000f00 */
[----:B0-----:R-:W-:-:S13]  /*00d0*/  ISETP.NE.AND P0, PT, R4, RZ, PT ;  /* 0x000000ff0400720c */ /* 0x001fda0003f05270 */
[----:B------:R-:W-:Y:S05]  /*00e0*/  @!P0 BRA `(.L_x_1847) ;  /* 0x0000001000ac8947 */ /* 0x000fea0003800000 */
        /* <DEDUP_REMOVED lines=21> */
[C---:B------:R-:W-:Y:S02]  /*0240*/  IMAD R5, R6.reuse, UR10, RZ ;  /* 0x0000000a06057c24 */ /* 0x040fe4000f8e02ff */
[----:B------:R-:W-:Y:S02]  /*0250*/  IMAD R7, R6, UR11, RZ ;  /* 0x0000000b06077c24 */ /* 0x000fe4000f8e02ff */
        /* <DEDUP_REMOVED lines=262> */
[----:B------:R-:W-:Y:S02]  /*12c0*/  @P0 MOV R10, RZ ;  /* 0x000000ff000a0202 */ /* 0x000fe40000000f00 */
[----:B------:R-:W-:-:S05]  /*12d0*/  IADD3 R6, -R11, RZ, RZ ;  /* 0x000000ff0b067210 */ /* 0x000fca0007ffe1ff */
[----:B------:R-:W1:Y:S01]  /*12e0*/  @P0 LDC R15, c[0x0][0x33c] ;  /* 0x0000cf00ff0f0b82 */ /* 0x000e620000000800 */
[----:B------:R-:W-:Y:S01]  /*12f0*/  IMAD R6, R6, UR8, R7 ;  /* 0x0000000806067c24 */ /* 0x000fe2000f8e0207 */
[----:B------:R-:W-:-:S03]  /*1300*/  ULDC.64 UR8, c[0x0][0x400] ;  /* 0x0001000000087ab9 */ /* 0x000fc60000000a00 */
        /* <DEDUP_REMOVED lines=9> */
.L_x_1847:
[----:B------:R-:W-:Y:S02]  /*13a0*/  ULDC.64 UR8, c[0x0][0x418] ;  /* 0x0001060000087ab9 */ /* 0x000fe40000000a00 */
[----:B------:R-:W-:-:S04]  /*13b0*/  IADD3 R6, P0, R0, UR8, RZ ;  /* 0x0000000800067c10 */ /* 0x000fc8000ff1e0ff */
[----:B------:R-:W-:Y:S01]  /*13c0*/  IADD3.X R7, RZ, UR9, RZ, P0, !PT ;  /* 0x00000009ff077c10 */ /* 0x000fe200087fe4ff */
[----:B------:R-:W-:-:S04]  /*13d0*/  ULDC.64 UR8, c[0x0][0x410] ;  /* 0x0001040000087ab9 */ /* 0x000fc80000000a00 */
[----:B------:R-:W2:Y:S01]  /*13e0*/  LDG.E R11, desc[UR4][R6.64] ;  /* 0x00000004060b7981 */ /* 0x000ea2000c1e1900 */
[----:B------:R-:W-:Y:S02]  /*13f0*/  MOV R9, 0x3b2090aa ;  /* 0x3b2090aa00097802 */ /* 0x000fe40000000f00 */
[----:B------:R-:W-:-:S05]  /*1400*/  IADD3 R4, P1, R5, UR8, RZ ;  /* 0x0000000805047c10 */ /* 0x000fca000ff3e0ff */
[----:B------:R-:W-:Y:S01]  /*1410*/  IMAD.X R5, RZ, RZ, UR9, P1 ;  /* 0x00000009ff057e24 */ /* 0x000fe200088e06ff */
[C---:B--2---:R-:W-:Y:S01]  /*1420*/  FSETP.GT.FTZ.AND P0, PT, |R11|.reuse, 1, PT ;  /* 0x3f8000000b00780b */ /* 0x044fe20003f14200 */
        /* <DEDUP_REMOVED lines=17> */
[----:B------:R-:W-:-:S03]  /*1540*/  IADD3 R7, R3, 0x80, RZ ;  /* 0x0000008003077810 */ /* 0x000fc60007ffe0ff */
[----:B------:R0:W-:Y:S04]  /*1550*/  STG.E desc[UR4][R4.64], R9 ;  /* 0x0000000904007986 */ /* 0x0001e8000c101904 */
.L_x_1846:
[----:B------:R-:W-:Y:S05]  /*1560*/  BSYNC B0 ;  /* 0x0000000000007941 */ /* 0x000fea0003800000 */
.L_x_1845:
[----:B------:R-:W-:-:S13]  /*1570*/  ISETP.GE.AND P0, PT, R7, UR6, PT ;  /* 0x0000000607007c0c */ /* 0x000fda000bf06270 */
[----:B------:R-:W-:Y:S05]  /*1580*/  @P0 EXIT ;  /* 0x000000000000094d */ /* 0x000fea0003800000 */
[----:B------:R-:W1:Y:S01]  /*1590*/  LDC R8, c[0x0][0x218] ;  /* 0x00008600ff087b82 */ /* 0x000e620000000800 */
[----:B------:R-:W-:Y:S01]  /*15a0*/  HFMA2.MMA R3, -RZ, RZ, 0, 0 ;  /* 0x00000000ff037435 */ /* 0x000fe200000001ff */
[----:B------:R-:W-:Y:S02]  /*15b0*/  MOV R0, RZ ;  /* 0x000000ff00007202 */ /* 0x000fe40000000f00 */
[----:B-1----:R-:W-:-:S13]  /*15c0*/  ISETP.NE.AND P0, PT, R8, RZ, PT ;  /* 0x000000ff0800720c */ /* 0x002fda0003f05270 */
[----:B------:R-:W-:Y:S05]  /*15d0*/  @!P0 BRA `(.L_x_1848) ;  /* 0x0000001000a88947 */ /* 0x000fea0003800000 */
[----:B------:R-:W-:Y:S01]  /*15e0*/  MOV R2, RZ ;  /* 0x000000ff00027202 */ /* 0x000fe20000000f00 */
[----:B------:R-:W-:Y:S01]  /*15f0*/  ULDC.64 UR6, c[0x0][0x220] ;  /* 0x0000880000067ab9 */ /* 0x000fe20000000a00 */
[----:B------:R-:W-:Y:S02]  /*1600*/  MOV R3, R7 ;  /* 0x0000000700037202 */ /* 0x000fe40000000f00 */
[----:B------:R-:W-:Y:S01]  /*1610*/  ISETP.NE.AND P0, PT, R8, 0x1, PT ;  /* 0x000000010800780c */ /* 0x000fe20003f05270 */
[----:B0-----:R-:W-:Y:S01]  /*1620*/  IMAD.HI.U32 R4, R7, UR6, R2 ;  /* 0x0000000607047c27 */ /* 0x001fe2000f8e0002 */
        /* <DEDUP_REMOVED lines=293> */
.L_x_1848:
[----:B------:R-:W-:Y:S02]  /*2880*/  ULDC.64 UR6, c[0x0][0x418] ;  /* 0x0001060000067ab9 */ /* 0x000fe40000000a00 */
[----:B0-----:R-:W-:-:S04]  /*2890*/  IADD3 R4, P0, R0, UR6, RZ ;  /* 0x0000000600047c10 */ /* 0x001fc8000ff1e0ff */
[----:B------:R-:W-:Y:S01]  /*28a0*/  IADD3.X R5, RZ, UR7, RZ, P0, !PT ;  /* 0x00000007ff057c10 */ /* 0x000fe200087fe4ff */
[----:B------:R-:W-:-:S05]  /*28b0*/  ULDC.64 UR6, c[0x0][0x410] ;  /* 0x0001040000067ab9 */ /* 0x000fca0000000a00 */
[----:B------:R-:W2:Y:S01]  /*28c0*/  LDG.E R5, desc[UR4][R4.64] ;  /* 0x0000000404057981 */ /* 0x000ea2000c1e1900 */
[----:B------:R-:W-:Y:S02]  /*28d0*/  MOV R7, 0x3b2090aa ;  /* 0x3b2090aa00077802 */ /* 0x000fe40000000f00 */
        /* <DEDUP_REMOVED lines=13> */
[----:B------:R-:W-:-:S03]  /*29b0*/  IADD3 R2, P1, R3, UR6, RZ ;  /* 0x0000000603027c10 */ /* 0x000fc6000ff3e0ff */
[----:B------:R-:W-:Y:S01]  /*29c0*/  FFMA.FTZ R0, R0, R7, R0 ;  /* 0x0000000700007223 */ /* 0x000fe20000010000 */
[----:B------:R-:W-:-:S03]  /*29d0*/  IADD3.X R3, RZ, UR7, RZ, P1, !PT ;  /* 0x00000007ff037c10 */ /* 0x000fc60008ffe4ff */
[----:B------:R-:W-:Y:S01]  /*29e0*/  @P0 FFMA.FTZ R0, R9, 0.93318945169448852539, -R0 ;  /* 0x3f6ee58109000823 */ /* 0x000fe20000010800 */
[----:B------:R-:W-:-:S04]  /*29f0*/  FSETP.GTU.FTZ.AND P0, PT, |R5|, +INF , PT ;  /* 0x7f8000000500780b */ /* 0x000fc80003f1c200 */
[----:B------:R-:W-:-:S04]  /*2a00*/  LOP3.LUT R5, R0, 0x80000000, R5, 0xb8, !PT ;  /* 0x8000000000057812 */ /* 0x000fc800078eb805 */
[----:B------:R-:W-:-:S05]  /*2a10*/  FSEL R5, R5, R0, !P0 ;  /* 0x0000000005057208 */ /* 0x000fca0004000000 */
[----:B------:R-:W-:Y:S01]  /*2a20*/  STG.E desc[UR4][R2.64], R5 ;  /* 0x0000000502007986 */ /* 0x000fe2000c101904 */
[----:B------:R-:W-:Y:S05]  /*2a30*/  EXIT ;  /* 0x000000000000794d */ /* 0x000fea0003800000 */
.L_x_1849:
        /* <DEDUP_REMOVED lines=12> */
.L_x_2727:


//--------------------- .text._ZN2at6native27unrolled_elementwise_kernelIZZZNS0_16atan_kernel_cudaERNS_18TensorIteratorBaseEENKUlvE0_clEvENKUlvE0_clEvEUlfE_St5arrayIPcLm2EELi4E23TrivialOffsetCalculatorILi1EjESB_NS0_6memory15LoadWithoutCastENSC_16StoreWithoutCastEEEviT_T0_T2_T3_T4_T5_ --------------------------
	.section	.text._ZN2at6native27unrolled_elementwise_kernelIZZZNS0_16atan_kernel_cudaERNS_18TensorIteratorBaseEENKUlvE0_clEvENKUlvE0_clEvEUlfE_St5arrayIPcLm2EELi4E23TrivialOffsetCalculatorILi1EjESB_NS0_6memory15LoadWithoutCastENSC_16StoreWithoutCastEEEviT_T0_T2_T3_T4_T5_,"ax",@progbits
	.align	128
        .global         _ZN2at6native27unrolled_elementwise_kernelIZZZNS0_16atan_kernel_cudaERNS_18TensorIteratorBaseEENKUlvE0_clEvENKUlvE0_clEvEUlfE_St5arrayIPcLm2EELi4E23TrivialOffsetCalculatorILi1EjESB_NS0_6memory15LoadWithoutCastENSC_16StoreWithoutCastEEEviT_T0_T2_T3_T4_T5_
        .type           _ZN2at6native27unrolled_elementwise_kernelIZZZNS0_16atan_kernel_cudaERNS_18TensorIteratorBaseEENKUlvE0_clEvENKUlvE0_clEvEUlfE_St5arrayIPcLm2EELi4E23TrivialOffsetCalculatorILi1EjESB_NS0_6memory15LoadWithoutCastENSC_16StoreWithoutCastEEEviT_T0_T2_T3_T4_T5_,@function
        .size           _ZN2at6native27unrolled_elementwise_kernelIZZZNS0_16atan_kernel_cudaERNS_18TensorIteratorBaseEENKUlvE0_clEvENKUlvE0_clEvEUlfE_St5arrayIPcLm2EELi4E23TrivialOffsetCalculatorILi1EjESB_NS0_6memory15LoadWithoutCastENSC_16StoreWithoutCastEEEviT_T0_T2_T3_T4_T5_,(.L_x_2728 - _ZN2at6native27unrolled_elementwise_kernelIZZZNS0_16atan_kernel_cudaERNS_18TensorIteratorBaseEENKUlvE0_clEvENKUlvE0_clEvEUlfE_St5arrayIPcLm2EELi4E23TrivialOffsetCalculatorILi1EjESB_NS0_6memory15LoadWithoutCastENSC_16StoreWithoutCastEEEviT_T0_T2_T3_T4_T5_)
        .other          _ZN2at6native27unrolled_elementwise_kernelIZZZNS0_16atan_kernel_cudaERNS_18TensorIteratorBaseEENKUlvE0_clEvENKUlvE0_clEvEUlfE_St5arrayIPcLm2EELi4E23TrivialOffsetCalculatorILi1EjESB_NS0_6memory15LoadWithoutCastENSC_16StoreWithoutCastEEEviT_T0_T2_T3_T4_T5_,@"STO_CUDA_ENTRY STV_DEFAULT"
_ZN2at6native27unrolled_elementwise_kernelIZZZNS0_16atan_kernel_cudaERNS_18TensorIteratorBaseEENKUlvE0_clEvENKUlvE0_clEvEUlfE_St5arrayIPcLm2EELi4E23TrivialOffsetCalculatorILi1EjESB_NS0_6memory15LoadWithoutCastENSC_16StoreWithoutCastEEEviT_T0_T2_T3_T4_T5_:
.text._ZN2at6native27unrolled_elementwise_kernelIZZZNS0_16atan_kernel_cudaERNS_18TensorIteratorBaseEENKUlvE0_clEvENKUlvE0_clEvEUlfE_St5arrayIPcLm2EELi4E23TrivialOffsetCalculatorILi1EjESB_NS0_6memory15LoadWithoutCastENSC_16StoreWithoutCastEEEviT_T0_T2_T3_T4_T5_:
[----:B------:R-:W-:Y:S01]  /*0000*/  LDC R1, c[0x0][0x28] ;  /* 0x00000a00ff017b82 */ /* 0x000fe20000000800 */
[----:B------:R-:W0:Y:S07]  /*0010*/  S2R R0, SR_CTAID.X ;  /* 0x0000000000007919 */ /* 0x000e2e0000002500 */
[----:B------:R-:W0:Y:S01]  /*0020*/  LDC R5, c[0x0][0x210] ;  /* 0x00008400ff057b82 */ /* 0x000e220000000800 */
[----:B------:R-:W-:Y:S01]  /*0030*/  ULDC.64 UR4, c[0x0][0x208] ;  /* 0x0000820000047ab9 */ /* 0x000fe20000000a00 */
[----:B------:R-:W-:Y:S01]  /*0040*/  HFMA2.MMA R6, -RZ, RZ, 0, 0 ;  /* 0x00000000ff067435 */ /* 0x000fe200000001ff */
        /* <DEDUP_REMOVED lines=9> */
[----:B------:R-:W-:Y:S02]  /*00e0*/  MOV R16, RZ ;  /* 0x000000ff00107202 */ /* 0x000fe40000000f00 */
        /* <DEDUP_REMOVED lines=10> */
[----:B------:R2:W5:Y:S09]  /*0190*/  @!P1 LDG.E R6, desc[UR4][R8.64] ;  /* 0x0000000408069981 */ /* 0x000572000c1e1900 */
[----:B------:R-:W3:Y:S01]  /*01a0*/  @!P2 LDC.64 R12, c[0x0][0x220] ;  /* 0x00008800ff0cab82 */ /* 0x000ee20000000a00 */
[----:B------:R-:W-:Y:S01]  /*01b0*/  @!P2 LEA R7, R0, R7, 0x9 ;  /* 0x000000070007a211 */ /* 0x000fe200078e48ff */
[----:B-1----:R-:W-:Y:S01]  /*01c0*/  @!P3 IMAD.WIDE.U32 R14, R15, 0x4, R4 ;  /* 0x000000040f0eb825 */ /* 0x002fe200078e0004 */
[----:B------:R-:W-:-:S02]  /*01d0*/  CS2R R4, SRZ ;  /* 0x0000000000047805 */ /* 0x000fc4000001ff00 */
[----:B------:R-:W-:-:S04]  /*01e0*/  ISETP.GE.AND P4, PT, R3, R2, PT ;  /* 0x000000020300720c */ /* 0x000fc80003f86270 */
[----:B------:R2:W5:Y:S01]  /*01f0*/  @!P3 LDG.E R5, desc[UR4][R14.64] ;  /* 0x000000040e05b981 */ /* 0x000562000c1e1900 */
[----:B0-----:R-:W-:-:S05]  /*0200*/  @!P0 IMAD.WIDE.U32 R10, R17, 0x4, R10 ;  /* 0x00000004110a8825 */ /* 0x001fca00078e000a */
[----:B------:R2:W5:Y:S01]  /*0210*/  @!P0 LDG.E R16, desc[UR4][R10.64] ;  /* 0x000000040a108981 */ /* 0x000562000c1e1900 */
[----:B------:R-:W-:Y:S01]  /*0220*/  IADD3 R17, R3, 0x100, RZ ;  /* 0x0000010003117810 */ /* 0x000fe20007ffe0ff */
[----:B---3--:R-:W-:Y:S01]  /*0230*/  @!P2 IMAD.WIDE.U32 R12, R7, 0x4, R12 ;  /* 0x00000004070ca825 */ /* 0x008fe200078e000c */
[----:B------:R-:W-:Y:S02]  /*0240*/  IADD3 R7, R3, 0x80, RZ ;  /* 0x0000008003077810 */ /* 0x000fe40007ffe0ff */
[-C--:B------:R-:W-:Y:S02]  /*0250*/  ISETP.GE.AND P1, PT, R17, R2.reuse, PT ;  /* 0x000000021100720c */ /* 0x080fe40003f26270 */
[----:B------:R2:W5:Y:S01]  /*0260*/  @!P2 LDG.E R4, desc[UR4][R12.64] ;  /* 0x000000040c04a981 */ /* 0x000562000c1e1900 */
[-C--:B------:R-:W-:Y:S02]  /*0270*/  ISETP.GE.AND P2, PT, R19, R2.reuse, PT ;  /* 0x000000021300720c */ /* 0x080fe40003f46270 */
[----:B------:R-:W-:Y:S01]  /*0280*/  ISETP.GE.AND P3, PT, R7, R2, PT ;  /* 0x000000020700720c */ /* 0x000fe20003f66270 */
[----:B------:R-:W-:-:S12]  /*0290*/  @P0 BRA `(.L_x_1851) ;  /* 0x00000000004c0947 */ /* 0x000fd80003800000 */
[C---:B-----5:R-:W-:Y:S01]  /*02a0*/  FSETP.GT.FTZ.AND P0, PT, |R16|.reuse, 1, PT ;  /* 0x3f8000001000780b */ /* 0x060fe20003f14200 */
[----:B--2---:R-:W-:Y:S01]  /*02b0*/  FADD.FTZ R8, |R16|, -RZ ;  /* 0x800000ff10087221 */ /* 0x004fe20000010200 */
[----:B------:R-:W-:-:S11]  /*02c0*/  MOV R10, 0x3b2090aa ;  /* 0x3b2090aa000a7802 */ /* 0x000fd60000000f00 */
        /* <DEDUP_REMOVED lines=10> */
[----:B------:R-:W-:-:S03]  /*0370*/  @P0 MOV R10, 0x3fd774eb ;  /* 0x3fd774eb000a0802 */ /* 0x000fc60000000f00 */
[----:B------:R-:W-:-:S04]  /*0380*/  FFMA.FTZ R9, R8, R9, R8 ;  /* 0x0000000908097223 */ /* 0x000fc80000010008 */
[----:B------:R-:W-:Y:S01]  /*0390*/  @P0 FFMA.FTZ R9, R10, 0.93318945169448852539, -R9 ;  /* 0x3f6ee5810a090823 */ /* 0x000fe20000010809 */
[----:B------:R-:W-:-:S04]  /*03a0*/  FSETP.GTU.FTZ.AND P0, PT, |R16|, +INF , PT ;  /* 0x7f8000001000780b */ /* 0x000fc80003f1c200 */
[----:B------:R-:W-:-:S04]  /*03b0*/  LOP3.LUT R8, R9, 0x80000000, R16, 0xb8, !PT ;  /* 0x8000000009087812 */ /* 0x000fc800078eb810 */
[----:B------:R-:W-:-:S07]  /*03c0*/  FSEL R8, R8, R9, !P0 ;  /* 0x0000000908087208 */ /* 0x000fce0004000000 */
.L_x_1851:
[----:B------:R-:W-:Y:S05]  /*03d0*/  BSYNC B0 ;  /* 0x0000000000007941 */ /* 0x000fea0003800000 */
.L_x_1850:
[----:B------:R-:W-:Y:S04]  /*03e0*/  BSSY B0, `(.L_x_1852) ;  /* 0x0000015000007945 */ /* 0x000fe80003800000 */
[----:B------:R-:W-:Y:S05]  /*03f0*/  @P3 BRA `(.L_x_1853) ;  /* 0x00000000004c3947 */ /* 0x000fea0003800000 */
[C---:B-----5:R-:W-:Y:S01]  /*0400*/  FSETP.GT.FTZ.AND P0, PT, |R6|.reuse, 1, PT ;  /* 0x3f8000000600780b */ /* 0x060fe20003f14200 */
[----:B--2---:R-:W-:Y:S01]  /*0410*/  FADD.FTZ R9, |R6|, -RZ ;  /* 0x800000ff06097221 */ /* 0x004fe20000010200 */
[----:B------:R-:W-:-:S11]  /*0420*/  HFMA2.MMA R11, -RZ, RZ, 0.890625, -0.00056934356689453125 ;  /* 0x3b2090aaff0b7435 */ /* 0x000fd600000001ff */
        /* <DEDUP_REMOVED lines=16> */
.L_x_1853:
[----:B------:R-:W-:Y:S05]  /*0530*/  BSYNC B0 ;  /* 0x0000000000007941 */ /* 0x000fea0003800000 */
.L_x_1852:
[----:B------:R-:W-:Y:S04]  /*0540*/  BSSY B0, `(.L_x_1854) ;  /* 0x0000015000007945 */ /* 0x000fe80003800000 */
[----:B------:R-:W-:Y:S05]  /*0550*/  @P1 BRA `(.L_x_1855) ;  /* 0x00000000004c1947 */ /* 0x000fea0003800000 */
[C---:B-----5:R-:W-:Y:S01]  /*0560*/  FSETP.GT.FTZ.AND P0, PT, |R5|.reuse, 1, PT ;  /* 0x3f8000000500780b */ /* 0x060fe20003f14200 */
[----:B--2---:R-:W-:Y:S01]  /*0570*/  FADD.FTZ R9, |R5|, -RZ ;  /* 0x800000ff05097221 */ /* 0x004fe20000010200 */
[----:B------:R-:W-:-:S11]  /*0580*/  HFMA2.MMA R11, -RZ, RZ, 0.890625, -0.00056934356689453125 ;  /* 0x3b2090aaff0b7435 */ /* 0x000fd600000001ff */
        /* <DEDUP_REMOVED lines=16> */
.L_x_1855:
[----:B------:R-:W-:Y:S05]  /*0690*/  BSYNC B0 ;  /* 0x0000000000007941 */ /* 0x000fea0003800000 */
.L_x_1854:
        /* <DEDUP_REMOVED lines=21> */
.L_x_1857:
[----:B------:R-:W-:Y:S05]  /*07f0*/  BSYNC B0 ;  /* 0x0000000000007941 */ /* 0x000fea0003800000 */
.L_x_1856:
[----:B------:R-:W-:Y:S04]  /*0800*/  BSSY B0, `(.L_x_1858) ;  /* 0x0000017000007945 */ /* 0x000fe80003800000 */
[----:B------:R-:W-:Y:S04]  /*0810*/  BSSY B1, `(.L_x_1859) ;  /* 0x000000f000017945 */ /* 0x000fe80003800000 */
[----:B------:R-:W-:Y:S05]  /*0820*/  @P4 BRA `(.L_x_1860) ;  /* 0x0000000000344947 */ /* 0x000fea0003800000 */
[----:B--2---:R-:W0:Y:S01]  /*0830*/  LDC.64 R10, c[0x0][0x218] ;  /* 0x00008600ff0a7b82 */ /* 0x004e220000000a00 */
[----:B------:R-:W-:-:S05]  /*0840*/  LEA R3, R0, R3, 0x9 ;  /* 0x0000000300037211 */ /* 0x000fca00078e48ff */
[----:B0-----:R-:W-:Y:S01]  /*0850*/  IMAD.WIDE.U32 R10, R3, 0x4, R10 ;  /* 0x00000004030a7825 */ /* 0x001fe200078e000a */
[----:B------:R-:W-:-:S04]  /*0860*/  MOV R3, R7 ;  /* 0x0000000700037202 */ /* 0x000fc80000000f00 */
[----:B------:R0:W-:Y:S01]  /*0870*/  STG.E desc[UR4][R10.64], R8 ;  /* 0x000000080a007986 */ /* 0x0001e2000c101904 */
[----:B------:R-:W-:-:S13]  /*0880*/  ISETP.GE.AND P0, PT, R3, R2, PT ;  /* 0x000000020300720c */ /* 0x000fda0003f06270 */
[----:B------:R-:W-:Y:S05]  /*0890*/  @P0 BREAK B1 ;  /* 0x0000000000010942 */ /* 0x000fea0003800000 */
[----:B0-----:R-:W-:Y:S05]  /*08a0*/  @P0 BRA `(.L_x_1861) ;  /* 0x0000000000300947 */ /* 0x001fea0003800000 */
[----:B------:R-:W0:Y:S01]  /*08b0*/  LDC.64 R8, c[0x0][0x218] ;  /* 0x00008600ff087b82 */ /* 0x000e220000000a00 */
[----:B------:R-:W-:Y:S02]  /*08c0*/  LEA R7, R0, R3, 0x9 ;  /* 0x0000000300077211 */ /* 0x000fe400078e48ff */
[----:B------:R-:W-:-:S03]  /*08d0*/  IADD3 R3, R3, 0x80, RZ ;  /* 0x0000008003037810 */ /* 0x000fc60007ffe0ff */
[----:B0-----:R-:W-:-:S05]  /*08e0*/  IMAD.WIDE.U32 R8, R7, 0x4, R8 ;  /* 0x0000000407087825 */ /* 0x001fca00078e0008 */
[----:B-----5:R0:W-:Y:S02]  /*08f0*/  STG.E desc[UR4][R8.64], R6 ;  /* 0x0000000608007986 */ /* 0x0201e4000c101904 */
.L_x_1860:
[----:B------:R-:W-:Y:S05]  /*0900*/  BSYNC B1 ;  /* 0x0000000000017941 */ /* 0x000fea0003800000 */
.L_x_1859:
[----:B------:R-:W-:-:S13]  /*0910*/  ISETP.GE.AND P0, PT, R3, R2, PT ;  /* 0x000000020300720c */ /* 0x000fda0003f06270 */
[----:B0----5:R-:W0:Y:S01]  /*0920*/  @!P0 LDC.64 R6, c[0x0][0x218] ;  /* 0x00008600ff068b82 */ /* 0x021e220000000a00 */
[----:B--2---:R-:W-:Y:S02]  /*0930*/  @!P0 LEA R9, R0, R3, 0x9 ;  /* 0x0000000300098211 */ /* 0x004fe400078e48ff */
[----:B------:R-:W-:-:S03]  /*0940*/  @!P0 IADD3 R3, R3, 0x80, RZ ;  /* 0x0000008003038810 */ /* 0x000fc60007ffe0ff */
[----:B0-----:R-:W-:-:S05]  /*0950*/  @!P0 IMAD.WIDE.U32 R6, R9, 0x4, R6 ;  /* 0x0000000409068825 */ /* 0x001fca00078e0006 */
[----:B------:R0:W-:Y:S02]  /*0960*/  @!P0 STG.E desc[UR4][R6.64], R5 ;  /* 0x0000000506008986 */ /* 0x0001e4000c101904 */
.L_x_1861:
[----:B------:R-:W-:Y:S05]  /*0970*/  BSYNC B0 ;  /* 0x0000000000007941 */ /* 0x000fea0003800000 */
.L_x_1858:
[----:B------:R-:W-:Y:S05]  /*0980*/  WARPSYNC.ALL ;  /* 0x0000000000007948 */ /* 0x000fea0003800000 */
[----:B------:R-:W-:-:S13]  /*0990*/  ISETP.GE.AND P0, PT, R3, R2, PT ;  /* 0x000000020300720c */ /* 0x000fda0003f06270 */
[----:B------:R-:W-:Y:S05]  /*09a0*/  @P0 EXIT ;  /* 0x000000000000094d */ /* 0x000fea0003800000 */
[----:B0----5:R-:W0:Y:S01]  /*09b0*/  LDC.64 R4, c[0x0][0x218] ;  /* 0x00008600ff047b82 */ /* 0x021e220000000a00 */
[----:B------:R-:W-:-:S05]  /*09c0*/  LEA R3, R0, R3, 0x9 ;  /* 0x0000000300037211 */ /* 0x000fca00078e48ff */
[----:B0-----:R-:W-:-:S05]  /*09d0*/  IMAD.WIDE.U32 R2, R3, 0x4, R4 ;  /* 0x0000000403027825 */ /* 0x001fca00078e0004 */
[----:B------:R-:W-:Y:S01]  /*09e0*/  STG.E desc[UR4][R2.64], R13 ;  /* 0x0000000d02007986 */ /* 0x000fe2000c101904 */
[----:B------:R-:W-:Y:S05]  /*09f0*/  EXIT ;  /* 0x000000000000794d */ /* 0x000fea0003800000 */
.L_x_1862:
        /* <DEDUP_REMOVED lines=16> */
.L_x_2728:


//--------------------- .text._ZN2at6native29vectorized_elementwise_kernelILi2EZZZNS0_16atan_kernel_cudaERNS_18TensorIteratorBaseEENKUlvE0_clEvENKUlvE0_clEvEUlfE_St5arrayIPcLm2EEEEviT0_T1_ --------------------------
	.section	.text._ZN2at6native29vectorized_elementwise_kernelILi2EZZZNS0_16atan_kernel_cudaERNS_18TensorIteratorBaseEENKUlvE0_clEvENKUlvE0_clEvEUlfE_St5arrayIPcLm2EEEEviT0_T1_,"ax",@progbits
	.align	128
        .global         _ZN2at6native29vectorized_elementwise_kernelILi2EZZZNS0_16atan_kernel_cudaERNS_18TensorIteratorBaseEENKUlvE0_clEvENKUlvE0_clEvEUlfE_St5arrayIPcLm2EEEEviT0_T1_
        .type           _ZN2at6native29vectorized_elementwise_kernelILi2EZZZNS0_16atan_kernel_cudaERNS_18TensorIteratorBaseEENKUlvE0_clEvENKUlvE0_clEvEUlfE_St5arrayIPcLm2EEEEviT0_T1_,@function
        .size           _ZN2at6native29vectorized_elementwise_kernelILi2EZZZNS0_16atan_kernel_cudaERNS_18TensorIteratorBaseEENKUlvE0_clEvENKUlvE0_clEvEUlfE_St5arrayIPcLm2EEEEviT0_T1_,(.L_x_2729 - _ZN2at6native29vectorized_elementwise_kernelILi2EZZZNS0_16atan_kernel_cudaERNS_18TensorIteratorBaseEENKUlvE0_clEvENKUlvE0_clEvEUlfE_St5arrayIPcLm2EEEEviT0_T1_)
        .other          _ZN2at6native29vectorized_elementwise_kernelILi2EZZZNS0_16atan_kernel_cudaERNS_18TensorIteratorBaseEENKUlvE0_clEvENKUlvE0_clEvEUlfE_St5arrayIPcLm2EEEEviT0_T1_,@"STO_CUDA_ENTRY STV_DEFAULT"
_ZN2at6native29vectorized_elementwise_kernelILi2EZZZNS0_16atan_kernel_cudaERNS_18TensorIteratorBaseEENKUlvE0_clEvENKUlvE0_clEvEUlfE_St5arrayIPcLm2EEEEviT0_T1_:
.text._ZN2at6native29vectorized_elementwise_kernelILi2EZZZNS0_16atan_kernel_cudaERNS_18TensorIteratorBaseEENKUlvE0_clEvENKUlvE0_clEvEUlfE_St5arrayIPcLm2EEEEviT0_T1_:
        /* <DEDUP_REMOVED lines=13> */
[----:B------:R-:W3:Y:S04]  /*00d0*/  LDG.E.64 R6, desc[UR4][R10.64+0x400] ;  /* 0x000400040a067981 */ /* 0x000ee8000c1e1b00 */
[----:B------:R-:W4:Y:S04]  /*00e0*/  LDG.E.64 R4, desc[UR4][R10.64+0x800] ;  /* 0x000800040a047981 */ /* 0x000f28000c1e1b00 */
[----:B------:R-:W5:Y:S01]  /*00f0*/  LDG.E.64 R2, desc[UR4][R10.64+0xc00] ;  /* 0x000c00040a027981 */ /* 0x000f62000c1e1b00 */
[----:B------:R-:W-:Y:S01]  /*0100*/  HFMA2.MMA R12, -RZ, RZ, 0.890625, -0.00056934356689453125 ;  /* 0x3b2090aaff0c7435 */ /* 0x000fe200000001ff */
[C---:B--2---:R-:W-:Y:S01]  /*0110*/  FSETP.GT.FTZ.AND P5, PT, |R8|.reuse, 1, PT ;  /* 0x3f8000000800780b */ /* 0x044fe20003fb4200 */
[----:B------:R-:W-:Y:S01]  /*0120*/  FADD.FTZ R15, |R8|, -RZ ;  /* 0x800000ff080f7221 */ /* 0x000fe20000010200 */
[C---:B------:R-:W-:Y:S01]  /*0130*/  FSETP.GT.FTZ.AND P4, PT, |R9|.reuse, 1, PT ;  /* 0x3f8000000900780b */ /* 0x040fe20003f94200 */
[----:B------:R-:W-:Y:S01]  /*0140*/  FADD.FTZ R18, |R9|, -RZ ;  /* 0x800000ff09127221 */ /* 0x000fe20000010200 */
[C---:B---3--:R-:W-:Y:S01]  /*0150*/  FSETP.GT.FTZ.AND P3, PT, |R6|.reuse, 1, PT ;  /* 0x3f8000000600780b */ /* 0x048fe20003f74200 */
[----:B------:R-:W-:Y:S01]  /*0160*/  FADD.FTZ R21, |R6|, -RZ ;  /* 0x800000ff06157221 */ /* 0x000fe20000010200 */
[C---:B------:R-:W-:Y:S01]  /*0170*/  FSETP.GT.FTZ.AND P2, PT, |R7|.reuse, 1, PT ;  /* 0x3f8000000700780b */ /* 0x040fe20003f54200 */
[----:B------:R-:W-:Y:S01]  /*0180*/  FADD.FTZ R16, |R7|, -RZ ;  /* 0x800000ff07107221 */ /* 0x000fe20000010200 */
[----:B----4-:R-:W-:-:S02]  /*0190*/  FSETP.GT.FTZ.AND P1, PT, |R4|, 1, PT ;  /* 0x3f8000000400780b */ /* 0x010fc40003f34200 */
[----:B------:R-:W-:Y:S02]  /*01a0*/  FSETP.GT.FTZ.AND P0, PT, |R5|, 1, PT ;  /* 0x3f8000000500780b */ /* 0x000fe40003f14200 */
[----:B-----5:R-:W-:Y:S01]  /*01b0*/  FSETP.GT.FTZ.AND P6, PT, |R3|, 1, PT ;  /* 0x3f8000000300780b */ /* 0x020fe20003fd4200 */
[----:B------:R-:W0:Y:S08]  /*01c0*/  @P5 MUFU.RCP R15, R15 ;  /* 0x0000000f000f5308 */ /* 0x000e300000001000 */
        /* <DEDUP_REMOVED lines=31> */
[----:B------:R-:W-:-:S02]  /*03c0*/  FFMA.FTZ R14, R11, R14, -0.33332940936088562012 ;  /* 0xbeaaaa270b0e7423 */ /* 0x000fc4000001000e */
[----:B------:R-:W-:Y:S01]  /*03d0*/  FFMA.FTZ R24, R23, R22, 0.10518480092287063599 ;  /* 0x3dd76b2117187423 */ /* 0x000fe20000010016 */
[----:B------:R-:W-:Y:S01]  /*03e0*/  FFMA.FTZ R22, R19, R20, -0.14171802997589111328 ;  /* 0xbe111e8813167423 */ /* 0x000fe20000010014 */
[----:B------:R-:W-:Y:S01]  /*03f0*/  FMUL.FTZ R11, R11, R14 ;  /* 0x0000000e0b0b7220 */ /* 0x000fe20000410000 */
[----:B------:R-:W-:Y:S01]  /*0400*/  @P5 MOV R20, 0x3fd774eb ;  /* 0x3fd774eb00145802 */ /* 0x000fe20000000f00 */
[----:B------:R-:W-:Y:S01]  /*0410*/  FFMA.FTZ R24, R23, R24, -0.14171802997589111328 ;  /* 0xbe111e8817187423 */ /* 0x000fe20000010018 */
[----:B------:R-:W-:Y:S01]  /*0420*/  FFMA.FTZ R22, R19, R22, 0.19988775253295898438 ;  /* 0x3e4caf6013167423 */ /* 0x000fe20000010016 */
[----:B------:R-:W-:Y:S01]  /*0430*/  FFMA.FTZ R18, R18, R11, R18 ;  /* 0x0000000b12127223 */ /* 0x000fe20000010012 */
[----:B------:R-:W-:Y:S01]  /*0440*/  FADD.FTZ R14, |R5|, -RZ ;  /* 0x800000ff050e7221 */ /* 0x000fe20000010200 */
[----:B------:R-:W-:Y:S01]  /*0450*/  FFMA.FTZ R24, R23, R24, 0.19988775253295898438 ;  /* 0x3e4caf6017187423 */ /* 0x000fe20000010018 */
[----:B------:R-:W-:Y:S01]  /*0460*/  FFMA.FTZ R22, R19, R22, -0.33332940936088562012 ;  /* 0xbeaaaa2713167423 */ /* 0x000fe20000010016 */
[----:B------:R-:W-:Y:S01]  /*0470*/  @P5 FFMA.FTZ R15, R20, 0.93318945169448852539, -R15 ;  /* 0x3f6ee581140f5823 */ /* 0x000fe2000001080f */
[----:B------:R-:W1:Y:S01]  /*0480*/  LDC.64 R10, c[0x0][0x218] ;  /* 0x00008600ff0a7b82 */ /* 0x000e620000000a00 */
[----:B------:R-:W-:Y:S01]  /*0490*/  FFMA.FTZ R24, R23, R24, -0.33332940936088562012 ;  /* 0xbeaaaa2717187423 */ /* 0x000fe20000010018 */
[----:B------:R-:W-:Y:S01]  /*04a0*/  FMUL.FTZ R22, R19, R22 ;  /* 0x0000001613167220 */ /* 0x000fe20000410000 */
[----:B0-----:R-:W-:Y:S01]  /*04b0*/  FMUL.FTZ R19, R13, R13 ;  /* 0x0000000d0d137220 */ /* 0x001fe20000410000 */
[C---:B------:R-:W-:Y:S01]  /*04c0*/  FSETP.GT.FTZ.AND P5, PT, |R2|.reuse, 1, PT ;  /* 0x3f8000000200780b */ /* 0x040fe20003fb4200 */
[----:B------:R-:W-:Y:S01]  /*04d0*/  FMUL.FTZ R25, R23, R24 ;  /* 0x0000001817197220 */ /* 0x000fe20000410000 */
[----:B------:R-:W-:Y:S01]  /*04e0*/  FADD.FTZ R20, |R2|, -RZ ;  /* 0x800000ff02147221 */ /* 0x000fe20000010200 */
[----:B------:R-:W-:Y:S01]  /*04f0*/  FFMA.FTZ R24, R19, R12, -0.014396979473531246185 ;  /* 0xbc6be14f13187423 */ /* 0x000fe2000001000c */
[----:B------:R-:W-:Y:S01]  /*0500*/  FFMA.FTZ R21, R21, R22, R21 ;  /* 0x0000001615157223 */ /* 0x000fe20000010015 */
[----:B------:R-:W-:Y:S01]  /*0510*/  FADD.FTZ R22, |R3|, -RZ ;  /* 0x800000ff03167221 */ /* 0x000fe20000010200 */
[----:B------:R-:W0:Y:S01]  /*0520*/  @P0 MUFU.RCP R14, R14 ;  /* 0x0000000e000e0308 */ /* 0x000e220000001000 */
[----:B------:R-:W-:Y:S01]  /*0530*/  FFMA.FTZ R24, R19, R24, 0.039849750697612762451 ;  /* 0x3d23397e13187423 */ /* 0x000fe20000010018 */
[----:B------:R-:W-:Y:S01]  /*0540*/  FFMA.FTZ R16, R16, R25, R16 ;  /* 0x0000001910107223 */ /* 0x000fe20000010010 */
[----:B------:R-:W-:-:S02]  /*0550*/  @P4 MOV R25, 0x3fd774eb ;  /* 0x3fd774eb00194802 */ /* 0x000fc40000000f00 */
[----:B------:R-:W-:-:S03]  /*0560*/  FFMA.FTZ R24, R19, R24, -0.072529748082160949707 ;  /* 0xbd948a7a13187423 */ /* 0x000fc60000010018 */
[----:B------:R-:W2:Y:S01]  /*0570*/  @P5 MUFU.RCP R20, R20 ;  /* 0x0000001400145308 */ /* 0x000ea20000001000 */
[----:B------:R-:W-:Y:S01]  /*0580*/  FFMA.FTZ R24, R19, R24, 0.10518480092287063599 ;  /* 0x3dd76b2113187423 */ /* 0x000fe20000010018 */
[----:B------:R-:W-:Y:S01]  /*0590*/  @P4 FFMA.FTZ R18, R25, 0.93318945169448852539, -R18 ;  /* 0x3f6ee58119124823 */ /* 0x000fe20000010812 */
[----:B------:R-:W-:Y:S02]  /*05a0*/  @P2 MOV R25, 0x3fd774eb ;  /* 0x3fd774eb00192802 */ /* 0x000fe40000000f00 */
[----:B------:R-:W-:Y:S01]  /*05b0*/  FFMA.FTZ R24, R19, R24, -0.14171802997589111328 ;  /* 0xbe111e8813187423 */ /* 0x000fe20000010018 */
[----:B-1----:R-:W-:Y:S01]  /*05c0*/  IMAD.WIDE.U32 R10, R0, 0x4, R10 ;  /* 0x00000004000a7825 */ /* 0x002fe200078e000a */
[----:B------:R-:W-:Y:S01]  /*05d0*/  FSETP.GTU.FTZ.AND P4, PT, |R9|, +INF , PT ;  /* 0x7f8000000900780b */ /* 0x000fe20003f9c200 */
[----:B------:R-:W1:Y:S02]  /*05e0*/  @P6 MUFU.RCP R22, R22 ;  /* 0x0000001600166308 */ /* 0x000e640000001000 */
[----:B------:R-:W-:Y:S01]  /*05f0*/  FFMA.FTZ R24, R19, R24, 0.19988775253295898438 ;  /* 0x3e4caf6013187423 */ /* 0x000fe20000010018 */
[----:B0-----:R-:W-:Y:S01]  /*0600*/  FMUL.FTZ R23, R14, R14 ;  /* 0x0000000e0e177220 */ /* 0x001fe20000410000 */
[----:B------:R-:W-:Y:S01]  /*0610*/  @P2 FFMA.FTZ R16, R25, 0.93318945169448852539, -R16 ;  /* 0x3f6ee58119102823 */ /* 0x000fe20000010810 */
[----:B------:R-:W-:-:S04]  /*0620*/  IMAD.WIDE R10, R17, 0x8, R10 ;  /* 0x00000008110a7825 */ /* 0x000fc800078e020a */
[----:B------:R-:W-:Y:S01]  /*0630*/  FFMA.FTZ R0, R19, R24, -0.33332940936088562012 ;  /* 0xbeaaaa2713007423 */ /* 0x000fe20000010018 */
[----:B------:R-:W-:Y:S01]  /*0640*/  FFMA.FTZ R26, R23, R12, -0.014396979473531246185 ;  /* 0xbc6be14f171a7423 */ /* 0x000fe2000001000c */
[----:B------:R-:W-:Y:S01]  /*0650*/  @P6 MOV R25, 0x3fd774eb ;  /* 0x3fd774eb00196802 */ /* 0x000fe20000000f00 */
[----:B--2---:R-:W-:Y:S01]  /*0660*/  FMUL.FTZ R17, R20, R20 ;  /* 0x0000001414117220 */ /* 0x004fe20000410000 */
[----:B------:R-:W-:Y:S01]  /*0670*/  FMUL.FTZ R0, R19, R0 ;  /* 0x0000000013007220 */ /* 0x000fe20000410000 */
[----:B------:R-:W-:Y:S01]  /*0680*/  FFMA.FTZ R26, R23, R26, 0.039849750697612762451 ;  /* 0x3d23397e171a7423 */ /* 0x000fe2000001001a */
[----:B------:R-:W-:Y:S01]  /*0690*/  LOP3.LUT R9, R18, 0x80000000, R9, 0xb8, !PT ;  /* 0x8000000012097812 */ /* 0x000fe200078eb809 */
[----:B------:R-:W-:Y:S01]  /*06a0*/  FFMA.FTZ R24, R17, R12, -0.014396979473531246185 ;  /* 0xbc6be14f11187423 */ /* 0x000fe2000001000c */
[----:B------:R-:W-:Y:S01]  /*06b0*/  FFMA.FTZ R13, R13, R0, R13 ;  /* 0x000000000d0d7223 */ /* 0x000fe2000001000d */
[----:B------:R-:W-:Y:S01]  /*06c0*/  FFMA.FTZ R26, R23, R26, -0.072529748082160949707 ;  /* 0xbd948a7a171a7423 */ /* 0x000fe2000001001a */
[----:B------:R-:W-:Y:S01]  /*06d0*/  @P1 MOV R0, 0x3fd774eb ;  /* 0x3fd774eb00001802 */ /* 0x000fe20000000f00 */
[----:B-1----:R-:W-:Y:S01]  /*06e0*/  FMUL.FTZ R19, R22, R22 ;  /* 0x0000001616137220 */ /* 0x002fe20000410000 */
[----:B------:R-:W-:Y:S01]  /*06f0*/  FFMA.FTZ R24, R17, R24, 0.039849750697612762451 ;  /* 0x3d23397e11187423 */ /* 0x000fe20000010018 */
[----:B------:R-:W-:Y:S01]  /*0700*/  FFMA.FTZ R26, R23, R26, 0.10518480092287063599 ;  /* 0x3dd76b21171a7423 */ /* 0x000fe2000001001a */
[----:B------:R-:W-:Y:S01]  /*0710*/  FSETP.GTU.FTZ.AND P2, PT, |R7|, +INF , PT ;  /* 0x7f8000000700780b */ /* 0x000fe20003f5c200 */
[----:B------:R-:W-:Y:S01]  /*0720*/  FFMA.FTZ R12, R19, R12, -0.014396979473531246185 ;  /* 0xbc6be14f130c7423 */ /* 0x000fe2000001000c */
[----:B------:R-:W-:Y:S01]  /*0730*/  FFMA.FTZ R24, R17, R24, -0.072529748082160949707 ;  /* 0xbd948a7a11187423 */ /* 0x000fe20000010018 */
[----:B------:R-:W-:Y:S01]  /*0740*/  FFMA.FTZ R26, R23, R26, -0.14171802997589111328 ;  /* 0xbe111e88171a7423 */ /* 0x000fe2000001001a */
[----:B------:R-:W-:Y:S01]  /*0750*/  @P1 FFMA.FTZ R13, R0, 0.93318945169448852539, -R13 ;  /* 0x3f6ee581000d1823 */ /* 0x000fe2000001080d */
[----:B------:R-:W-:Y:S01]  /*0760*/  FFMA.FTZ R12, R19, R12, 0.039849750697612762451 ;  /* 0x3d23397e130c7423 */ /* 0x000fe2000001000c */
[----:B------:R-:W-:Y:S01]  /*0770*/  FFMA.FTZ R24, R17, R24, 0.10518480092287063599 ;  /* 0x3dd76b2111187423 */ /* 0x000fe20000010018 */
[----:B------:R-:W-:Y:S01]  /*0780*/  FFMA.FTZ R26, R23, R26, 0.19988775253295898438 ;  /* 0x3e4caf60171a7423 */ /* 0x000fe2000001001a */
[----:B------:R-:W-:Y:S01]  /*0790*/  FSETP.GTU.FTZ.AND P1, PT, |R4|, +INF , PT ;  /* 0x7f8000000400780b */ /* 0x000fe20003f3c200 */
[----:B------:R-:W-:Y:S01]  /*07a0*/  FFMA.FTZ R12, R19, R12, -0.072529748082160949707 ;  /* 0xbd948a7a130c7423 */ /* 0x000fe2000001000c */
[----:B------:R-:W-:Y:S01]  /*07b0*/  FFMA.FTZ R24, R17, R24, -0.14171802997589111328 ;  /* 0xbe111e8811187423 */ /* 0x000fe20000010018 */
[----:B------:R-:W-:Y:S01]  /*07c0*/  FFMA.FTZ R26, R23, R26, -0.33332940936088562012 ;  /* 0xbeaaaa27171a7423 */ /* 0x000fe2000001001a */
[----:B------:R-:W-:Y:S01]  /*07d0*/  LOP3.LUT R0, R13, 0x80000000, R4, 0xb8, !PT ;  /* 0x800000000d007812 */ /* 0x000fe200078eb804 */
[----:B------:R-:W-:Y:S01]  /*07e0*/  FFMA.FTZ R12, R19, R12, 0.10518480092287063599 ;  /* 0x3dd76b21130c7423 */ /* 0x000fe2000001000c */
[----:B------:R-:W-:Y:S01]  /*07f0*/  FFMA.FTZ R24, R17, R24, 0.19988775253295898438 ;  /* 0x3e4caf6011187423 */ /* 0x000fe20000010018 */
[----:B------:R-:W-:Y:S01]  /*0800*/  FMUL.FTZ R23, R23, R26 ;  /* 0x0000001a17177220 */ /* 0x000fe20000410000 */
[----:B------:R-:W-:Y:S01]  /*0810*/  @P3 MOV R26, 0x3fd774eb ;  /* 0x3fd774eb001a3802 */ /* 0x000fe20000000f00 */
[----:B------:R-:W-:Y:S01]  /*0820*/  FFMA.FTZ R12, R19, R12, -0.14171802997589111328 ;  /* 0xbe111e88130c7423 */ /* 0x000fe2000001000c */
[----:B------:R-:W-:Y:S01]  /*0830*/  FFMA.FTZ R24, R17, R24, -0.33332940936088562012 ;  /* 0xbeaaaa2711187423 */ /* 0x000fe20000010018 */
[----:B------:R-:W-:Y:S01]  /*0840*/  FFMA.FTZ R14, R14, R23, R14 ;  /* 0x000000170e0e7223 */ /* 0x000fe2000001000e */
[----:B------:R-:W-:Y:S01]  /*0850*/  @P0 MOV R23, 0x3fd774eb ;  /* 0x3fd774eb00170802 */ /* 0x000fe20000000f00 */
[----:B------:R-:W-:Y:S01]  /*0860*/  FFMA.FTZ R12, R19, R12, 0.19988775253295898438 ;  /* 0x3e4caf60130c7423 */ /* 0x000fe2000001000c */
[----:B------:R-:W-:Y:S01]  /*0870*/  FMUL.FTZ R17, R17, R24 ;  /* 0x0000001811117220 */ /* 0x000fe20000410000 */
[----:B------:R-:W-:Y:S01]  /*0880*/  @P3 FFMA.FTZ R21, R26, 0.93318945169448852539, -R21 ;  /* 0x3f6ee5811a153823 */ /* 0x000fe20000010815 */
[----:B------:R-:W-:Y:S01]  /*0890*/  FSETP.GTU.FTZ.AND P3, PT, |R6|, +INF , PT ;  /* 0x7f8000000600780b */ /* 0x000fe20003f7c200 */
[----:B------:R-:W-:Y:S01]  /*08a0*/  FFMA.FTZ R12, R19, R12, -0.33332940936088562012 ;  /* 0xbeaaaa27130c7423 */ /* 0x000fe2000001000c */
[----:B------:R-:W-:Y:S01]  /*08b0*/  FFMA.FTZ R17, R20, R17, R20 ;  /* 0x0000001114117223 */ /* 0x000fe20000010014 */
[----:B------:R-:W-:Y:S01]  /*08c0*/  @P0 FFMA.FTZ R14, R23, 0.93318945169448852539, -R14 ;  /* 0x3f6ee581170e0823 */ /* 0x000fe2000001080e */
[----:B------:R-:W-:Y:S01]  /*08d0*/  LOP3.LUT R6, R21, 0x80000000, R6, 0xb8, !PT ;  /* 0x8000000015067812 */ /* 0x000fe200078eb806 */
[----:B------:R-:W-:Y:S01]  /*08e0*/  FMUL.FTZ R19, R19, R12 ;  /* 0x0000000c13137220 */ /* 0x000fe20000410000 */
[----:B------:R-:W-:-:S02]  /*08f0*/  @P5 MOV R12, 0x3fd774eb ;  /* 0x3fd774eb000c5802 */ /* 0x000fc40000000f00 */
[----:B------:R-:W-:Y:S01]  /*0900*/  LOP3.LUT R7, R16, 0x80000000, R7, 0xb8, !PT ;  /* 0x8000000010077812 */ /* 0x000fe200078eb807 */
[----:B------:R-:W-:Y:S01]  /*0910*/  FFMA.FTZ R22, R22, R19, R22 ;  /* 0x0000001316167223 */ /* 0x000fe20000010016 */
[----:B------:R-:W-:Y:S01]  /*0920*/  FSETP.GTU.FTZ.AND P0, PT, |R5|, +INF , PT ;  /* 0x7f8000000500780b */ /* 0x000fe20003f1c200 */
[----:B------:R-:W-:Y:S01]  /*0930*/  @P5 FFMA.FTZ R17, R12, 0.93318945169448852539, -R17 ;  /* 0x3f6ee5810c115823 */ /* 0x000fe20000010811 */
[----:B------:R-:W-:Y:S01]  /*0940*/  FSETP.GTU.FTZ.AND P5, PT, |R8|, +INF , PT ;  /* 0x7f8000000800780b */ /* 0x000fe20003fbc200 */
[----:B------:R-:W-:Y:S01]  /*0950*/  @P6 FFMA.FTZ R22, R25, 0.93318945169448852539, -R22 ;  /* 0x3f6ee58119166823 */ /* 0x000fe20000010816 */
[----:B------:R-:W-:Y:S02]  /*0960*/  LOP3.LUT R8, R15, 0x80000000, R8, 0xb8, !PT ;  /* 0x800000000f087812 */ /* 0x000fe400078eb808 */
[----:B------:R-:W-:Y:S02]  /*0970*/  LOP3.LUT R19, R14, 0x80000000, R5, 0xb8, !PT ;  /* 0x800000000e137812 */ /* 0x000fe400078eb805 */
[----:B------:R-:W-:-:S02]  /*0980*/  FSEL R4, R8, R15, !P5 ;  /* 0x0000000f08047208 */ /* 0x000fc40006800000 */
[----:B------:R-:W-:Y:S02]  /*0990*/  FSETP.GTU.FTZ.AND P5, PT, |R2|, +INF , PT ;  /* 0x7f8000000200780b */ /* 0x000fe40003fbc200 */
[----:B------:R-:W-:Y:S02]  /*09a0*/  FSETP.GTU.FTZ.AND P6, PT, |R3|, +INF , PT ;  /* 0x7f8000000300780b */ /* 0x000fe40003fdc200 */
[----:B------:R-:W-:Y:S02]  /*09b0*/  LOP3.LUT R8, R17, 0x80000000, R2, 0xb8, !PT ;  /* 0x8000000011087812 */ /* 0x000fe400078eb802 */
[----:B------:R-:W-:Y:S02]  /*09c0*/  LOP3.LUT R15, R22, 0x80000000, R3, 0xb8, !PT ;  /* 0x80000000160f7812 */ /* 0x000fe400078eb803 */
[----:B------:R-:W-:Y:S02]  /*09d0*/  FSEL R5, R9, R18, !P4 ;  /* 0x0000001209057208 */ /* 0x000fe40006000000 */
[----:B------:R-:W-:-:S02]  /*09e0*/  FSEL R2, R6, R21, !P3 ;  /* 0x0000001506027208 */ /* 0x000fc40005800000 */
[----:B------:R-:W-:Y:S01]  /*09f0*/  FSEL R3, R7, R16, !P2 ;  /* 0x0000001007037208 */ /* 0x000fe20005000000 */
[----:B------:R-:W-:Y:S01]  /*0a00*/  STG.E.64 desc[UR4][R10.64], R4 ;  /* 0x000000040a007986 */ /* 0x000fe2000c101b04 */
[----:B------:R-:W-:Y:S02]  /*0a10*/  FSEL R18, R0, R13, !P1 ;  /* 0x0000000d00127208 */ /* 0x000fe40004800000 */
[----:B------:R-:W-:Y:S01]  /*0a20*/  FSEL R19, R19, R14, !P0 ;  /* 0x0000000e13137208 */ /* 0x000fe20004000000 */
[----:B------:R-:W-:Y:S01]  /*0a30*/  STG.E.64 desc[UR4][R10.64+0x400], R2 ;  /* 0x000400020a007986 */ /* 0x000fe2000c101b04 */
[----:B------:R-:W-:Y:S02]  /*0a40*/  FSEL R8, R8, R17, !P5 ;  /* 0x0000001108087208 */ /* 0x000fe40006800000 */
[----:B------:R-:W-:Y:S01]  /*0a50*/  FSEL R9, R15, R22, !P6 ;  /* 0x000000160f097208 */ /* 0x000fe20007000000 */
[----:B------:R-:W-:Y:S04]  /*0a60*/  STG.E.64 desc[UR4][R10.64+0x800], R18 ;  /* 0x000800120a007986 */ /* 0x000fe8000c101b04 */
[----:B------:R-:W-:Y:S01]  /*0a70*/  STG.E.64 desc[UR4][R10.64+0xc00], R8 ;  /* 0x000c00080a007986 */ /* 0x000fe2000c101b04 */
[----:B------:R-:W-:Y:S05]  /*0a80*/  EXIT ;  /* 0x000000000000794d */ /* 0x000fea0003800000 */
.L_x_1863:
[----:B------:R-:W0:Y:S01]  /*0a90*/  S2R R5, SR_TID.X ;  /* 0x0000000000057919 */ /* 0x000e220000002100 */
[----:B------:R-:W-:Y:S02]  /*0aa0*/  CS2R R8, SRZ ;  /* 0x0000000000087805 */ /* 0x000fe4000001ff00 */
        /* <DEDUP_REMOVED lines=9> */
[----:B------:R-:W1:Y:S01]  /*0b40*/  @!P5 LDC.64 R16, c[0x0][0x220] ;  /* 0x00008800ff10db82 */ /* 0x000e620000000a00 */
[----:B------:R-:W-:Y:S02]  /*0b50*/  @!P5 IADD3 R15, R0, R13, RZ ;  /* 0x0000000d000fd210 */ /* 0x000fe40007ffe0ff */
[----:B------:R-:W-:Y:S01]  /*0b60*/  @!P5 IADD3 R13, R13, 0x80, RZ ;  /* 0x000000800d0dd810 */ /* 0x000fe20007ffe0ff */
[----:B0-----:R-:W-:-:S03]  /*0b70*/  @!P6 IMAD.WIDE.U32 R10, R11, 0x4, R6 ;  /* 0x000000040b0ae825 */ /* 0x001fc600078e0006 */
[C---:B------:R-:W-:Y:S02]  /*0b80*/  ISETP.GE.AND P4, PT, R13.reuse, R4, PT ;  /* 0x000000040d00720c */ /* 0x040fe40003f86270 */
[----:B------:R-:W5:Y:S11]  /*0b90*/  @!P6 LDG.E R9, desc[UR4][R10.64] ;  /* 0x000000040a09e981 */ /* 0x000f76000c1e1900 */
[----:B------:R-:W-:Y:S01]  /*0ba0*/  @!P4 IADD3 R23, R0, R13, RZ ;  /* 0x0000000d0017c210 */ /* 0x000fe20007ffe0ff */
[----:B------:R-:W0:Y:S01]  /*0bb0*/  @!P4 LDC.64 R20, c[0x0][0x220] ;  /* 0x00008800ff14cb82 */ /* 0x000e220000000a00 */
[----:B------:R-:W-:Y:S01]  /*0bc0*/  @!P4 IADD3 R13, R13, 0x80, RZ ;  /* 0x000000800d0dc810 */ /* 0x000fe20007ffe0ff */
[----:B-1----:R-:W-:-:S03]  /*0bd0*/  @!P5 IMAD.WIDE.U32 R16, R15, 0x4, R16 ;  /* 0x000000040f10d825 */ /* 0x002fc600078e0010 */
[----:B------:R-:W-:Y:S02]  /*0be0*/  ISETP.GE.AND P3, PT, R13, R4, PT ;  /* 0x000000040d00720c */ /* 0x000fe40003f66270 */
[----:B------:R1:W5:Y:S02]  /*0bf0*/  @!P5 LDG.E R8, desc[UR4][R16.64] ;  /* 0x000000041008d981 */ /* 0x000364000c1e1900 */
[----:B-1----:R-:W1:Y:S09]  /*0c00*/  @!P0 LDC.64 R16, c[0x0][0x220] ;  /* 0x00008800ff108b82 */ /* 0x002e720000000a00 */
[----:B------:R-:W-:-:S02]  /*0c10*/  @!P3 IADD3 R25, R0, R13, RZ ;  /* 0x0000000d0019b210 */ /* 0x000fc40007ffe0ff */
[----:B------:R-:W-:-:S04]  /*0c20*/  @!P3 IADD3 R13, R13, 0x80, RZ ;  /* 0x000000800d0db810 */ /* 0x000fc80007ffe0ff */
[----:B------:R-:W-:Y:S01]  /*0c30*/  ISETP.GE.AND P2, PT, R13, R4, PT ;  /* 0x000000040d00720c */ /* 0x000fe20003f46270 */
[----:B------:R-:W2:-:S12]  /*0c40*/  @!P3 LDC.64 R2, c[0x0][0x220] ;  /* 0x00008800ff02bb82 */ /* 0x000e980000000a00 */
[----:B------:R-:W-:Y:S02]  /*0c50*/  @!P2 IADD3 R18, R0, R13, RZ ;  /* 0x0000000d0012a210 */ /* 0x000fe40007ffe0ff */
[----:B------:R-:W-:Y:S01]  /*0c60*/  @!P2 IADD3 R13, R13, 0x80, RZ ;  /* 0x000000800d0da810 */ /* 0x000fe20007ffe0ff */
[----:B-1----:R-:W-:Y:S01]  /*0c70*/  @!P0 IMAD.WIDE.U32 R16, R12, 0x4, R16 ;  /* 0x000000040c108825 */ /* 0x002fe200078e0010 */
[----:B------:R-:W-:Y:S02]  /*0c80*/  MOV R12, RZ ;  /* 0x000000ff000c7202 */ /* 0x000fe40000000f00 */
[----:B------:R-:W-:-:S04]  /*0c90*/  ISETP.GE.AND P1, PT, R13, R4, PT ;  /* 0x000000040d00720c */ /* 0x000fc80003f26270 */
[----:B------:R-:W5:Y:S09]  /*0ca0*/  @!P0 LDG.E R12, desc[UR4][R16.64] ;  /* 0x00000004100c8981 */ /* 0x000f72000c1e1900 */
[----:B------:R-:W-:Y:S01]  /*0cb0*/  @!P1 IADD3 R19, R0, R13, RZ ;  /* 0x0000000d00139210 */ /* 0x000fe20007ffe0ff */
[----:B--2---:R-:W-:Y:S01]  /*0cc0*/  @!P3 IMAD.WIDE.U32 R24, R25, 0x4, R2 ;  /* 0x000000041918b825 */ /* 0x004fe200078e0002 */
[----:B------:R-:W-:Y:S01]  /*0cd0*/  @!P1 IADD3 R13, R13, 0x80, RZ ;  /* 0x000000800d0d9810 */ /* 0x000fe20007ffe0ff */
[----:B------:R-:W1:Y:S03]  /*0ce0*/  @!P2 LDC.64 R2, c[0x0][0x220] ;  /* 0x00008800ff02ab82 */ /* 0x000e660000000a00 */
[----:B------:R-:W-:-:S05]  /*0cf0*/  ISETP.GE.AND P6, PT, R13, R4, PT ;  /* 0x000000040d00720c */ /* 0x000fca0003fc6270 */
[----:B------:R-:W2:Y:S08]  /*0d00*/  @!P1 LDC.64 R14, c[0x0][0x220] ;  /* 0x00008800ff0e9b82 */ /* 0x000eb00000000a00 */
[----:B------:R-:W3:Y:S01]  /*0d10*/  @!P6 LDC.64 R10, c[0x0][0x220] ;  /* 0x00008800ff0aeb82 */ /* 0x000ee20000000a00 */
[----:B0-----:R-:W-:Y:S01]  /*0d20*/  @!P4 IMAD.WIDE.U32 R20, R23, 0x4, R20 ;  /* 0x000000041714c825 */ /* 0x001fe200078e0014 */
[----:B------:R-:W-:-:S02]  /*0d30*/  @!P6 IADD3 R23, R0, R13, RZ ;  /* 0x0000000d0017e210 */ /* 0x000fc40007ffe0ff */
[----:B------:R-:W-:Y:S01]  /*0d40*/  CS2R R6, SRZ ;  /* 0x0000000000067805 */ /* 0x000fe2000001ff00 */
[----:B------:R-:W-:Y:S01]  /*0d50*/  HFMA2.MMA R13, -RZ, RZ, 0, 0 ;  /* 0x00000000ff0d7435 */ /* 0x000fe200000001ff */
[----:B-1----:R-:W-:-:S04]  /*0d60*/  @!P2 IMAD.WIDE.U32 R2, R18, 0x4, R2 ;  /* 0x000000041202a825 */ /* 0x002fc800078e0002 */
[----:B------:R0:W5:Y:S01]  /*0d70*/  @!P4 LDG.E R7, desc[UR4][R20.64] ;  /* 0x000000041407c981 */ /* 0x000162000c1e1900 */
[----:B------:R-:W-:Y:S03]  /*0d80*/  BSSY B0, `(.L_x_1864) ;  /* 0x0000028000007945 */ /* 0x000fe60003800000 */
[----:B------:R1:W5:Y:S01]  /*0d90*/  @!P3 LDG.E R6, desc[UR4][R24.64] ;  /* 0x000000041806b981 */ /* 0x000362000c1e1900 */
[----:B--2---:R-:W-:-:S04]  /*0da0*/  @!P1 IMAD.WIDE.U32 R18, R19, 0x4, R14 ;  /* 0x0000000413129825 */ /* 0x004fc800078e000e */
[----:B---3--:R-:W-:Y:S02]  /*0db0*/  @!P6 IMAD.WIDE.U32 R22, R23, 0x4, R10 ;  /* 0x000000041716e825 */ /* 0x008fe400078e000a */
[----:B------:R-:W2:Y:S01]  /*0dc0*/  @!P0 LDC.64 R10, c[0x0][0x218] ;  /* 0x00008600ff0a8b82 */ /* 0x000ea20000000a00 */
[----:B------:R-:W-:Y:S02]  /*0dd0*/  CS2R R14, SRZ ;  /* 0x00000000000e7805 */ /* 0x000fe4000001ff00 */
[C---:B0-----:R-:W-:Y:S01]  /*0de0*/  IADD3 R21, R5.reuse, 0x80, RZ ;  /* 0x0000008005157810 */ /* 0x041fe20007ffe0ff */
[----:B------:R-:W5:Y:S01]  /*0df0*/  @!P6 LDG.E R13, desc[UR4][R22.64] ;  /* 0x00000004160de981 */ /* 0x000f62000c1e1900 */
[----:B-1----:R-:W-:Y:S02]  /*0e00*/  IADD3 R25, R5, 0x100, RZ ;  /* 0x0000010005197810 */ /* 0x002fe40007ffe0ff */
[----:B------:R-:W-:Y:S01]  /*0e10*/  ISETP.GE.AND P6, PT, R21, R4, PT ;  /* 0x000000041500720c */ /* 0x000fe20003fc6270 */
[----:B------:R0:W5:Y:S01]  /*0e20*/  @!P2 LDG.E R14, desc[UR4][R2.64] ;  /* 0x00000004020ea981 */ /* 0x000162000c1e1900 */
[----:B------:R-:W-:-:S03]  /*0e30*/  IADD3 R21, R5, 0x280, RZ ;  /* 0x0000028005157810 */ /* 0x000fc60007ffe0ff */
[----:B------:R1:W5:Y:S01]  /*0e40*/  @!P1 LDG.E R15, desc[UR4][R18.64] ;  /* 0x00000004120f9981 */ /* 0x000362000c1e1900 */
[-C--:B------:R-:W-:Y:S02]  /*0e50*/  ISETP.GE.AND P5, PT, R25, R4.reuse, PT ;  /* 0x000000041900720c */ /* 0x080fe40003fa6270 */
[C---:B0-----:R-:W-:Y:S02]  /*0e60*/  IADD3 R3, R5.reuse, 0x180, RZ ;  /* 0x0000018005037810 */ /* 0x041fe40007ffe0ff */
[----:B-1----:R-:W-:Y:S02]  /*0e70*/  IADD3 R19, R5, 0x200, RZ ;  /* 0x0000020005137810 */ /* 0x002fe40007ffe0ff */
[-C--:B------:R-:W-:Y:S02]  /*0e80*/  ISETP.GE.AND P4, PT, R3, R4.reuse, PT ;  /* 0x000000040300720c */ /* 0x080fe40003f86270 */
[-C--:B------:R-:W-:Y:S02]  /*0e90*/  ISETP.GE.AND P3, PT, R19, R4.reuse, PT ;  /* 0x000000041300720c */ /* 0x080fe40003f66270 */
[----:B------:R-:W-:-:S02]  /*0ea0*/  ISETP.GE.AND P2, PT, R21, R4, PT ;  /* 0x000000041500720c */ /* 0x000fc40003f46270 */
[----:B------:R-:W-:Y:S01]  /*0eb0*/  IADD3 R3, R5, 0x300, RZ ;  /* 0x0000030005037810 */ /* 0x000fe20007ffe0ff */
[----:B------:R-:W-:Y:S10]  /*0ec0*/  @P0 BRA `(.L_x_1865) ;  /* 0x00000000004c0947 */ /* 0x000ff40003800000 */
[C---:B-----5:R-:W-:Y:S01]  /*0ed0*/  FSETP.GT.FTZ.AND P1, PT, |R12|.reuse, 1, PT ;  /* 0x3f8000000c00780b */ /* 0x060fe20003f34200 */
[----:B------:R-:W-:Y:S01]  /*0ee0*/  FADD.FTZ R2, |R12|, -RZ ;  /* 0x800000ff0c027221 */ /* 0x000fe20000010200 */
        /* <DEDUP_REMOVED lines=17> */
.L_x_1865:
[----:B------:R-:W-:Y:S05]  /*1000*/  BSYNC B0 ;  /* 0x0000000000007941 */ /* 0x000fea0003800000 */
.L_x_1864:
[----:B------:R-:W-:Y:S01]  /*1010*/  BSSY B0, `(.L_x_1866) ;  /* 0x0000017000007945 */ /* 0x000fe20003800000 */
[----:B------:R-:W-:Y:S02]  /*1020*/  ISETP.GE.AND P1, PT, R3, R4, PT ;  /* 0x000000040300720c */ /* 0x000fe40003f26270 */
[----:B------:R-:W-:Y:S01]  /*1030*/  IADD3 R3, R5, 0x380, RZ ;  /* 0x0000038005037810 */ /* 0x000fe20007ffe0ff */
[----:B------:R-:W-:Y:S10]  /*1040*/  @P6 BRA `(.L_x_1867) ;  /* 0x00000000004c6947 */ /* 0x000ff40003800000 */
[C---:B-----5:R-:W-:Y:S01]  /*1050*/  FSETP.GT.FTZ.AND P6, PT, |R9|.reuse, 1, PT ;  /* 0x3f8000000900780b */ /* 0x060fe20003fd4200 */
[----:B------:R-:W-:Y:S01]  /*1060*/  FADD.FTZ R2, |R9|, -RZ ;  /* 0x800000ff09027221 */ /* 0x000fe20000010200 */
        /* <DEDUP_REMOVED lines=17> */
.L_x_1867:
[----:B------:R-:W-:Y:S05]  /*1180*/  BSYNC B0 ;  /* 0x0000000000007941 */ /* 0x000fea0003800000 */
.L_x_1866:
[----:B------:R-:W-:Y:S01]  /*1190*/  ISETP.GE.AND P6, PT, R3, R4, PT ;  /* 0x000000040300720c */ /* 0x000fe20003fc6270 */
[----:B------:R-:W-:Y:S01]  /*11a0*/  BSSY B0, `(.L_x_1868) ;  /* 0x0000017000007945 */ /* 0x000fe20003800000 */
[----:B------:R-:W-:-:S05]  /*11b0*/  @!P0 IADD3 R3, R0, R5, RZ ;  /* 0x0000000500038210 */ /* 0x000fca0007ffe0ff */
[----:B--2---:R-:W-:Y:S01]  /*11c0*/  @!P0 IMAD.WIDE.U32 R2, R3, 0x4, R10 ;  /* 0x0000000403028825 */ /* 0x004fe200078e000a */
[----:B------:R-:W-:Y:S06]  /*11d0*/  @P5 BRA `(.L_x_1869) ;  /* 0x00000000004c5947 */ /* 0x000fec0003800000 */
        /* <DEDUP_REMOVED lines=19> */
.L_x_1869:
[----:B------:R-:W-:Y:S05]  /*1310*/  BSYNC B0 ;  /* 0x0000000000007941 */ /* 0x000fea0003800000 */
.L_x_1868:
[----:B------:R-:W-:Y:S04]  /*1320*/  BSSY B0, `(.L_x_1870) ;  /* 0x0000015000007945 */ /* 0x000fe80003800000 */
[----:B------:R-:W-:Y:S05]  /*1330*/  @P4 BRA `(.L_x_1871) ;  /* 0x00000000004c4947 */ /* 0x000fea0003800000 */
        /* <DEDUP_REMOVED lines=19> */
.L_x_1871:
[----:B------:R-:W-:Y:S05]  /*1470*/  BSYNC B0 ;  /* 0x0000000000007941 */ /* 0x000fea0003800000 */
.L_x_1870:
[----:B------:R-:W-:Y:S04]  /*1480*/  BSSY B0, `(.L_x_1872) ;  /* 0x0000015000007945 */ /* 0x000fe80003800000 */
[----:B------:R-:W-:Y:S05]  /*1490*/  @P3 BRA `(.L_x_1873) ;  /* 0x00000000004c3947 */ /* 0x000fea0003800000 */
[C---:B-----5:R-:W-:Y:S01]  /*14a0*/  FSETP.GT.FTZ.AND P3, PT, |R6|.reuse, 1, PT ;  /* 0x3f8000000600780b */ /* 0x060fe20003f74200 */
[----:B------:R-:W-:Y:S01]  /*14b0*/  FADD.FTZ R8, |R6|, -RZ ;  /* 0x800000ff06087221 */ /* 0x000fe20000010200 */
        /* <DEDUP_REMOVED lines=17> */
.L_x_1873:
[----:B------:R-:W-:Y:S05]  /*15d0*/  BSYNC B0 ;  /* 0x0000000000007941 */ /* 0x000fea0003800000 */
.L_x_1872:
        /* <DEDUP_REMOVED lines=21> */
.L_x_1875:
[----:B------:R-:W-:Y:S05]  /*1730*/  BSYNC B0 ;  /* 0x0000000000007941 */ /* 0x000fea0003800000 */
.L_x_1874:
        /* <DEDUP_REMOVED lines=21> */
.L_x_1877:
[----:B------:R-:W-:Y:S05]  /*1890*/  BSYNC B0 ;  /* 0x0000000000007941 */ /* 0x000fea0003800000 */
.L_x_1876:
        /* <DEDUP_REMOVED lines=21> */
.L_x_1879:
[----:B------:R-:W-:Y:S05]  /*19f0*/  BSYNC B0 ;  /* 0x0000000000007941 */ /* 0x000fea0003800000 */
.L_x_1878:
[----:B------:R-:W-:Y:S01]  /*1a00*/  @!P0 IADD3 R5, R5, 0x80, RZ ;  /* 0x0000008005058810 */ /* 0x000fe20007ffe0ff */
[----:B------:R0:W-:Y:S01]  /*1a10*/  @!P0 STG.E desc[UR4][R2.64], R17 ;  /* 0x0000001102008986 */ /* 0x0001e2000c101904 */
        /* <DEDUP_REMOVED lines=9> */
[----:B------:R0:W-:Y:S07]  /*1ab0*/  STG.E desc[UR4][R2.64], R12 ;  /* 0x0000000c02007986 */ /* 0x0001ee000c101904 */
[----:B------:R-:W-:Y:S05]  /*1ac0*/  @P0 BRA `(.L_x_1883) ;  /* 0x0000000000300947 */ /* 0x000fea0003800000 */
[----:B0-----:R-:W0:Y:S01]  /*1ad0*/  LDC.64 R2, c[0x0][0x218] ;  /* 0x00008600ff027b82 */ /* 0x001e220000000a00 */
[----:B------:R-:W-:Y:S02]  /*1ae0*/  IADD3 R13, R0, R5, RZ ;  /* 0x00000005000d7210 */ /* 0x000fe40007ffe0ff */
[----:B------:R-:W-:-:S03]  /*1af0*/  IADD3 R5, R5, 0x80, RZ ;  /* 0x0000008005057810 */ /* 0x000fc60007ffe0ff */
[----:B0-----:R-:W-:-:S05]  /*1b00*/  IMAD.WIDE.U32 R2, R13, 0x4, R2 ;  /* 0x000000040d027825 */ /* 0x001fca00078e0002 */
[----:B------:R0:W-:Y:S02]  /*1b10*/  STG.E desc[UR4][R2.64], R11 ;  /* 0x0000000b02007986 */ /* 0x0001e4000c101904 */
.L_x_1882:
[----:B------:R-:W-:-:S13]  /*1b20*/  ISETP.GE.AND P0, PT, R5, R4, PT ;  /* 0x000000040500720c */ /* 0x000fda0003f06270 */
[----:B------:R-:W-:Y:S05]  /*1b30*/  @P0 BRA `(.L_x_1884) ;  /* 0x0000000000300947 */ /* 0x000fea0003800000 */
[----:B0-----:R-:W0:Y:S01]  /*1b40*/  LDC.64 R2, c[0x0][0x218] ;  /* 0x00008600ff027b82 */ /* 0x001e220000000a00 */
[----:B------:R-:W-:Y:S02]  /*1b50*/  IADD3 R11, R0, R5, RZ ;  /* 0x00000005000b7210 */ /* 0x000fe40007ffe0ff */
[----:B------:R-:W-:-:S03]  /*1b60*/  IADD3 R5, R5, 0x80, RZ ;  /* 0x0000008005057810 */ /* 0x000fc60007ffe0ff */
[----:B0-----:R-:W-:-:S05]  /*1b70*/  IMAD.WIDE.U32 R2, R11, 0x4, R2 ;  /* 0x000000040b027825 */ /* 0x001fca00078e0002 */
[----:B-----5:R1:W-:Y:S02]  /*1b80*/  STG.E desc[UR4][R2.64], R7 ;  /* 0x0000000702007986 */ /* 0x0203e4000c101904 */
.L_x_1883:
[----:B------:R-:W-:-:S13]  /*1b90*/  ISETP.GE.AND P0, PT, R5, R4, PT ;  /* 0x000000040500720c */ /* 0x000fda0003f06270 */
[----:B------:R-:W-:Y:S05]  /*1ba0*/  @P0 BRA `(.L_x_1885) ;  /* 0x0000000000340947 */ /* 0x000fea0003800000 */
[----:B01----:R-:W0:Y:S01]  /*1bb0*/  LDC.64 R2, c[0x0][0x218] ;  /* 0x00008600ff027b82 */ /* 0x003e220000000a00 */
[----:B------:R-:W-:Y:S02]  /*1bc0*/  IADD3 R7, R0, R5, RZ ;  /* 0x0000000500077210 */ /* 0x000fe40007ffe0ff */
[----:B------:R-:W-:-:S03]  /*1bd0*/  IADD3 R5, R5, 0x80, RZ ;  /* 0x0000008005057810 */ /* 0x000fc60007ffe0ff */
[----:B0-----:R-:W-:-:S05]  /*1be0*/  IMAD.WIDE.U32 R2, R7, 0x4, R2 ;  /* 0x0000000407027825 */ /* 0x001fca00078e0002 */
[----:B------:R1:W-:Y:S02]  /*1bf0*/  STG.E desc[UR4][R2.64], R9 ;  /* 0x0000000902007986 */ /* 0x0003e4000c101904 */
.L_x_1884:
[----:B------:R-:W-:-:S13]  /*1c00*/  ISETP.GE.AND P0, PT, R5, R4, PT ;  /* 0x000000040500720c */ /* 0x000fda0003f06270 */
[----:B------:R-:W-:Y:S05]  /*1c10*/  @P0 BREAK B1 ;  /* 0x0000000000010942 */ /* 0x000fea0003800000 */
[----:B------:R-:W-:Y:S05]  /*1c20*/  @P0 BRA `(.L_x_1886) ;  /* 0x0000000000300947 */ /* 0x000fea0003800000 */
[----:B01----:R-:W0:Y:S01]  /*1c30*/  LDC.64 R2, c[0x0][0x218] ;  /* 0x00008600ff027b82 */ /* 0x003e220000000a00 */
[----:B-----5:R-:W-:Y:S02]  /*1c40*/  IADD3 R7, R0, R5, RZ ;  /* 0x0000000500077210 */ /* 0x020fe40007ffe0ff */
[----:B------:R-:W-:-:S03]  /*1c50*/  IADD3 R5, R5, 0x80, RZ ;  /* 0x0000008005057810 */ /* 0x000fc60007ffe0ff */
[----:B0-----:R-:W-:-:S05]  /*1c60*/  IMAD.WIDE.U32 R2, R7, 0x4, R2 ;  /* 0x0000000407027825 */ /* 0x001fca00078e0002 */
[----:B------:R2:W-:Y:S02]  /*1c70*/  STG.E desc[UR4][R2.64], R8 ;  /* 0x0000000802007986 */ /* 0x0005e4000c101904 */
.L_x_1885:
[----:B------:R-:W-:Y:S05]  /*1c80*/  BSYNC B1 ;  /* 0x0000000000017941 */ /* 0x000fea0003800000 */
.L_x_1881:
[----:B------:R-:W-:-:S13]  /*1c90*/  ISETP.GE.AND P0, PT, R5, R4, PT ;  /* 0x000000040500720c */ /* 0x000fda0003f06270 */
[----:B012---:R-:W0:Y:S01]  /*1ca0*/  @!P0 LDC.64 R2, c[0x0][0x218] ;  /* 0x00008600ff028b82 */ /* 0x007e220000000a00 */
[----:B------:R-:W-:Y:S02]  /*1cb0*/  @!P0 IADD3 R7, R0, R5, RZ ;  /* 0x0000000500078210 */ /* 0x000fe40007ffe0ff */
[----:B------:R-:W-:-:S03]  /*1cc0*/  @!P0 IADD3 R5, R5, 0x80, RZ ;  /* 0x0000008005058810 */ /* 0x000fc60007ffe0ff */
[----:B0-----:R-:W-:-:S05]  /*1cd0*/  @!P0 IMAD.WIDE.U32 R2, R7, 0x4, R2 ;  /* 0x0000000407028825 */ /* 0x001fca00078e0002 */
[----:B------:R2:W-:Y:S02]  /*1ce0*/  @!P0 STG.E desc[UR4][R2.64], R10 ;  /* 0x0000000a02008986 */ /* 0x0005e4000c101904 */
.L_x_1886:
[----:B------:R-:W-:Y:S05]  /*1cf0*/  BSYNC B0 ;  /* 0x0000000000007941 */ /* 0x000fea0003800000 */
.L_x_1880:
[----:B------:R-:W-:Y:S05]  /*1d00*/  WARPSYNC.ALL ;  /* 0x0000000000007948 */ /* 0x000fea0003800000 */
[----:B------:R-:W-:-:S13]  /*1d10*/  ISETP.GE.AND P0, PT, R5, R4, PT ;  /* 0x000000040500720c */ /* 0x000fda0003f06270 */
[----:B------:R-:W-:Y:S05]  /*1d20*/  @P0 EXIT ;  /* 0x000000000000094d */ /* 0x000fea0003800000 */
[----:B012---:R-:W0:Y:S01]  /*1d30*/  LDC.64 R2, c[0x0][0x218] ;  /* 0x00008600ff027b82 */ /* 0x007e220000000a00 */
[----:B------:R-:W-:-:S05]  /*1d40*/  IADD3 R5, R0, R5, RZ ;  /* 0x0000000500057210 */ /* 0x000fca0007ffe0ff */
[----:B0-----:R-:W-:-:S05]  /*1d50*/  IMAD.WIDE.U32 R2, R5, 0x4, R2 ;  /* 0x0000000405027825 */ /* 0x001fca00078e0002 */
[----:B-----5:R-:W-:Y:S01]  /*1d60*/  STG.E desc[UR4][R2.64], R6 ;  /* 0x0000000602007986 */ /* 0x020fe2000c101904 */
[----:B------:R-:W-:Y:S05]  /*1d70*/  EXIT ;  /* 0x000000000000794d */ /* 0x000fea0003800000 */
.L_x_1887:
        /* <DEDUP_REMOVED lines=16> */
.L_x_2729:


//--------------------- .text._ZN2at6native29vectorized_elementwise_kernelILi4EZZZNS0_16atan_kernel_cudaERNS_18TensorIteratorBaseEENKUlvE0_clEvENKUlvE0_clEvEUlfE_St5arrayIPcLm2EEEEviT0_T1_ --------------------------
	.section	.text._ZN2at6native29vectorized_elementwise_kernelILi4EZZZNS0_16atan_kernel_cudaERNS_18TensorIteratorBaseEENKUlvE0_clEvENKUlvE0_clEvEUlfE_St5arrayIPcLm2EEEEviT0_T1_,"ax",@progbits
	.align	128
        .global         _ZN2at6native29vectorized_elementwise_kernelILi4EZZZNS0_16atan_kernel_cudaERNS_18TensorIteratorBaseEENKUlvE0_clEvENKUlvE0_clEvEUlfE_St5arrayIPcLm2EEEEviT0_T1_
        .type           _ZN2at6native29vectorized_elementwise_kernelILi4EZZZNS0_16atan_kernel_cudaERNS_18TensorIteratorBaseEENKUlvE0_clEvENKUlvE0_clEvEUlfE_St5arrayIPcLm2EEEEviT0_T1_,@function
        .size           _ZN2at6native29vectorized_elementwise_kernelILi4EZZZNS0_16atan_kernel_cudaERNS_18TensorIteratorBaseEENKUlvE0_clEvENKUlvE0_clEvEUlfE_St5arrayIPcLm2EEEEviT0_T1_,(.L_x_2730 - _ZN2at6native29vectorized_elementwise_kernelILi4EZZZNS0_16atan_kernel_cudaERNS_18TensorIteratorBaseEENKUlvE0_clEvENKUlvE0_clEvEUlfE_St5arrayIPcLm2EEEEviT0_T1_)
        .other          _ZN2at6native29vectorized_elementwise_kernelILi4EZZZNS0_16atan_kernel_cudaERNS_18TensorIteratorBaseEENKUlvE0_clEvENKUlvE0_clEvEUlfE_St5arrayIPcLm2EEEEviT0_T1_,@"STO_CUDA_ENTRY STV_DEFAULT"
_ZN2at6native29vectorized_elementwise_kernelILi4EZZZNS0_16atan_kernel_cudaERNS_18TensorIteratorBaseEENKUlvE0_clEvENKUlvE0_clEvEUlfE_St5arrayIPcLm2EEEEviT0_T1_:
.text._ZN2at6native29vectorized_elementwise_kernelILi4EZZZNS0_16atan_kernel_cudaERNS_18TensorIteratorBaseEENKUlvE0_clEvENKUlvE0_clEvEUlfE_St5arrayIPcLm2EEEEviT0_T1_:
        /* <DEDUP_REMOVED lines=12> */
[----:B------:R-:W2:Y:S04]  /*00c0*/  LDG.E.128 R8, desc[UR4][R14.64] ;  /* 0x000000040e087981 */ /* 0x000ea8000c1e1d00 */
[----:B------:R0:W3:Y:S01]  /*00d0*/  LDG.E.128 R4, desc[UR4][R14.64+0x800] ;  /* 0x000800040e047981 */ /* 0x0000e2000c1e1d00 */
[----:B------:R-:W-:Y:S01]  /*00e0*/  HFMA2.MMA R3, -RZ, RZ, 0.890625, -0.00056934356689453125 ;  /* 0x3b2090aaff037435 */ /* 0x000fe200000001ff */
[C---:B--2---:R-:W-:Y:S01]  /*00f0*/  FSETP.GT.FTZ.AND P2, PT, |R8|.reuse, 1, PT ;  /* 0x3f8000000800780b */ /* 0x044fe20003f54200 */
[----:B------:R-:W-:Y:S01]  /*0100*/  FADD.FTZ R21, |R8|, -RZ ;  /* 0x800000ff08157221 */ /* 0x000fe20000010200 */
[C---:B------:R-:W-:Y:S01]  /*0110*/  FSETP.GT.FTZ.AND P3, PT, |R9|.reuse, 1, PT ;  /* 0x3f8000000900780b */ /* 0x040fe20003f74200 */
[----:B------:R-:W-:Y:S01]  /*0120*/  FADD.FTZ R12, |R9|, -RZ ;  /* 0x800000ff090c7221 */ /* 0x000fe20000010200 */
[C---:B------:R-:W-:Y:S01]  /*0130*/  FSETP.GT.FTZ.AND P5, PT, |R11|.reuse, 1, PT ;  /* 0x3f8000000b00780b */ /* 0x040fe20003fb4200 */
[----:B------:R-:W-:Y:S01]  /*0140*/  FADD.FTZ R0, |R11|, -RZ ;  /* 0x800000ff0b007221 */ /* 0x000fe20000010200 */
[C---:B------:R-:W-:Y:S01]  /*0150*/  FSETP.GT.FTZ.AND P4, PT, |R10|.reuse, 1, PT ;  /* 0x3f8000000a00780b */ /* 0x040fe20003f94200 */
[----:B0-----:R-:W-:Y:S01]  /*0160*/  FADD.FTZ R15, |R10|, -RZ ;  /* 0x800000ff0a0f7221 */ /* 0x001fe20000010200 */
[----:B---3--:R-:W-:-:S02]  /*0170*/  FSETP.GT.FTZ.AND P1, PT, |R5|, 1, PT ;  /* 0x3f8000000500780b */ /* 0x008fc40003f34200 */
[----:B------:R-:W-:Y:S02]  /*0180*/  FSETP.GT.FTZ.AND P6, PT, |R4|, 1, PT ;  /* 0x3f8000000400780b */ /* 0x000fe40003fd4200 */
[----:B------:R-:W-:Y:S01]  /*0190*/  FSETP.GT.FTZ.AND P0, PT, |R6|, 1, PT ;  /* 0x3f8000000600780b */ /* 0x000fe20003f14200 */
        /* <DEDUP_REMOVED lines=15> */
[----:B------:R-:W-:Y:S01]  /*0290*/  FFMA.FTZ R17, R18, R17, -0.072529748082160949707 ;  /* 0xbd948a7a12117423 */ /* 0x000fe20000010011 */
[----:B0-----:R-:W-:Y:S01]  /*02a0*/  FMUL.FTZ R16, R15, R15 ;  /* 0x0000000f0f107220 */ /* 0x001fe20000410000 */
[----:B------:R-:W-:Y:S01]  /*02b0*/  FFMA.FTZ R13, R2, R13, 0.19988775253295898438 ;  /* 0x3e4caf60020d7423 */ /* 0x000fe2000001000d */
[----:B------:R-:W-:Y:S01]  /*02c0*/  FFMA.FTZ R25, R14, R25, 0.039849750697612762451 ;  /* 0x3d23397e0e197423 */ /* 0x000fe20000010019 */
[----:B------:R-:W-:Y:S01]  /*02d0*/  FFMA.FTZ R17, R18, R17, 0.10518480092287063599 ;  /* 0x3dd76b2112117423 */ /* 0x000fe20000010011 */
[----:B------:R-:W-:Y:S01]  /*02e0*/  FFMA.FTZ R23, R16, R3, -0.014396979473531246185 ;  /* 0xbc6be14f10177423 */ /* 0x000fe20000010003 */
[----:B------:R-:W-:Y:S01]  /*02f0*/  FFMA.FTZ R13, R2, R13, -0.33332940936088562012 ;  /* 0xbeaaaa27020d7423 */ /* 0x000fe2000001000d */
[----:B------:R-:W-:Y:S01]  /*0300*/  FFMA.FTZ R29, R14, R25, -0.072529748082160949707 ;  /* 0xbd948a7a0e1d7423 */ /* 0x000fe20000010019 */
[----:B------:R-:W-:Y:S01]  /*0310*/  FADD.FTZ R25, |R5|, -RZ ;  /* 0x800000ff05197221 */ /* 0x000fe20000010200 */
[----:B------:R-:W-:Y:S01]  /*0320*/  FFMA.FTZ R23, R16, R23, 0.039849750697612762451 ;  /* 0x3d23397e10177423 */ /* 0x000fe20000010017 */
[----:B------:R-:W-:Y:S01]  /*0330*/  FMUL.FTZ R2, R2, R13 ;  /* 0x0000000d02027220 */ /* 0x000fe20000410000 */
[----:B------:R-:W-:Y:S01]  /*0340*/  FADD.FTZ R13, |R4|, -RZ ;  /* 0x800000ff040d7221 */ /* 0x000fe20000010200 */
[----:B------:R-:W-:Y:S01]  /*0350*/  FFMA.FTZ R20, R14, R29, 0.10518480092287063599 ;  /* 0x3dd76b210e147423 */ /* 0x000fe2000001001d */
[----:B------:R-:W-:Y:S01]  /*0360*/  FFMA.FTZ R23, R16, R23, -0.072529748082160949707 ;  /* 0xbd948a7a10177423 */ /* 0x000fe20000010017 */
[----:B------:R-:W0:Y:S01]  /*0370*/  @P1 MUFU.RCP R25, R25 ;  /* 0x0000001900191308 */ /* 0x000e220000001000 */
[----:B------:R-:W-:Y:S01]  /*0380*/  FFMA.FTZ R17, R18, R17, -0.14171802997589111328 ;  /* 0xbe111e8812117423 */ /* 0x000fe20000010011 */
[----:B------:R-:W-:Y:S01]  /*0390*/  FFMA.FTZ R20, R14, R20, -0.14171802997589111328 ;  /* 0xbe111e880e147423 */ /* 0x000fe20000010014 */
[----:B------:R-:W-:Y:S01]  /*03a0*/  FFMA.FTZ R23, R16, R23, 0.10518480092287063599 ;  /* 0x3dd76b2110177423 */ /* 0x000fe20000010017 */
[----:B------:R-:W-:Y:S01]  /*03b0*/  FFMA.FTZ R21, R21, R2, R21 ;  /* 0x0000000215157223 */ /* 0x000fe20000010015 */
[----:B------:R-:W-:Y:S01]  /*03c0*/  FFMA.FTZ R17, R18, R17, 0.19988775253295898438 ;  /* 0x3e4caf6012117423 */ /* 0x000fe20000010011 */
[----:B------:R-:W-:Y:S01]  /*03d0*/  FFMA.FTZ R22, R14, R20, 0.19988775253295898438 ;  /* 0x3e4caf600e167423 */ /* 0x000fe20000010014 */
[----:B------:R-:W-:Y:S01]  /*03e0*/  FFMA.FTZ R29, R16, R23, -0.14171802997589111328 ;  /* 0xbe111e88101d7423 */ /* 0x000fe20000010017 */
[----:B------:R-:W1:Y:S01]  /*03f0*/  @P6 MUFU.RCP R13, R13 ;  /* 0x0000000d000d6308 */ /* 0x000e620000001000 */
[----:B------:R-:W-:Y:S01]  /*0400*/  FADD.FTZ R23, |R6|, -RZ ;  /* 0x800000ff06177221 */ /* 0x000fe20000010200 */
[----:B------:R-:W-:Y:S01]  /*0410*/  FFMA.FTZ R17, R18, R17, -0.33332940936088562012 ;  /* 0xbeaaaa2712117423 */ /* 0x000fe20000010011 */
[----:B------:R-:W-:Y:S01]  /*0420*/  FFMA.FTZ R29, R16, R29, 0.19988775253295898438 ;  /* 0x3e4caf60101d7423 */ /* 0x000fe2000001001d */
[----:B------:R-:W-:-:S03]  /*0430*/  FFMA.FTZ R22, R14, R22, -0.33332940936088562012 ;  /* 0xbeaaaa270e167423 */ /* 0x000fc60000010016 */
[----:B------:R-:W-:Y:S01]  /*0440*/  FFMA.FTZ R20, R16, R29, -0.33332940936088562012 ;  /* 0xbeaaaa2710147423 */ /* 0x000fe2000001001d */
[----:B------:R-:W2:Y:S01]  /*0450*/  @P0 MUFU.RCP R23, R23 ;  /* 0x0000001700170308 */ /* 0x000ea20000001000 */
[----:B------:R-:W-:Y:S01]  /*0460*/  FMUL.FTZ R29, R18, R17 ;  /* 0x00000011121d7220 */ /* 0x000fe20000410000 */
[----:B------:R-:W-:Y:S01]  /*0470*/  FMUL.FTZ R17, R14, R22 ;  /* 0x000000160e117220 */ /* 0x000fe20000410000 */
[----:B------:R-:W-:Y:S01]  /*0480*/  @P2 MOV R14, 0x3fd774eb ;  /* 0x3fd774eb000e2802 */ /* 0x000fe20000000f00 */
[----:B0-----:R-:W-:Y:S01]  /*0490*/  FMUL.FTZ R18, R25, R25 ;  /* 0x0000001919127220 */ /* 0x001fe20000410000 */
[----:B------:R-:W-:Y:S01]  /*04a0*/  FMUL.FTZ R16, R16, R20 ;  /* 0x0000001410107220 */ /* 0x000fe20000410000 */
[----:B------:R-:W-:Y:S01]  /*04b0*/  FFMA.FTZ R12, R12, R29, R12 ;  /* 0x0000001d0c0c7223 */ /* 0x000fe2000001000c */
[----:B------:R-:W-:Y:S01]  /*04c0*/  FFMA.FTZ R0, R0, R17, R0 ;  /* 0x0000001100007223 */ /* 0x000fe20000010000 */
[----:B------:R-:W-:Y:S01]  /*04d0*/  @P2 FFMA.FTZ R21, R14, 0.93318945169448852539, -R21 ;  /* 0x3f6ee5810e152823 */ /* 0x000fe20000010815 */
[----:B-1----:R-:W-:Y:S01]  /*04e0*/  FMUL.FTZ R2, R13, R13 ;  /* 0x0000000d0d027220 */ /* 0x002fe20000410000 */
[-C--:B------:R-:W-:Y:S01]  /*04f0*/  FFMA.FTZ R14, R18, R3.reuse, -0.014396979473531246185 ;  /* 0xbc6be14f120e7423 */ /* 0x080fe20000010003 */
[----:B------:R-:W-:Y:S01]  /*0500*/  FSETP.GT.FTZ.AND P2, PT, |R7|, 1, PT ;  /* 0x3f8000000700780b */ /* 0x000fe20003f54200 */
[----:B------:R-:W-:Y:S01]  /*0510*/  FFMA.FTZ R15, R15, R16, R15 ;  /* 0x000000100f0f7223 */ /* 0x000fe2000001000f */
[----:B------:R-:W-:Y:S01]  /*0520*/  FFMA.FTZ R29, R2, R3, -0.014396979473531246185 ;  /* 0xbc6be14f021d7423 */ /* 0x000fe20000010003 */
[----:B------:R-:W-:Y:S01]  /*0530*/  FFMA.FTZ R16, R18, R14, 0.039849750697612762451 ;  /* 0x3d23397e12107423 */ /* 0x000fe2000001000e */
[----:B------:R-:W-:-:S02]  /*0540*/  @P4 MOV R22, 0x3fd774eb ;  /* 0x3fd774eb00164802 */ /* 0x000fc40000000f00 */
[----:B------:R-:W-:Y:S01]  /*0550*/  FFMA.FTZ R29, R2, R29, 0.039849750697612762451 ;  /* 0x3d23397e021d7423 */ /* 0x000fe2000001001d */
[----:B--2---:R-:W-:Y:S01]  /*0560*/  FMUL.FTZ R14, R23, R23 ;  /* 0x00000017170e7220 */ /* 0x004fe20000410000 */
[----:B------:R-:W-:Y:S01]  /*0570*/  FFMA.FTZ R17, R18, R16, -0.072529748082160949707 ;  /* 0xbd948a7a12117423 */ /* 0x000fe20000010010 */
[----:B------:R-:W-:Y:S01]  /*0580*/  FADD.FTZ R16, |R7|, -RZ ;  /* 0x800000ff07107221 */ /* 0x000fe20000010200 */
[----:B------:R-:W-:Y:S01]  /*0590*/  FFMA.FTZ R29, R2, R29, -0.072529748082160949707 ;  /* 0xbd948a7a021d7423 */ /* 0x000fe2000001001d */
[----:B------:R-:W-:Y:S01]  /*05a0*/  FFMA.FTZ R20, R14, R3, -0.014396979473531246185 ;  /* 0xbc6be14f0e147423 */ /* 0x000fe20000010003 */
[----:B------:R-:W-:Y:S01]  /*05b0*/  FFMA.FTZ R17, R18, R17, 0.10518480092287063599 ;  /* 0x3dd76b2112117423 */ /* 0x000fe20000010011 */
[----:B------:R-:W-:Y:S01]  /*05c0*/  @P4 FFMA.FTZ R15, R22, 0.93318945169448852539, -R15 ;  /* 0x3f6ee581160f4823 */ /* 0x000fe2000001080f */
[----:B------:R-:W-:Y:S01]  /*05d0*/  FFMA.FTZ R29, R2, R29, 0.10518480092287063599 ;  /* 0x3dd76b21021d7423 */ /* 0x000fe2000001001d */
[----:B------:R-:W-:Y:S01]  /*05e0*/  FFMA.FTZ R20, R14, R20, 0.039849750697612762451 ;  /* 0x3d23397e0e147423 */ /* 0x000fe20000010014 */
[----:B------:R-:W0:Y:S01]  /*05f0*/  @P2 MUFU.RCP R16, R16 ;  /* 0x0000001000102308 */ /* 0x000e220000001000 */
[----:B------:R-:W-:Y:S01]  /*0600*/  FFMA.FTZ R17, R18, R17, -0.14171802997589111328 ;  /* 0xbe111e8812117423 */ /* 0x000fe20000010011 */
[----:B------:R-:W-:Y:S01]  /*0610*/  FFMA.FTZ R29, R2, R29, -0.14171802997589111328 ;  /* 0xbe111e88021d7423 */ /* 0x000fe2000001001d */
[----:B------:R-:W-:Y:S01]  /*0620*/  FFMA.FTZ R20, R14, R20, -0.072529748082160949707 ;  /* 0xbd948a7a0e147423 */ /* 0x000fe20000010014 */
[----:B------:R-:W-:Y:S01]  /*0630*/  @P6 MOV R22, 0x3fd774eb ;  /* 0x3fd774eb00166802 */ /* 0x000fe20000000f00 */
[----:B------:R-:W-:Y:S01]  /*0640*/  FFMA.FTZ R17, R18, R17, 0.19988775253295898438 ;  /* 0x3e4caf6012117423 */ /* 0x000fe20000010011 */
[----:B------:R-:W-:Y:S01]  /*0650*/  FFMA.FTZ R29, R2, R29, 0.19988775253295898438 ;  /* 0x3e4caf60021d7423 */ /* 0x000fe2000001001d */
[----:B------:R-:W-:Y:S01]  /*0660*/  FFMA.FTZ R20, R14, R20, 0.10518480092287063599 ;  /* 0x3dd76b210e147423 */ /* 0x000fe20000010014 */
[----:B------:R-:W-:Y:S01]  /*0670*/  FSETP.GTU.FTZ.AND P4, PT, |R10|, +INF , PT ;  /* 0x7f8000000a00780b */ /* 0x000fe20003f9c200 */
[----:B------:R-:W-:Y:S01]  /*0680*/  FFMA.FTZ R17, R18, R17, -0.33332940936088562012 ;  /* 0xbeaaaa2712117423 */ /* 0x000fe20000010011 */
[----:B------:R-:W-:Y:S01]  /*0690*/  FFMA.FTZ R29, R2, R29, -0.33332940936088562012 ;  /* 0xbeaaaa27021d7423 */ /* 0x000fe2000001001d */
[----:B------:R-:W-:Y:S01]  /*06a0*/  FFMA.FTZ R20, R14, R20, -0.14171802997589111328 ;  /* 0xbe111e880e147423 */ /* 0x000fe20000010014 */
[----:B------:R-:W-:Y:S01]  /*06b0*/  LOP3.LUT R10, R15, 0x80000000, R10, 0xb8, !PT ;  /* 0x800000000f0a7812 */ /* 0x000fe200078eb80a */
[----:B------:R-:W-:Y:S01]  /*06c0*/  FMUL.FTZ R18, R18, R17 ;  /* 0x0000001112127220 */ /* 0x000fe20000410000 */
[----:B------:R-:W-:Y:S01]  /*06d0*/  FMUL.FTZ R2, R2, R29 ;  /* 0x0000001d02027220 */ /* 0x000fe20000410000 */
[----:B------:R-:W-:Y:S01]  /*06e0*/  @P3 MOV R29, 0x3fd774eb ;  /* 0x3fd774eb001d3802 */ /* 0x000fe20000000f00 */
[----:B------:R-:W-:Y:S01]  /*06f0*/  FFMA.FTZ R17, R14, R20, 0.19988775253295898438 ;  /* 0x3e4caf600e117423 */ /* 0x000fe20000010014 */
[----:B0-----:R-:W-:Y:S01]  /*0700*/  FMUL.FTZ R20, R16, R16 ;  /* 0x0000001010147220 */ /* 0x001fe20000410000 */
[----:B------:R-:W-:Y:S01]  /*0710*/  FFMA.FTZ R13, R13, R2, R13 ;  /* 0x000000020d0d7223 */ /* 0x000fe2000001000d */
[----:B------:R-:W-:Y:S01]  /*0720*/  FFMA.FTZ R18, R25, R18, R25 ;  /* 0x0000001219127223 */ /* 0x000fe20000010019 */
[----:B------:R-:W-:Y:S01]  /*0730*/  @P3 FFMA.FTZ R12, R29, 0.93318945169448852539, -R12 ;  /* 0x3f6ee5811d0c3823 */ /* 0x000fe2000001080c */
[----:B------:R-:W-:Y:S01]  /*0740*/  FFMA.FTZ R29, R20, R3, -0.014396979473531246185 ;  /* 0xbc6be14f141d7423 */ /* 0x000fe20000010003 */
[----:B------:R-:W-:Y:S01]  /*0750*/  FFMA.FTZ R17, R14, R17, -0.33332940936088562012 ;  /* 0xbeaaaa270e117423 */ /* 0x000fe20000010011 */
[----:B------:R-:W0:Y:S01]  /*0760*/  LDC.64 R2, c[0x0][0x218] ;  /* 0x00008600ff027b82 */ /* 0x000e220000000a00 */
[----:B------:R-:W-:Y:S01]  /*0770*/  @P1 MOV R25, 0x3fd774eb ;  /* 0x3fd774eb00191802 */ /* 0x000fe20000000f00 */
[----:B------:R-:W-:Y:S01]  /*0780*/  FFMA.FTZ R29, R20, R29, 0.039849750697612762451 ;  /* 0x3d23397e141d7423 */ /* 0x000fe2000001001d */
[----:B------:R-:W-:Y:S01]  /*0790*/  FMUL.FTZ R14, R14, R17 ;  /* 0x000000110e0e7220 */ /* 0x000fe20000410000 */
[----:B------:R-:W-:Y:S01]  /*07a0*/  @P5 MOV R17, 0x3fd774eb ;  /* 0x3fd774eb00115802 */ /* 0x000fe20000000f00 */
[----:B------:R-:W-:Y:S01]  /*07b0*/  @P6 FFMA.FTZ R13, R22, 0.93318945169448852539, -R13 ;  /* 0x3f6ee581160d6823 */ /* 0x000fe2000001080d */
[C---:B------:R-:W-:Y:S01]  /*07c0*/  FFMA.FTZ R29, R20.reuse, R29, -0.072529748082160949707 ;  /* 0xbd948a7a141d7423 */ /* 0x040fe2000001001d */
[----:B------:R-:W-:Y:S01]  /*07d0*/  FFMA.FTZ R23, R23, R14, R23 ;  /* 0x0000000e17177223 */ /* 0x000fe20000010017 */
[----:B------:R-:W-:Y:S01]  /*07e0*/  @P0 MOV R14, 0x3fd774eb ;  /* 0x3fd774eb000e0802 */ /* 0x000fe20000000f00 */
[----:B------:R-:W-:Y:S01]  /*07f0*/  @P5 FFMA.FTZ R0, R17, 0.93318945169448852539, -R0 ;  /* 0x3f6ee58111005823 */ /* 0x000fe20000010800 */
[----:B------:R-:W-:Y:S01]  /*0800*/  FFMA.FTZ R29, R20, R29, 0.10518480092287063599 ;  /* 0x3dd76b21141d7423 */ /* 0x000fe2000001001d */
[----:B------:R-:W-:Y:S01]  /*0810*/  FSETP.GTU.FTZ.AND P6, PT, |R8|, +INF , PT ;  /* 0x7f8000000800780b */ /* 0x000fe20003fdc200 */
[----:B------:R-:W-:Y:S01]  /*0820*/  @P1 FFMA.FTZ R18, R25, 0.93318945169448852539, -R18 ;  /* 0x3f6ee58119121823 */ /* 0x000fe20000010812 */
[----:B------:R-:W-:Y:S01]  /*0830*/  LOP3.LUT R8, R21, 0x80000000, R8, 0xb8, !PT ;  /* 0x8000000015087812 */ /* 0x000fe200078eb808 */
[----:B------:R-:W-:Y:S01]  /*0840*/  FFMA.FTZ R29, R20, R29, -0.14171802997589111328 ;  /* 0xbe111e88141d7423 */ /* 0x000fe2000001001d */
[----:B------:R-:W-:Y:S01]  /*0850*/  @P0 FFMA.FTZ R23, R14, 0.93318945169448852539, -R23 ;  /* 0x3f6ee5810e170823 */ /* 0x000fe20000010817 */
[----:B------:R-:W-:-:S02]  /*0860*/  FSETP.GTU.FTZ.AND P3, PT, |R9|, +INF , PT ;  /* 0x7f8000000900780b */ /* 0x000fc40003f7c200 */
[----:B------:R-:W-:Y:S01]  /*0870*/  FFMA.FTZ R17, R20, R29, 0.19988775253295898438 ;  /* 0x3e4caf6014117423 */ /* 0x000fe2000001001d */
[----:B------:R-:W-:Y:S02]  /*0880*/  FSEL R8, R8, R21, !P6 ;  /* 0x0000001508087208 */ /* 0x000fe40007000000 */
[----:B------:R-:W-:Y:S01]  /*0890*/  FSETP.GTU.FTZ.AND P5, PT, |R11|, +INF , PT ;  /* 0x7f8000000b00780b */ /* 0x000fe20003fbc200 */
[----:B------:R-:W-:Y:S01]  /*08a0*/  FFMA.FTZ R17, R20, R17, -0.33332940936088562012 ;  /* 0xbeaaaa2714117423 */ /* 0x000fe20000010011 */
[----:B------:R-:W-:Y:S01]  /*08b0*/  FSETP.GTU.FTZ.AND P0, PT, |R4|, +INF , PT ;  /* 0x7f8000000400780b */ /* 0x000fe20003f1c200 */
[----:B0-----:R-:W-:Y:S01]  /*08c0*/  IMAD.WIDE.U32 R2, R27, 0x4, R2 ;  /* 0x000000041b027825 */ /* 0x001fe200078e0002 */
[----:B------:R-:W-:-:S03]  /*08d0*/  @P2 MOV R27, 0x3fd774eb ;  /* 0x3fd774eb001b2802 */ /* 0x000fc60000000f00 */
[----:B------:R-:W-:Y:S01]  /*08e0*/  FMUL.FTZ R17, R20, R17 ;  /* 0x0000001114117220 */ /* 0x000fe20000410000 */
[----:B------:R-:W-:Y:S02]  /*08f0*/  FSETP.GTU.FTZ.AND P1, PT, |R5|, +INF , PT ;  /* 0x7f8000000500780b */ /* 0x000fe40003f3c200 */
[----:B------:R-:W-:Y:S01]  /*0900*/  FSETP.GTU.FTZ.AND P6, PT, |R7|, +INF , PT ;  /* 0x7f8000000700780b */ /* 0x000fe20003fdc200 */
[----:B------:R-:W-:Y:S01]  /*0910*/  FFMA.FTZ R16, R16, R17, R16 ;  /* 0x0000001110107223 */ /* 0x000fe20000010010 */
[----:B------:R-:W-:Y:S01]  /*0920*/  LOP3.LUT R9, R12, 0x80000000, R9, 0xb8, !PT ;  /* 0x800000000c097812 */ /* 0x000fe200078eb809 */
[----:B------:R-:W-:Y:S01]  /*0930*/  IMAD.WIDE R2, R19, 0x10, R2 ;  /* 0x0000001013027825 */ /* 0x000fe200078e0202 */
[----:B------:R-:W-:-:S03]  /*0940*/  LOP3.LUT R11, R0, 0x80000000, R11, 0xb8, !PT ;  /* 0x80000000000b7812 */ /* 0x000fc600078eb80b */
[----:B------:R-:W-:Y:S01]  /*0950*/  @P2 FFMA.FTZ R16, R27, 0.93318945169448852539, -R16 ;  /* 0x3f6ee5811b102823 */ /* 0x000fe20000010810 */
[----:B------:R-:W-:Y:S02]  /*0960*/  FSETP.GTU.FTZ.AND P2, PT, |R6|, +INF , PT ;  /* 0x7f8000000600780b */ /* 0x000fe40003f5c200 */
[----:B------:R-:W-:Y:S02]  /*0970*/  LOP3.LUT R4, R13, 0x80000000, R4, 0xb8, !PT ;  /* 0x800000000d047812 */ /* 0x000fe400078eb804 */
[----:B------:R-:W-:Y:S02]  /*0980*/  LOP3.LUT R5, R18, 0x80000000, R5, 0xb8, !PT ;  /* 0x8000000012057812 */ /* 0x000fe400078eb805 */
[----:B------:R-:W-:Y:S02]  /*0990*/  LOP3.LUT R6, R23, 0x80000000, R6, 0xb8, !PT ;  /* 0x8000000017067812 */ /* 0x000fe400078eb806 */
[----:B------:R-:W-:Y:S02]  /*09a0*/  LOP3.LUT R7, R16, 0x80000000, R7, 0xb8, !PT ;  /* 0x8000000010077812 */ /* 0x000fe400078eb807 */
[----:B------:R-:W-:-:S02]  /*09b0*/  FSEL R9, R9, R12, !P3 ;  /* 0x0000000c09097208 */ /* 0x000fc40005800000 */
[----:B------:R-:W-:Y:S02]  /*09c0*/  FSEL R10, R10, R15, !P4 ;  /* 0x0000000f0a0a7208 */ /* 0x000fe40006000000 */
[----:B------:R-:W-:Y:S02]  /*09d0*/  FSEL R11, R11, R0, !P5 ;  /* 0x000000000b0b7208 */ /* 0x000fe40006800000 */
[----:B------:R-:W-:Y:S02]  /*09e0*/  FSEL R4, R4, R13, !P0 ;  /* 0x0000000d04047208 */ /* 0x000fe40004000000 */
[----:B------:R-:W-:Y:S01]  /*09f0*/  FSEL R5, R5, R18, !P1 ;  /* 0x0000001205057208 */ /* 0x000fe20004800000 */
[----:B------:R-:W-:Y:S01]  /*0a00*/  STG.E.128 desc[UR4][R2.64], R8 ;  /* 0x0000000802007986 */ /* 0x000fe2000c101d04 */
[----:B------:R-:W-:Y:S02]  /*0a10*/  FSEL R6, R6, R23, !P2 ;  /* 0x0000001706067208 */ /* 0x000fe40005000000 */
[----:B------:R-:W-:-:S05]  /*0a20*/  FSEL R7, R7, R16, !P6 ;  /* 0x0000001007077208 */ /* 0x000fca0007000000 */
[----:B------:R-:W-:Y:S01]  /*0a30*/  STG.E.128 desc[UR4][R2.64+0x800], R4 ;  /* 0x0008000402007986 */ /* 0x000fe2000c101d04 */
[----:B------:R-:W-:Y:S05]  /*0a40*/  EXIT ;  /* 0x000000000000794d */ /* 0x000fea0003800000 */
.L_x_1888:
[----:B------:R-:W0:Y:S01]  /*0a50*/  S2R R4, SR_TID.X ;  /* 0x0000000000047919 */ /* 0x000e220000002100 */
[----:B------:R-:W-:Y:S01]  /*0a60*/  HFMA2.MMA R8, -RZ, RZ, 0, 0 ;  /* 0x00000000ff087435 */ /* 0x000fe200000001ff */
        /* <DEDUP_REMOVED lines=13> */
[----:B0-----:R-:W-:-:S12]  /*0b40*/  @!P6 IMAD.WIDE.U32 R10, R11, 0x4, R6 ;  /* 0x000000040b0ae825 */ /* 0x001fd800078e0006 */
[----:B------:R-:W0:Y:S01]  /*0b50*/  @!P4 LDC.64 R18, c[0x0][0x220] ;  /* 0x00008800ff12cb82 */ /* 0x000e220000000a00 */
[----:B------:R-:W-:Y:S02]  /*0b60*/  @!P4 IADD3 R13, R27, R16, RZ ;  /* 0x000000101b0dc210 */ /* 0x000fe40007ffe0ff */
[----:B------:R-:W-:Y:S02]  /*0b70*/  CS2R R6, SRZ ;  /* 0x0000000000067805 */ /* 0x000fe4000001ff00 */
[----:B------:R-:W-:Y:S01]  /*0b80*/  @!P4 IADD3 R16, R16, 0x80, RZ ;  /* 0x000000801010c810 */ /* 0x000fe20007ffe0ff */
[----:B------:R-:W5:Y:S03]  /*0b90*/  @!P6 LDG.E R8, desc[UR4][R10.64] ;  /* 0x000000040a08e981 */ /* 0x000f66000c1e1900 */
[----:B------:R-:W-:-:S13]  /*0ba0*/  ISETP.GE.AND P3, PT, R16, R0, PT ;  /* 0x000000001000720c */ /* 0x000fda0003f66270 */
[----:B------:R-:W-:Y:S01]  /*0bb0*/  @!P3 IADD3 R23, R27, R16, RZ ;  /* 0x000000101b17b210 */ /* 0x000fe20007ffe0ff */
[----:B------:R-:W2:Y:S01]  /*0bc0*/  @!P3 LDC.64 R2, c[0x0][0x220] ;  /* 0x00008800ff02bb82 */ /* 0x000ea20000000a00 */
[----:B------:R-:W-:Y:S01]  /*0bd0*/  @!P3 IADD3 R16, R16, 0x80, RZ ;  /* 0x000000801010b810 */ /* 0x000fe20007ffe0ff */
[----:B0-----:R-:W-:-:S03]  /*0be0*/  @!P4 IMAD.WIDE.U32 R18, R13, 0x4, R18 ;  /* 0x000000040d12c825 */ /* 0x001fc600078e0012 */
[----:B------:R-:W-:Y:S02]  /*0bf0*/  ISETP.GE.AND P2, PT, R16, R0, PT ;  /* 0x000000001000720c */ /* 0x000fe40003f46270 */
[----:B------:R0:W5:Y:S02]  /*0c00*/  @!P4 LDG.E R6, desc[UR4][R18.64] ;  /* 0x000000041206c981 */ /* 0x000164000c1e1900 */
[----:B0-----:R-:W0:Y:S09]  /*0c10*/  @!P0 LDC.64 R18, c[0x0][0x220] ;  /* 0x00008800ff128b82 */ /* 0x001e320000000a00 */
[----:B------:R-:W-:-:S02]  /*0c20*/  @!P2 IADD3 R17, R27, R16, RZ ;  /* 0x000000101b11a210 */ /* 0x000fc40007ffe0ff */
[----:B------:R-:W-:-:S04]  /*0c30*/  @!P2 IADD3 R16, R16, 0x80, RZ ;  /* 0x000000801010a810 */ /* 0x000fc80007ffe0ff */
[----:B------:R-:W-:Y:S01]  /*0c40*/  ISETP.GE.AND P1, PT, R16, R0, PT ;  /* 0x000000001000720c */ /* 0x000fe20003f26270 */
[----:B0-----:R-:W-:Y:S01]  /*0c50*/  @!P0 IMAD.WIDE.U32 R18, R9, 0x4, R18 ;  /* 0x0000000409128825 */ /* 0x001fe200078e0012 */
[----:B------:R-:W-:-:S11]  /*0c60*/  MOV R9, RZ ;  /* 0x000000ff00097202 */ /* 0x000fd60000000f00 */
[----:B------:R-:W0:Y:S01]  /*0c70*/  @!P1 LDC.64 R12, c[0x0][0x220] ;  /* 0x00008800ff0c9b82 */ /* 0x000e220000000a00 */
[----:B------:R-:W5:Y:S01]  /*0c80*/  @!P0 LDG.E R9, desc[UR4][R18.64] ;  /* 0x0000000412098981 */ /* 0x000f62000c1e1900 */
[----:B------:R-:W-:Y:S02]  /*0c90*/  @!P1 IADD3 R21, R27, R16, RZ ;  /* 0x000000101b159210 */ /* 0x000fe40007ffe0ff */
[----:B------:R-:W-:-:S04]  /*0ca0*/  @!P1 IADD3 R16, R16, 0x80, RZ ;  /* 0x0000008010109810 */ /* 0x000fc80007ffe0ff */
[----:B------:R-:W-:Y:S01]  /*0cb0*/  ISETP.GE.AND P6, PT, R16, R0, PT ;  /* 0x000000001000720c */ /* 0x000fe20003fc6270 */
[----:B--2---:R-:W-:Y:S02]  /*0cc0*/  @!P3 IMAD.WIDE.U32 R22, R23, 0x4, R2 ;  /* 0x000000041716b825 */ /* 0x004fe400078e0002 */
[----:B------:R-:W2:Y:S10]  /*0cd0*/  @!P2 LDC.64 R2, c[0x0][0x220] ;  /* 0x00008800ff02ab82 */ /* 0x000eb40000000a00 */
[----:B------:R-:W3:Y:S01]  /*0ce0*/  @!P6 LDC.64 R10, c[0x0][0x220] ;  /* 0x00008800ff0aeb82 */ /* 0x000ee20000000a00 */
[----:B------:R-:W-:Y:S01]  /*0cf0*/  @!P6 IADD3 R25, R27, R16, RZ ;  /* 0x000000101b19e210 */ /* 0x000fe20007ffe0ff */
[----:B-1----:R-:W-:-:S05]  /*0d00*/  @!P5 IMAD.WIDE.U32 R14, R5, 0x4, R14 ;  /* 0x00000004050ed825 */ /* 0x002fca00078e000e */
[----:B------:R1:W5:Y:S01]  /*0d10*/  @!P5 LDG.E R7, desc[UR4][R14.64] ;  /* 0x000000040e07d981 */ /* 0x000362000c1e1900 */
[----:B--2---:R-:W-:-:S04]  /*0d20*/  @!P2 IMAD.WIDE.U32 R2, R17, 0x4, R2 ;  /* 0x000000041102a825 */ /* 0x004fc800078e0002 */
[----:B0-----:R-:W-:-:S04]  /*0d30*/  @!P1 IMAD.WIDE.U32 R16, R21, 0x4, R12 ;  /* 0x0000000415109825 */ /* 0x001fc800078e000c */
[----:B---3--:R-:W-:Y:S02]  /*0d40*/  @!P6 IMAD.WIDE.U32 R20, R25, 0x4, R10 ;  /* 0x000000041914e825 */ /* 0x008fe400078e000a */
[----:B------:R-:W0:Y:S01]  /*0d50*/  @!P0 LDC.64 R10, c[0x0][0x218] ;  /* 0x00008600ff0a8b82 */ /* 0x000e220000000a00 */
[----:B-1----:R-:W-:Y:S01]  /*0d60*/  HFMA2.MMA R14, -RZ, RZ, 0, 0 ;  /* 0x00000000ff0e7435 */ /* 0x002fe200000001ff */
[----:B------:R-:W-:Y:S02]  /*0d70*/  CS2R R12, SRZ ;  /* 0x00000000000c7805 */ /* 0x000fe4000001ff00 */
[----:B------:R-:W-:Y:S02]  /*0d80*/  MOV R5, RZ ;  /* 0x000000ff00057202 */ /* 0x000fe40000000f00 */
[----:B------:R-:W-:Y:S02]  /*0d90*/  IADD3 R15, R4, 0x80, RZ ;  /* 0x00000080040f7810 */ /* 0x000fe40007ffe0ff */
[----:B------:R1:W5:Y:S01]  /*0da0*/  @!P2 LDG.E R13, desc[UR4][R2.64] ;  /* 0x00000004020da981 */ /* 0x000362000c1e1900 */
[----:B------:R-:W-:Y:S03]  /*0db0*/  BSSY B0, `(.L_x_1889) ;  /* 0x0000022000007945 */ /* 0x000fe60003800000 */
[----:B------:R-:W5:Y:S01]  /*0dc0*/  @!P6 LDG.E R12, desc[UR4][R20.64] ;  /* 0x00000004140ce981 */ /* 0x000f62000c1e1900 */
[----:B------:R-:W-:-:S02]  /*0dd0*/  ISETP.GE.AND P6, PT, R15, R0, PT ;  /* 0x000000000f00720c */ /* 0x000fc40003fc6270 */
[C---:B------:R-:W-:Y:S01]  /*0de0*/  IADD3 R15, R4.reuse, 0x200, RZ ;  /* 0x00000200040f7810 */ /* 0x040fe20007ffe0ff */
[----:B------:R2:W5:Y:S01]  /*0df0*/  @!P3 LDG.E R5, desc[UR4][R22.64] ;  /* 0x000000041605b981 */ /* 0x000562000c1e1900 */
[----:B-1----:R-:W-:-:S03]  /*0e00*/  IADD3 R3, R4, 0x180, RZ ;  /* 0x0000018004037810 */ /* 0x002fc60007ffe0ff */
[----:B------:R1:W5:Y:S01]  /*0e10*/  @!P1 LDG.E R14, desc[UR4][R16.64] ;  /* 0x00000004100e9981 */ /* 0x000362000c1e1900 */
[-C--:B------:R-:W-:Y:S02]  /*0e20*/  ISETP.GE.AND P3, PT, R15, R0.reuse, PT ;  /* 0x000000000f00720c */ /* 0x080fe40003f66270 */
[-C--:B------:R-:W-:Y:S02]  /*0e30*/  ISETP.GE.AND P4, PT, R3, R0.reuse, PT ;  /* 0x000000000300720c */ /* 0x080fe40003f86270 */
[C---:B--2---:R-:W-:Y:S02]  /*0e40*/  IADD3 R23, R4.reuse, 0x100, RZ ;  /* 0x0000010004177810 */ /* 0x044fe40007ffe0ff */
[----:B-1----:R-:W-:Y:S02]  /*0e50*/  IADD3 R17, R4, 0x280, RZ ;  /* 0x0000028004117810 */ /* 0x002fe40007ffe0ff */
[-C--:B------:R-:W-:Y:S02]  /*0e60*/  ISETP.GE.AND P5, PT, R23, R0.reuse, PT ;  /* 0x000000001700720c */ /* 0x080fe40003fa6270 */
[----:B------:R-:W-:-:S02]  /*0e70*/  ISETP.GE.AND P2, PT, R17, R0, PT ;  /* 0x000000001100720c */ /* 0x000fc40003f46270 */
[----:B------:R-:W-:Y:S01]  /*0e80*/  IADD3 R3, R4, 0x300, RZ ;  /* 0x0000030004037810 */ /* 0x000fe20007ffe0ff */
[----:B------:R-:W-:Y:S10]  /*0e90*/  @P0 BRA `(.L_x_1890) ;  /* 0x00000000004c0947 */ /* 0x000ff40003800000 */
[C---:B-----5:R-:W-:Y:S01]  /*0ea0*/  FSETP.GT.FTZ.AND P1, PT, |R9|.reuse, 1, PT ;  /* 0x3f8000000900780b */ /* 0x060fe20003f34200 */
[----:B------:R-:W-:Y:S01]  /*0eb0*/  FADD.FTZ R2, |R9|, -RZ ;  /* 0x800000ff09027221 */ /* 0x000fe20000010200 */
[----:B------:R-:W-:-:S11]  /*0ec0*/  MOV R16, 0x3b2090aa ;  /* 0x3b2090aa00107802 */ /* 0x000fd60000000f00 */
        /* <DEDUP_REMOVED lines=16> */
.L_x_1890:
[----:B------:R-:W-:Y:S05]  /*0fd0*/  BSYNC B0 ;  /* 0x0000000000007941 */ /* 0x000fea0003800000 */
.L_x_1889:
[----:B------:R-:W-:Y:S01]  /*0fe0*/  BSSY B0, `(.L_x_1891) ;  /* 0x0000017000007945 */ /* 0x000fe20003800000 */
[----:B------:R-:W-:Y:S02]  /*0ff0*/  ISETP.GE.AND P1, PT, R3, R0, PT ;  /* 0x000000000300720c */ /* 0x000fe40003f26270 */
[----:B------:R-:W-:Y:S01]  /*1000*/  IADD3 R3, R4, 0x380, RZ ;  /* 0x0000038004037810 */ /* 0x000fe20007ffe0ff */
[----:B------:R-:W-:Y:S10]  /*1010*/  @P6 BRA `(.L_x_1892) ;  /* 0x00000000004c6947 */ /* 0x000ff40003800000 */
[C---:B-----5:R-:W-:Y:S01]  /*1020*/  FSETP.GT.FTZ.AND P6, PT, |R8|.reuse, 1, PT ;  /* 0x3f8000000800780b */ /* 0x060fe20003fd4200 */
[----:B------:R-:W-:Y:S01]  /*1030*/  FADD.FTZ R2, |R8|, -RZ ;  /* 0x800000ff08027221 */ /* 0x000fe20000010200 */
[----:B------:R-:W-:-:S11]  /*1040*/  HFMA2.MMA R16, -RZ, RZ, 0.890625, -0.00056934356689453125 ;  /* 0x3b2090aaff107435 */ /* 0x000fd600000001ff */
[----:B------:R-:W1:Y:S02]  /*1050*/  @P6 MUFU.RCP R2, R2 ;  /* 0x0000000200026308 */ /* 0x000e640000001000 */
        /* <DEDUP_REMOVED lines=15> */
.L_x_1892:
[----:B------:R-:W-:Y:S05]  /*1150*/  BSYNC B0 ;  /* 0x0000000000007941 */ /* 0x000fea0003800000 */
.L_x_1891:
[----:B------:R-:W-:Y:S01]  /*1160*/  ISETP.GE.AND P6, PT, R3, R0, PT ;  /* 0x000000000300720c */ /* 0x000fe20003fc6270 */
[----:B------:R-:W-:Y:S01]  /*1170*/  BSSY B0, `(.L_x_1893) ;  /* 0x0000017000007945 */ /* 0x000fe20003800000 */
[----:B------:R-:W-:-:S05]  /*1180*/  @!P0 IADD3 R3, R27, R4, RZ ;  /* 0x000000041b038210 */ /* 0x000fca0007ffe0ff */
[----:B0-----:R-:W-:Y:S01]  /*1190*/  @!P0 IMAD.WIDE.U32 R2, R3, 0x4, R10 ;  /* 0x0000000403028825 */ /* 0x001fe200078e000a */
        /* <DEDUP_REMOVED lines=20> */
.L_x_1894:
[----:B------:R-:W-:Y:S05]  /*12e0*/  BSYNC B0 ;  /* 0x0000000000007941 */ /* 0x000fea0003800000 */
.L_x_1893:
        /* <DEDUP_REMOVED lines=21> */
.L_x_1896:
[----:B------:R-:W-:Y:S05]  /*1440*/  BSYNC B0 ;  /* 0x0000000000007941 */ /* 0x000fea0003800000 */
.L_x_1895:
        /* <DEDUP_REMOVED lines=21> */
.L_x_1898:
[----:B------:R-:W-:Y:S05]  /*15a0*/  BSYNC B0 ;  /* 0x0000000000007941 */ /* 0x000fea0003800000 */
.L_x_1897:
        /* <DEDUP_REMOVED lines=21> */
.L_x_1900:
[----:B------:R-:W-:Y:S05]  /*1700*/  BSYNC B0 ;  /* 0x0000000000007941 */ /* 0x000fea0003800000 */
.L_x_1899:
        /* <DEDUP_REMOVED lines=21> */
.L_x_1902:
[----:B------:R-:W-:Y:S05]  /*1860*/  BSYNC B0 ;  /* 0x0000000000007941 */ /* 0x000fea0003800000 */
.L_x_1901:
        /* <DEDUP_REMOVED lines=21> */
.L_x_1904:
[----:B------:R-:W-:Y:S05]  /*19c0*/  BSYNC B0 ;  /* 0x0000000000007941 */ /* 0x000fea0003800000 */
.L_x_1903:
[----:B------:R-:W-:Y:S01]  /*19d0*/  @!P0 IADD3 R4, R4, 0x80, RZ ;  /* 0x0000008004048810 */ /* 0x000fe20007ffe0ff */
[----:B------:R0:W-:Y:S01]  /*19e0*/  @!P0 STG.E desc[UR4][R2.64], R15 ;  /* 0x0000000f02008986 */ /* 0x0001e2000c101904 */
[----:B------:R-:W-:Y:S04]  /*19f0*/  BSSY B0, `(.L_x_1905) ;  /* 0x000002d000007945 */ /* 0x000fe80003800000 */
[----:B------:R-:W-:Y:S01]  /*1a00*/  BSSY B1, `(.L_x_1906) ;  /* 0x0000025000017945 */ /* 0x000fe20003800000 */
[----:B------:R-:W-:-:S13]  /*1a10*/  ISETP.GE.AND P0, PT, R4, R0, PT ;  /* 0x000000000400720c */ /* 0x000fda0003f06270 */
[----:B0-----:R-:W-:Y:S05]  /*1a20*/  @P0 BRA `(.L_x_1907) ;  /* 0x0000000000300947 */ /* 0x001fea0003800000 */
[----:B------:R-:W0:Y:S01]  /*1a30*/  LDC.64 R2, c[0x0][0x218] ;  /* 0x00008600ff027b82 */ /* 0x000e220000000a00 */
[----:B------:R-:W-:Y:S02]  /*1a40*/  IADD3 R11, R27, R4, RZ ;  /* 0x000000041b0b7210 */ /* 0x000fe40007ffe0ff */
        /* <DEDUP_REMOVED lines=10> */
.L_x_1907:
[----:B------:R-:W-:-:S13]  /*1af0*/  ISETP.GE.AND P0, PT, R4, R0, PT ;  /* 0x000000000400720c */ /* 0x000fda0003f06270 */
[----:B------:R-:W-:Y:S05]  /*1b00*/  @P0 BRA `(.L_x_1909) ;  /* 0x0000000000300947 */ /* 0x000fea0003800000 */
[----:B0-----:R-:W0:Y:S01]  /*1b10*/  LDC.64 R2, c[0x0][0x218] ;  /* 0x00008600ff027b82 */ /* 0x001e220000000a00 */
[----:B------:R-:W-:Y:S02]  /*1b20*/  IADD3 R11, R27, R4, RZ ;  /* 0x000000041b0b7210 */ /* 0x000fe40007ffe0ff */
[----:B------:R-:W-:-:S03]  /*1b30*/  IADD3 R4, R4, 0x80, RZ ;  /* 0x0000008004047810 */ /* 0x000fc60007ffe0ff */
[----:B0-----:R-:W-:-:S05]  /*1b40*/  IMAD.WIDE.U32 R2, R11, 0x4, R2 ;  /* 0x000000040b027825 */ /* 0x001fca00078e0002 */
[----:B-----5:R1:W-:Y:S02]  /*1b50*/  STG.E desc[UR4][R2.64], R6 ;  /* 0x0000000602007986 */ /* 0x0203e4000c101904 */
.L_x_1908:
[----:B------:R-:W-:-:S13]  /*1b60*/  ISETP.GE.AND P0, PT, R4, R0, PT ;  /* 0x000000000400720c */ /* 0x000fda0003f06270 */
[----:B------:R-:W-:Y:S05]  /*1b70*/  @P0 BRA `(.L_x_1910) ;  /* 0x0000000000340947 */ /* 0x000fea0003800000 */
[----:B01----:R-:W0:Y:S01]  /*1b80*/  LDC.64 R2, c[0x0][0x218] ;  /* 0x00008600ff027b82 */ /* 0x003e220000000a00 */
[----:B------:R-:W-:Y:S02]  /*1b90*/  IADD3 R11, R27, R4, RZ ;  /* 0x000000041b0b7210 */ /* 0x000fe40007ffe0ff */
[----:B------:R-:W-:-:S03]  /*1ba0*/  IADD3 R4, R4, 0x80, RZ ;  /* 0x0000008004047810 */ /* 0x000fc60007ffe0ff */
[----:B0-----:R-:W-:-:S05]  /*1bb0*/  IMAD.WIDE.U32 R2, R11, 0x4, R2 ;  /* 0x000000040b027825 */ /* 0x001fca00078e0002 */
[----:B-----5:R1:W-:Y:S02]  /*1bc0*/  STG.E desc[UR4][R2.64], R8 ;  /* 0x0000000802007986 */ /* 0x0203e4000c101904 */
.L_x_1909:
[----:B------:R-:W-:-:S13]  /*1bd0*/  ISETP.GE.AND P0, PT, R4, R0, PT ;  /* 0x000000000400720c */ /* 0x000fda0003f06270 */
[----:B------:R-:W-:Y:S05]  /*1be0*/  @P0 BREAK B1 ;  /* 0x0000000000010942 */ /* 0x000fea0003800000 */
[----:B------:R-:W-:Y:S05]  /*1bf0*/  @P0 BRA `(.L_x_1911) ;  /* 0x0000000000300947 */ /* 0x000fea0003800000 */
[----:B01----:R-:W0:Y:S01]  /*1c00*/  LDC.64 R2, c[0x0][0x218] ;  /* 0x00008600ff027b82 */ /* 0x003e220000000a00 */
[----:B------:R-:W-:Y:S02]  /*1c10*/  IADD3 R11, R27, R4, RZ ;  /* 0x000000041b0b7210 */ /* 0x000fe40007ffe0ff */
[----:B------:R-:W-:-:S03]  /*1c20*/  IADD3 R4, R4, 0x80, RZ ;  /* 0x0000008004047810 */ /* 0x000fc60007ffe0ff */
[----:B0-----:R-:W-:-:S05]  /*1c30*/  IMAD.WIDE.U32 R2, R11, 0x4, R2 ;  /* 0x000000040b027825 */ /* 0x001fca00078e0002 */
[----:B-----5:R2:W-:Y:S02]  /*1c40*/  STG.E desc[UR4][R2.64], R7 ;  /* 0x0000000702007986 */ /* 0x0205e4000c101904 */
.L_x_1910:
[----:B------:R-:W-:Y:S05]  /*1c50*/  BSYNC B1 ;  /* 0x0000000000017941 */ /* 0x000fea0003800000 */
.L_x_1906:
[----:B------:R-:W-:-:S13]  /*1c60*/  ISETP.GE.AND P0, PT, R4, R0, PT ;  /* 0x000000000400720c */ /* 0x000fda0003f06270 */
[----:B012---:R-:W0:Y:S01]  /*1c70*/  @!P0 LDC.64 R2, c[0x0][0x218] ;  /* 0x00008600ff028b82 */ /* 0x007e220000000a00 */
[----:B-----5:R-:W-:Y:S02]  /*1c80*/  @!P0 IADD3 R7, R27, R4, RZ ;  /* 0x000000041b078210 */ /* 0x020fe40007ffe0ff */
[----:B------:R-:W-:-:S03]  /*1c90*/  @!P0 IADD3 R4, R4, 0x80, RZ ;  /* 0x0000008004048810 */ /* 0x000fc60007ffe0ff */
[----:B0-----:R-:W-:-:S05]  /*1ca0*/  @!P0 IMAD.WIDE.U32 R2, R7, 0x4, R2 ;  /* 0x0000000407028825 */ /* 0x001fca00078e0002 */
[----:B------:R2:W-:Y:S02]  /*1cb0*/  @!P0 STG.E desc[UR4][R2.64], R9 ;  /* 0x0000000902008986 */ /* 0x0005e4000c101904 */
.L_x_1911:
[----:B------:R-:W-:Y:S05]  /*1cc0*/  BSYNC B0 ;  /* 0x0000000000007941 */ /* 0x000fea0003800000 */
.L_x_1905:
        /* <DEDUP_REMOVED lines=8> */
.L_x_1912:
        /* <DEDUP_REMOVED lines=11> */
.L_x_2730:


//--------------------- .text._ZN2at6native29vectorized_elementwise_kernelILi8EZZZNS0_16atan_kernel_cudaERNS_18TensorIteratorBaseEENKUlvE0_clEvENKUlvE0_clEvEUlfE_St5arrayIPcLm2EEEEviT0_T1_ --------------------------
	.section	.text._ZN2at6native29vectorized_elementwise_kernelILi8EZZZNS0_16atan_kernel_cudaERNS_18TensorIteratorBaseEENKUlvE0_clEvENKUlvE0_clEvEUlfE_St5arrayIPcLm2EEEEviT0_T1_,"ax",@progbits
	.align	128
        .global         _ZN2at6native29vectorized_elementwise_kernelILi8EZZZNS0_16atan_kernel_cudaERNS_18TensorIteratorBaseEENKUlvE0_clEvENKUlvE0_clEvEUlfE_St5arrayIPcLm2EEEEviT0_T1_
        .type           _ZN2at6native29vectorized_elementwise_kernelILi8EZZZNS0_16atan_kernel_cudaERNS_18TensorIteratorBaseEENKUlvE0_clEvENKUlvE0_clEvEUlfE_St5arrayIPcLm2EEEEviT0_T1_,@function
        .size           _ZN2at6native29vectorized_elementwise_kernelILi8EZZZNS0_16atan_kernel_cudaERNS_18TensorIteratorBaseEENKUlvE0_clEvENKUlvE0_clEvEUlfE_St5arrayIPcLm2EEEEviT0_T1_,(.L_x_2731 - _ZN2at6native29vectorized_elementwise_kernelILi8EZZZNS0_16atan_kernel_cudaERNS_18TensorIteratorBaseEENKUlvE0_clEvENKUlvE0_clEvEUlfE_St5arrayIPcLm2EEEEviT0_T1_)
        .other          _ZN2at6native29vectorized_elementwise_kernelILi8EZZZNS0_16atan_kernel_cudaERNS_18TensorIteratorBaseEENKUlvE0_clEvENKUlvE0_clEvEUlfE_St5arrayIPcLm2EEEEviT0_T1_,@"STO_CUDA_ENTRY STV_DEFAULT"
_ZN2at6native29vectorized_elementwise_kernelILi8EZZZNS0_16atan_kernel_cudaERNS_18TensorIteratorBaseEENKUlvE0_clEvENKUlvE0_clEvEUlfE_St5arrayIPcLm2EEEEviT0_T1_:
.text._ZN2at6native29vectorized_elementwise_kernelILi8EZZZNS0_16atan_kernel_cudaERNS_18TensorIteratorBaseEENKUlvE0_clEvENKUlvE0_clEvEUlfE_St5arrayIPcLm2EEEEviT0_T1_:
        /* <DEDUP_REMOVED lines=165> */
.L_x_1913:
        /* <DEDUP_REMOVED lines=88> */
.L_x_1915:
[----:B------:R-:W-:Y:S05]  /*0fd0*/  BSYNC B0 ;  /* 0x0000000000007941 */ /* 0x000fea0003800000 */
.L_x_1914:
        /* <DEDUP_REMOVED lines=23> */
.L_x_1917:
[----:B------:R-:W-:Y:S05]  /*1150*/  BSYNC B0 ;  /* 0x0000000000007941 */ /* 0x000fea0003800000 */
.L_x_1916:
        /* <DEDUP_REMOVED lines=24> */
.L_x_1919:
[----:B------:R-:W-:Y:S05]  /*12e0*/  BSYNC B0 ;  /* 0x0000000000007941 */ /* 0x000fea0003800000 */
.L_x_1918:
        /* <DEDUP_REMOVED lines=21> */
.L_x_1921:
[----:B------:R-:W-:Y:S05]  /*1440*/  BSYNC B0 ;  /* 0x0000000000007941 */ /* 0x000fea0003800000 */
.L_x_1920:
        /* <DEDUP_REMOVED lines=21> */
.L_x_1923:
[----:B------:R-:W-:Y:S05]  /*15a0*/  BSYNC B0 ;  /* 0x0000000000007941 */ /* 0x000fea0003800000 */
.L_x_1922:
        /* <DEDUP_REMOVED lines=21> */
.L_x_1925:
[----:B------:R-:W-:Y:S05]  /*1700*/  BSYNC B0 ;  /* 0x0000000000007941 */ /* 0x000fea0003800000 */
.L_x_1924:
        /* <DEDUP_REMOVED lines=21> */
.L_x_1927:
[----:B------:R-:W-:Y:S05]  /*1860*/  BSYNC B0 ;  /* 0x0000000000007941 */ /* 0x000fea0003800000 */
.L_x_1926:
        /* <DEDUP_REMOVED lines=21> */
.L_x_1929:
[----:B------:R-:W-:Y:S05]  /*19c0*/  BSYNC B0 ;  /* 0x0000000000007941 */ /* 0x000fea0003800000 */
.L_x_1928:
        /* <DEDUP_REMOVED lines=18> */
.L_x_1932:
[----:B------:R-:W-:-:S13]  /*1af0*/  ISETP.GE.AND P0, PT, R4, R0, PT ;  /* 0x000000000400720c */ /* 0x000fda0003f06270 */
[----:B------:R-:W-:Y:S05]  /*1b00*/  @P0 BRA `(.L_x_1934) ;  /* 0x0000000000300947 */ /* 0x000fea0003800000 */
[----:B0-----:R-:W0:Y:S01]  /*1b10*/  LDC.64 R2, c[0x0][0x218] ;  /* 0x00008600ff027b82 */ /* 0x001e220000000a00 */
[----:B------:R-:W-:Y:S02]  /*1b20*/  IADD3 R11, R27, R4, RZ ;  /* 0x000000041b0b7210 */ /* 0x000fe40007ffe0ff */
[----:B------:R-:W-:-:S03]  /*1b30*/  IADD3 R4, R4, 0x80, RZ ;  /* 0x0000008004047810 */ /* 0x000fc60007ffe0ff */
[----:B0-----:R-:W-:-:S05]  /*1b40*/  IMAD.WIDE.U32 R2, R11, 0x4, R2 ;  /* 0x000000040b027825 */ /* 0x001fca00078e0002 */
[----:B-----5:R1:W-:Y:S02]  /*1b50*/  STG.E desc[UR4][R2.64], R6 ;  /* 0x0000000602007986 */ /* 0x0203e4000c101904 */
.L_x_1933:
[----:B------:R-:W-:-:S13]  /*1b60*/  ISETP.GE.AND P0, PT, R4, R0, PT ;  /* 0x000000000400720c */ /* 0x000fda0003f06270 */
[----:B------:R-:W-:Y:S05]  /*1b70*/  @P0 BRA `(.L_x_1935) ;  /* 0x0000000000340947 */ /* 0x000fea0003800000 */
[----:B01----:R-:W0:Y:S01]  /*1b80*/  LDC.64 R2, c[0x0][0x218] ;  /* 0x00008600ff027b82 */ /* 0x003e220000000a00 */
[----:B------:R-:W-:Y:S02]  /*1b90*/  IADD3 R11, R27, R4, RZ ;  /* 0x000000041b0b7210 */ /* 0x000fe40007ffe0ff */
[----:B------:R-:W-:-:S03]  /*1ba0*/  IADD3 R4, R4, 0x80, RZ ;  /* 0x0000008004047810 */ /* 0x000fc60007ffe0ff */
[----:B0-----:R-:W-:-:S05]  /*1bb0*/  IMAD.WIDE.U32 R2, R11, 0x4, R2 ;  /* 0x000000040b027825 */ /* 0x001fca00078e0002 */
[----:B-----5:R1:W-:Y:S02]  /*1bc0*/  STG.E desc[UR4][R2.64], R8 ;  /* 0x0000000802007986 */ /* 0x0203e4000c101904 */
.L_x_1934:
        /* <DEDUP_REMOVED lines=8> */
.L_x_1935:
[----:B------:R-:W-:Y:S05]  /*1c50*/  BSYNC B1 ;  /* 0x0000000000017941 */ /* 0x000fea0003800000 */
.L_x_1931:
[----:B------:R-:W-:-:S13]  /*1c60*/  ISETP.GE.AND P0, PT, R4, R0, PT ;  /* 0x000000000400720c */ /* 0x000fda0003f06270 */
[----:B012---:R-:W0:Y:S01]  /*1c70*/  @!P0 LDC.64 R2, c[0x0][0x218] ;  /* 0x00008600ff028b82 */ /* 0x007e220000000a00 */
[----:B-----5:R-:W-:Y:S02]  /*1c80*/  @!P0 IADD3 R7, R27, R4, RZ ;  /* 0x000000041b078210 */ /* 0x020fe40007ffe0ff */
[----:B------:R-:W-:-:S03]  /*1c90*/  @!P0 IADD3 R4, R4, 0x80, RZ ;  /* 0x0000008004048810 */ /* 0x000fc60007ffe0ff */
[----:B0-----:R-:W-:-:S05]  /*1ca0*/  @!P0 IMAD.WIDE.U32 R2, R7, 0x4, R2 ;  /* 0x0000000407028825 */ /* 0x001fca00078e0002 */
[----:B------:R2:W-:Y:S02]  /*1cb0*/  @!P0 STG.E desc[UR4][R2.64], R9 ;  /* 0x0000000902008986 */ /* 0x0005e4000c101904 */
.L_x_1936:
[----:B------:R-:W-:Y:S05]  /*1cc0*/  BSYNC B0 ;  /* 0x0000000000007941 */ /* 0x000fea0003800000 */
.L_x_1930:
        /* <DEDUP_REMOVED lines=8> */
.L_x_1937:
        /* <DEDUP_REMOVED lines=11> */
.L_x_2731:


//--------------------- .text._ZN2at6native18elementwise_kernelILi128ELi4EZNS0_15gpu_kernel_implIZZZNS0_16atan_kernel_cudaERNS_18TensorIteratorBaseEENKUlvE0_clEvENKUlvE_clEvEUldE_EEvS4_RKT_EUliE_EEviT1_ --------------------------
	.section	.text._ZN2at6native18elementwise_kernelILi128ELi4EZNS0_15gpu_kernel_implIZZZNS0_16atan_kernel_cudaERNS_18TensorIteratorBaseEENKUlvE0_clEvENKUlvE_clEvEUldE_EEvS4_RKT_EUliE_EEviT1_,"ax",@progbits
	.align	128
        .global         _ZN2at6native18elementwise_kernelILi128ELi4EZNS0_15gpu_kernel_implIZZZNS0_16atan_kernel_cudaERNS_18TensorIteratorBaseEENKUlvE0_clEvENKUlvE_clEvEUldE_EEvS4_RKT_EUliE_EEviT1_
        .type           _ZN2at6native18elementwise_kernelILi128ELi4EZNS0_15gpu_kernel_implIZZZNS0_16atan_kernel_cudaERNS_18TensorIteratorBaseEENKUlvE0_clEvENKUlvE_clEvEUldE_EEvS4_RKT_EUliE_EEviT1_,@function
        .size           _ZN2at6native18elementwise_kernelILi128ELi4EZNS0_15gpu_kernel_implIZZZNS0_16atan_kernel_cudaERNS_18TensorIteratorBaseEENKUlvE0_clEvENKUlvE_clEvEUldE_EEvS4_RKT_EUliE_EEviT1_,(.L_x_2732 - _ZN2at6native18elementwise_kernelILi128ELi4EZNS0_15gpu_kernel_implIZZZNS0_16atan_kernel_cudaERNS_18TensorIteratorBaseEENKUlvE0_clEvENKUlvE_clEvEUldE_EEvS4_RKT_EUliE_EEviT1_)
        .other          _ZN2at6native18elementwise_kernelILi128ELi4EZNS0_15gpu_kernel_implIZZZNS0_16atan_kernel_cudaERNS_18TensorIteratorBaseEENKUlvE0_clEvENKUlvE_clEvEUldE_EEvS4_RKT_EUliE_EEviT1_,@"STO_CUDA_ENTRY STV_DEFAULT"
_ZN2at6native18elementwise_kernelILi128ELi4EZNS0_15gpu_kernel_implIZZZNS0_16atan_kernel_cudaERNS_18TensorIteratorBaseEENKUlvE0_clEvENKUlvE_clEvEUldE_EEvS4_RKT_EUliE_EEviT1_:
.text._ZN2at6native18elementwise_kernelILi128ELi4EZNS0_15gpu_kernel_implIZZZNS0_16atan_kernel_cudaERNS_18TensorIteratorBaseEENKUlvE0_clEvENKUlvE_clEvEUldE_EEvS4_RKT_EUliE_EEviT1_:
        /* <DEDUP_REMOVED lines=32> */
[----:B------:R-:W-:-:S05]  /*0200*/  SHF.R.U32.HI R5, RZ, UR5, R4 ;  /* 0x00000005ff057c19 */ /* 0x000fca0008011604 */
[----:B------:R-:W-:-:S04]  /*0210*/  IMAD.MOV R2, RZ, RZ, -R5 ;  /* 0x000000ffff027224 */ /* 0x000fc800078e0a05 */
[----:B------:R-:W-:Y:S01]  /*0220*/  IMAD R3, R2, UR6, R3 ;  /* 0x0000000602037c24 */ /* 0x000fe2000f8e0203 */
[----:B------:R-:W-:-:S03]  /*0230*/  ULDC.64 UR6, c[0x0][0x350] ;  /* 0x0000d40000067ab9 */ /* 0x000fc60000000a00 */
[C---:B------:R-:W-:Y:S02]  /*0240*/  IMAD R16, R3.reuse, UR6, RZ ;  /* 0x0000000603107c24 */ /* 0x040fe4000f8e02ff */
[----:B------:R-:W-:Y:S02]  /*0250*/  IMAD R0, R3, UR7, R0 ;  /* 0x0000000703007c24 */ /* 0x000fe4000f8e0200 */
        /* <DEDUP_REMOVED lines=276> */
.L_x_1940:
        /* <DEDUP_REMOVED lines=19> */
[----:B--2---:R-:W0:Y:S01]  /*14d0*/  I2F.F64.S16 R2, R2 ;  /* 0x0000000200027312 */ /* 0x004e220000101c00 */
[----:B------:R-:W-:Y:S05]  /*14e0*/  BRA `(.L_x_1946) ;  /* 0x0000000c007c7947 */ /* 0x000fea0003800000 */
.L_x_1944:
[----:B------:R-:W2:Y:S02]  /*14f0*/  LDG.E.U8 R2, desc[UR36][R4.64] ;  /* 0x0000002404027981 */ /* 0x000ea4000c1e1100 */
[----:B--2---:R-:W0:Y:S01]  /*1500*/  I2F.F64.U16 R2, R2 ;  /* 0x0000000200027312 */ /* 0x004e220000101800 */
[----:B------:R-:W-:Y:S05]  /*1510*/  BRA `(.L_x_1946) ;  /* 0x0000000c00707947 */ /* 0x000fea0003800000 */
.L_x_1943:
[----:B------:R-:W-:-:S13]  /*1520*/  ISETP.NE.AND P0, PT, R2, 0x2, PT ;  /* 0x000000020200780c */ /* 0x000fda0003f05270 */
[----:B------:R-:W-:Y:S05]  /*1530*/  @!P0 BRA `(.L_x_1947) ;  /* 0x0000000000288947 */ /* 0x000fea0003800000 */
[----:B------:R-:W-:-:S13]  /*1540*/  ISETP.NE.AND P0, PT, R2, 0x3, PT ;  /* 0x000000030200780c */ /* 0x000fda0003f05270 */
[----:B------:R-:W-:Y:S05]  /*1550*/  @!P0 BRA `(.L_x_1948) ;  /* 0x0000000000148947 */ /* 0x000fea0003800000 */
[----:B------:R-:W-:-:S13]  /*1560*/  ISETP.NE.AND P0, PT, R2, 0x4, PT ;  /* 0x000000040200780c */ /* 0x000fda0003f05270 */
[----:B------:R-:W-:Y:S05]  /*1570*/  @P0 BRA `(.L_x_1945) ;  /* 0x0000000800fc0947 */ /* 0x000fea0003800000 */
[----:B------:R-:W2:Y:S02]  /*1580*/  LDG.E.64 R2, desc[UR36][R4.64] ;  /* 0x0000002404027981 */ /* 0x000ea4000c1e1b00 */
[----:B--2---:R-:W0:Y:S01]  /*1590*/  I2F.F64.S64 R2, R2 ;  /* 0x0000000200027312 */ /* 0x004e220000301c00 */
[----:B------:R-:W-:Y:S05]  /*15a0*/  BRA `(.L_x_1946) ;  /* 0x0000000c004c7947 */ /* 0x000fea0003800000 */
.L_x_1948:
[----:B------:R-:W2:Y:S02]  /*15b0*/  LDG.E R2, desc[UR36][R4.64] ;  /* 0x0000002404027981 */ /* 0x000ea4000c1e1900 */
[----:B--2---:R-:W0:Y:S01]  /*15c0*/  I2F.F64 R2, R2 ;  /* 0x0000000200027312 */ /* 0x004e220000201c00 */
[----:B------:R-:W-:Y:S05]  /*15d0*/  BRA `(.L_x_1946) ;  /* 0x0000000c00407947 */ /* 0x000fea0003800000 */
.L_x_1947:
[----:B------:R-:W2:Y:S02]  /*15e0*/  LDG.E.U16 R2, desc[UR36][R4.64] ;  /* 0x0000002404027981 */ /* 0x000ea4000c1e1500 */
[----:B--2---:R-:W0:Y:S01]  /*15f0*/  I2F.F64.S16 R2, R2 ;  /* 0x0000000200027312 */ /* 0x004e220000101c00 */
[----:B------:R-:W-:Y:S05]  /*1600*/  BRA `(.L_x_1946) ;  /* 0x0000000c00347947 */ /* 0x000fea0003800000 */
.L_x_1942:
[----:B------:R-:W-:-:S13]  /*1610*/  ISETP.GT.AND P0, PT, R2, 0x6, PT ;  /* 0x000000060200780c */ /* 0x000fda0003f04270 */
[----:B------:R-:W-:Y:S05]  /*1620*/  @P0 BRA `(.L_x_1949) ;  /* 0x0000000000340947 */ /* 0x000fea0003800000 */
[----:B------:R-:W-:-:S13]  /*1630*/  ISETP.NE.AND P0, PT, R2, 0x5, PT ;  /* 0x000000050200780c */ /* 0x000fda0003f05270 */
[----:B------:R-:W-:Y:S05]  /*1640*/  @!P0 BRA `(.L_x_1950) ;  /* 0x0000000000188947 */ /* 0x000fea0003800000 */
[----:B------:R-:W-:-:S13]  /*1650*/  ISETP.NE.AND P0, PT, R2, 0x6, PT ;  /* 0x000000060200780c */ /* 0x000fda0003f05270 */
[----:B------:R-:W-:Y:S05]  /*1660*/  @P0 BRA `(.L_x_1945) ;  /* 0x0000000800c00947 */ /* 0x000fea0003800000 */
[----:B------:R-:W2:Y:S02]  /*1670*/  LDG.E R2, desc[UR36][R4.64] ;  /* 0x0000002404027981 */ /* 0x000ea4000c1e1900 */
[----:B--2---:R-:W-:-:S06]  /*1680*/  FMUL.FTZ R2, R2, 1 ;  /* 0x3f80000002027820 */ /* 0x004fcc0000410000 */
[----:B------:R-:W0:Y:S01]  /*1690*/  F2F.F64.F32 R2, R2 ;  /* 0x0000000200027310 */ /* 0x000e220000201800 */
[----:B------:R-:W-:Y:S05]  /*16a0*/  BRA `(.L_x_1946) ;  /* 0x0000000c000c7947 */ /* 0x000fea0003800000 */
.L_x_1950:
[----:B------:R-:W2:Y:S02]  /*16b0*/  LDG.E.U16 R0, desc[UR36][R4.64] ;  /* 0x0000002404007981 */ /* 0x000ea4000c1e1500 */
[----:B--2---:R-:W-:-:S05]  /*16c0*/  HADD2.F32 R0, -RZ, R0.H0_H0 ;  /* 0x20000000ff007230 */ /* 0x004fca0000004100 */
[----:B------:R-:W-:-:S04]  /*16d0*/  FMUL.FTZ R0, R0, 1 ;  /* 0x3f80000000007820 */ /* 0x000fc80000410000 */
[----:B------:R0:W1:Y:S01]  /*16e0*/  F2F.F64.F32 R2, R0 ;  /* 0x0000000000027310 */ /* 0x0000620000201800 */
[----:B------:R-:W-:Y:S05]  /*16f0*/  BRA `(.L_x_1946) ;  /* 0x0000000800f87947 */ /* 0x000fea0003800000 */
.L_x_1949:
[----:B------:R-:W-:-:S13]  /*1700*/  ISETP.NE.AND P0, PT, R2, 0x7, PT ;  /* 0x000000070200780c */ /* 0x000fda0003f05270 */
[----:B------:R-:W-:Y:S05]  /*1710*/  @!P0 BRA `(.L_x_1951) ;  /* 0x0000000000348947 */ /* 0x000fea0003800000 */
        /* <DEDUP_REMOVED lines=8> */
.L_x_1952:
[----:B------:R-:W2:Y:S02]  /*17a0*/  LDG.E.U16 R4, desc[UR36][R4.64] ;  /* 0x0000002404047981 */ /* 0x000ea4000c1e1500 */
[----:B--2---:R-:W-:-:S05]  /*17b0*/  HADD2.F32 R0, -RZ, R4.H0_H0 ;  /* 0x20000004ff007230 */ /* 0x004fca0000004100 */
[----:B------:R-:W-:-:S04]  /*17c0*/  FMUL.FTZ R0, R0, 1 ;  /* 0x3f80000000007820 */ /* 0x000fc80000410000 */
[----:B------:R0:W1:Y:S01]  /*17d0*/  F2F.F64.F32 R2, R0 ;  /* 0x0000000000027310 */ /* 0x0000620000201800 */
[----:B------:R-:W-:Y:S05]  /*17e0*/  BRA `(.L_x_1946) ;  /* 0x0000000800bc7947 */ /* 0x000fea0003800000 */
.L_x_1951:
[----:B------:R0:W5:Y:S01]  /*17f0*/  LDG.E.64 R2, desc[UR36][R4.64] ;  /* 0x0000002404027981 */ /* 0x000162000c1e1b00 */
[----:B------:R-:W-:Y:S05]  /*1800*/  BRA `(.L_x_1946) ;  /* 0x0000000800b47947 */ /* 0x000fea0003800000 */
.L_x_1941:
        /* <DEDUP_REMOVED lines=8> */
[----:B------:R-:W2:Y:S01]  /*1890*/  LDG.E.U8 R4, desc[UR36][R4.64] ;  /* 0x0000002404047981 */ /* 0x000ea2000c1e1100 */
[----:B------:R-:W-:Y:S01]  /*18a0*/  IMAD.MOV.U32 R2, RZ, RZ, RZ ;  /* 0x000000ffff027224 */ /* 0x000fe200078e00ff */
[----:B--2---:R-:W-:-:S04]  /*18b0*/  ISETP.NE.AND P0, PT, R4, RZ, PT ;  /* 0x000000ff0400720c */ /* 0x004fc80003f05270 */
[----:B------:R-:W-:Y:S01]  /*18c0*/  FSEL R3, RZ, 1.875, !P0 ;  /* 0x3ff00000ff037808 */ /* 0x000fe20004000000 */
[----:B------:R-:W-:Y:S08]  /*18d0*/  BRA `(.L_x_1946) ;  /* 0x0000000800807947 */ /* 0x000ff00003800000 */
.L_x_1955:
[----:B------:R0:W5:Y:S01]  /*18e0*/  LDG.E.64 R2, desc[UR36][R4.64] ;  /* 0x0000002404027981 */ /* 0x000162000c1e1b00 */
[----:B------:R-:W-:Y:S05]  /*18f0*/  BRA `(.L_x_1946) ;  /* 0x0000000800787947 */ /* 0x000fea0003800000 */
.L_x_1954:
        /* <DEDUP_REMOVED lines=24> */
[----:B------:R-:W-:-:S05]  /*1a80*/  LOP3.LUT R3, R3, 0x80000000, R0, 0xf8, !PT ;  /* 0x8000000003037812 */ /* 0x000fca00078ef800 */
[----:B------:R-:W-:-:S06]  /*1a90*/  FMUL.FTZ R3, R3, 1 ;  /* 0x3f80000003037820 */ /* 0x000fcc0000410000 */
[----:B------:R-:W0:Y:S01]  /*1aa0*/  F2F.F64.F32 R2, R3 ;  /* 0x0000000300027310 */ /* 0x000e220000201800 */
[----:B------:R-:W-:Y:S05]  /*1ab0*/  BRA `(.L_x_1946) ;  /* 0x0000000800087947 */ /* 0x000fea0003800000 */
.L_x_1957:
[----:B------:R-:W2:Y:S02]  /*1ac0*/  LDG.E.U8 R3, desc[UR36][R4.64] ;  /* 0x0000002404037981 */ /* 0x000ea4000c1e1100 */
[----:B--2---:R-:W-:-:S05]  /*1ad0*/  IMAD.SHL.U32 R0, R3, 0x2000000, RZ ;  /* 0x0200000003007824 */ /* 0x004fca00078e00ff */
[----:B------:R-:W-:-:S13]  /*1ae0*/  ISETP.GE.U32.AND P0, PT, R0, 0x8000000, PT ;  /* 0x080000000000780c */ /* 0x000fda0003f06070 */
[C---:B------:R-:W-:Y:S01]  /*1af0*/  @!P0 IMAD.SHL.U32 R0, R3.reuse, 0x100, RZ ;  /* 0x0000010003008824 */ /* 0x040fe200078e00ff */
[C---:B------:R-:W-:Y:S01]  /*1b00*/  @P0 SHF.L.U32 R2, R3.reuse, 0x15, RZ ;  /* 0x0000001503020819 */ /* 0x040fe200000006ff */
[----:B------:R-:W-:-:S03]  /*1b10*/  IMAD.SHL.U32 R3, R3, 0x1000000, RZ ;  /* 0x0100000003037824 */ /* 0x000fc600078e00ff */
[----:B------:R-:W-:Y:S02]  /*1b20*/  @!P0 LOP3.LUT R0, R0, 0x7f00, RZ, 0xc0, !PT ;  /* 0x00007f0000008812 */ /* 0x000fe400078ec0ff */
[----:B------:R-:W-:Y:S02]  /*1b30*/  @P0 LOP3.LUT R2, R2, 0x70000000, RZ, 0xfc, !PT ;  /* 0x7000000002020812 */ /* 0x000fe400078efcff */
[----:B------:R-:W-:-:S03]  /*1b40*/  @!P0 LOP3.LUT R0, R0, 0x3f000000, RZ, 0xfc, !PT ;  /* 0x3f00000000008812 */ /* 0x000fc600078efcff */
[----:B------:R-:W-:Y:S02]  /*1b50*/  @P0 FMUL.FTZ R2, R2, 1.9259299443872358531e-34 ;  /* 0x0780000002020820 */ /* 0x000fe40000410000 */
[----:B------:R-:W-:-:S05]  /*1b60*/  @!P0 FADD.FTZ R2, R0, -0.5 ;  /* 0xbf00000000028421 */ /* 0x000fca0000010000 */
[----:B------:R-:W-:-:S05]  /*1b70*/  LOP3.LUT R2, R2, 0x80000000, R3, 0xf8, !PT ;  /* 0x8000000002027812 */ /* 0x000fca00078ef803 */
[----:B------:R-:W-:-:S06]  /*1b80*/  FMUL.FTZ R2, R2, 1 ;  /* 0x3f80000002027820 */ /* 0x000fcc0000410000 */
[----:B------:R-:W0:Y:S01]  /*1b90*/  F2F.F64.F32 R2, R2 ;  /* 0x0000000200027310 */ /* 0x000e220000201800 */
[----:B------:R-:W-:Y:S05]  /*1ba0*/  BRA `(.L_x_1946) ;  /* 0x0000000400cc7947 */ /* 0x000fea0003800000 */
.L_x_1956:
[----:B------:R-:W2:Y:S02]  /*1bb0*/  LDG.E.U16 R0, desc[UR36][R4.64] ;  /* 0x0000002404007981 */ /* 0x000ea4000c1e1500 */
[----:B--2---:R-:W-:-:S04]  /*1bc0*/  IMAD.U32 R0, R0, 0x10000, RZ ;  /* 0x0001000000007824 */ /* 0x004fc800078e00ff */
[----:B------:R-:W-:-:S04]  /*1bd0*/  FMUL.FTZ R0, R0, 1 ;  /* 0x3f80000000007820 */ /* 0x000fc80000410000 */
[----:B------:R0:W1:Y:S01]  /*1be0*/  F2F.F64.F32 R2, R0 ;  /* 0x0000000000027310 */ /* 0x0000620000201800 */
[----:B------:R-:W-:Y:S05]  /*1bf0*/  BRA `(.L_x_1946) ;  /* 0x0000000400b87947 */ /* 0x000fea0003800000 */
.L_x_1953:
        /* <DEDUP_REMOVED lines=9> */
[----:B--2---:R-:W0:Y:S01]  /*1c90*/  I2F.F64.U16 R2, R2 ;  /* 0x0000000200027312 */ /* 0x004e220000101800 */
[----:B------:R-:W-:Y:S05]  /*1ca0*/  BRA `(.L_x_1946) ;  /* 0x00000004008c7947 */ /* 0x000fea0003800000 */
.L_x_1960:
        /* <DEDUP_REMOVED lines=21> */
.L_x_1964:
[----:B------:R-:W-:Y:S05]  /*1e00*/  BSYNC B1 ;  /* 0x0000000000017941 */ /* 0x000fea0003800000 */
.L_x_1963:
[----:B------:R-:W-:Y:S01]  /*1e10*/  LEA R3, R0, 0x3b800000, 0x17 ;  /* 0x3b80000000037811 */ /* 0x000fe200078eb8ff */
[----:B------:R-:W-:-:S05]  /*1e20*/  IMAD.SHL.U32 R0, R2, 0x100000, RZ ;  /* 0x0010000002007824 */ /* 0x000fca00078e00ff */
[----:B------:R-:W-:-:S07]  /*1e30*/  LOP3.LUT R0, R3, R0, R4, 0xfe, !PT ;  /* 0x0000000003007212 */ /* 0x000fce00078efe04 */
.L_x_1962:
[----:B------:R-:W-:Y:S05]  /*1e40*/  BSYNC B0 ;  /* 0x0000000000007941 */ /* 0x000fea0003800000 */
.L_x_1961:
[----:B------:R-:W-:-:S04]  /*1e50*/  FMUL.FTZ R0, R0, 1 ;  /* 0x3f80000000007820 */ /* 0x000fc80000410000 */
[----:B------:R1:W2:Y:S01]  /*1e60*/  F2F.F64.F32 R2, R0 ;  /* 0x0000000000027310 */ /* 0x0002a20000201800 */
[----:B------:R-:W-:Y:S05]  /*1e70*/  BRA `(.L_x_1946) ;  /* 0x0000000400187947 */ /* 0x000fea0003800000 */
.L_x_1959:
        /* <DEDUP_REMOVED lines=21> */
.L_x_1968:
[----:B------:R-:W-:Y:S05]  /*1fd0*/  BSYNC B1 ;  /* 0x0000000000017941 */ /* 0x000fea0003800000 */
.L_x_1967:
[----:B------:R-:W-:Y:S01]  /*1fe0*/  LEA R3, R0, 0x37800000, 0x17 ;  /* 0x3780000000037811 */ /* 0x000fe200078eb8ff */
[----:B------:R-:W-:-:S05]  /*1ff0*/  IMAD.SHL.U32 R0, R2, 0x200000, RZ ;  /* 0x0020000002007824 */ /* 0x000fca00078e00ff */
[----:B------:R-:W-:-:S07]  /*2000*/  LOP3.LUT R0, R3, R0, R4, 0xfe, !PT ;  /* 0x0000000003007212 */ /* 0x000fce00078efe04 */
.L_x_1966:
[----:B------:R-:W-:Y:S05]  /*2010*/  BSYNC B0 ;  /* 0x0000000000007941 */ /* 0x000fea0003800000 */
.L_x_1965:
[----:B------:R-:W-:-:S04]  /*2020*/  FMUL.FTZ R0, R0, 1 ;  /* 0x3f80000000007820 */ /* 0x000fc80000410000 */
[----:B------:R3:W4:Y:S01]  /*2030*/  F2F.F64.F32 R2, R0 ;  /* 0x0000000000027310 */ /* 0x0007220000201800 */
[----:B------:R-:W-:Y:S05]  /*2040*/  BRA `(.L_x_1946) ;  /* 0x0000000000a47947 */ /* 0x000fea0003800000 */
.L_x_1958:
        /* <DEDUP_REMOVED lines=12> */
[----:B------:R-:W-:Y:S01]  /*2110*/  @!P0 IMAD.MOV.U32 R0, RZ, RZ, 0x7f800001 ;  /* 0x7f800001ff008424 */ /* 0x000fe200078e00ff */
[----:B------:R-:W-:-:S07]  /*2120*/  @P0 SHF.L.U32 R0, R4, 0x17, RZ ;  /* 0x0000001704000819 */ /* 0x000fce00000006ff */
.L_x_1972:
[----:B------:R-:W-:Y:S05]  /*2130*/  BSYNC B0 ;  /* 0x0000000000007941 */ /* 0x000fea0003800000 */
.L_x_1971:
[----:B------:R-:W-:-:S04]  /*2140*/  FMUL.FTZ R0, R0, 1 ;  /* 0x3f80000000007820 */ /* 0x000fc80000410000 */
[----:B------:R0:W1:Y:S01]  /*2150*/  F2F.F64.F32 R2, R0 ;  /* 0x0000000000027310 */ /* 0x0000620000201800 */
[----:B------:R-:W-:Y:S05]  /*2160*/  BRA `(.L_x_1946) ;  /* 0x00000000005c7947 */ /* 0x000fea0003800000 */
.L_x_1945:
        /* <DEDUP_REMOVED lines=16> */
.L_x_1973:
[----:B------:R-:W-:Y:S01]  /*2270*/  CS2R R2, SRZ ;  /* 0x0000000000027805 */ /* 0x000fe2000001ff00 */
[----:B------:R-:W-:Y:S06]  /*2280*/  BRA `(.L_x_1946) ;  /* 0x0000000000147947 */ /* 0x000fec0003800000 */
.L_x_1970:
[----:B------:R-:W2:Y:S02]  /*2290*/  LDG.E.64 R2, desc[UR36][R4.64] ;  /* 0x0000002404027981 */ /* 0x000ea4000c1e1b00 */
[----:B--2---:R-:W0:Y:S01]  /*22a0*/  I2F.F64.U64 R2, R2 ;  /* 0x0000000200027312 */ /* 0x004e220000301800 */
[----:B------:R-:W-:Y:S05]  /*22b0*/  BRA `(.L_x_1946) ;  /* 0x0000000000087947 */ /* 0x000fea0003800000 */
.L_x_1969:
[----:B------:R-:W2:Y:S02]  /*22c0*/  LDG.E R2, desc[UR36][R4.64] ;  /* 0x0000002404027981 */ /* 0x000ea4000c1e1900 */
[----:B--2---:R-:W0:Y:S02]  /*22d0*/  I2F.F64.U32 R2, R2 ;  /* 0x0000000200027312 */ /* 0x004e240000201800 */
.L_x_1946:
[----:B012-45:R-:W-:Y:S01]  /*22e0*/  DSETP.GT.AND P0, PT, |R2|, 1, PT ;  /* 0x3ff000000200742a */ /* 0x037fe20003f04200 */
[----:B------:R-:W-:Y:S01]  /*22f0*/  BSSY B0, `(.L_x_1974) ;  /* 0x000000d000007945 */ /* 0x000fe20003800000 */
[----:B------:R-:W-:-:S10]  /*2300*/  DADD R4, -RZ, |R2| ;  /* 0x00000000ff047229 */ /* 0x000fd40000000502 */
[----:B------:R-:W-:Y:S02]  /*2310*/  IMAD.MOV.U32 R6, RZ, RZ, R4 ;  /* 0x000000ffff067224 */ /* 0x000fe400078e0004 */
[----:B------:R-:W-:Y:S01]  /*2320*/  IMAD.MOV.U32 R7, RZ, RZ, R5 ;  /* 0x000000ffff077224 */ /* 0x000fe200078e0005 */
[----:B------:R-:W-:Y:S06]  /*2330*/  @!P0 BRA `(.L_x_1975) ;  /* 0x0000000000208947 */ /* 0x000fec0003800000 */
[----:B------:R-:W0:Y:S01]  /*2340*/  MUFU.RCP64H R5, R5 ;  /* 0x0000000500057308 */ /* 0x000e220000001800 */
[----:B------:R-:W-:Y:S01]  /*2350*/  IMAD.MOV.U32 R4, RZ, RZ, RZ ;  /* 0x000000ffff047224 */ /* 0x000fe200078e00ff */
[----:B------:R-:W-:-:S05]  /*2360*/  DSETP.NEU.AND P1, PT, |R2|, +INF , PT ;  /* 0x7ff000000200742a */ /* 0x000fca0003f2d200 */
[----:B0-----:R-:W-:-:S08]  /*2370*/  DFMA R6, R4, -|R2|, 1 ;  /* 0x3ff000000406742b */ /* 0x001fd00000000c02 */
[----:B------:R-:W-:-:S08]  /*2380*/  DFMA R6, R6, R6, R6 ;  /* 0x000000060606722b */ /* 0x000fd00000000006 */
[----:B------:R-:W-:-:S10]  /*2390*/  DFMA R6, R4, R6, R4 ;  /* 0x000000060406722b */ /* 0x000fd40000000004 */
[----:B------:R-:W-:Y:S02]  /*23a0*/  FSEL R6, R6, RZ, P1 ;  /* 0x000000ff06067208 */ /* 0x000fe40000800000 */
[----:B------:R-:W-:-:S07]  /*23b0*/  FSEL R7, R7, RZ, P1 ;  /* 0x000000ff07077208 */ /* 0x000fce0000800000 */
.L_x_1975:
[----:B------:R-:W-:Y:S05]  /*23c0*/  BSYNC B0 ;  /* 0x0000000000007941 */ /* 0x000fea0003800000 */
.L_x_1974:
[----:B------:R-:W-:Y:S01]  /*23d0*/  DMUL R4, R6, R6 ;  /* 0x0000000606047228 */ /* 0x000fe20000000000 */
[----:B------:R-:W-:Y:S01]  /*23e0*/  IMAD.MOV.U32 R8, RZ, RZ, -0x2449a4b7 ;  /* 0xdbb65b49ff087424 */ /* 0x000fe200078e00ff */
[----:B------:R-:W-:Y:S01]  /*23f0*/  UMOV UR4, 0x2a25ff7e ;  /* 0x2a25ff7e00047882 */ /* 0x000fe20000000000 */
[----:B------:R-:W-:Y:S01]  /*2400*/  IMAD.MOV.U32 R9, RZ, RZ, 0x3f2d3b63 ;  /* 0x3f2d3b63ff097424 */ /* 0x000fe200078e00ff */
[----:B------:R-:W-:Y:S01]  /*2410*/  UMOV UR5, 0x3ef53e1d ;  /* 0x3ef53e1d00057882 */ /* 0x000fe20000000000 */
[----:B------:R-:W3:Y:S04]  /*2420*/  LDC.U8 R2, c[0x0][0x421] ;  /* 0x00010840ff027b82 */ /* 0x000ee80000000000 */
[----:B------:R-:W-:Y:S01]  /*2430*/  DFMA R8, R4, -UR4, R8 ;  /* 0x8000000404087c2b */ /* 0x000fe20008000008 */
[----:B------:R-:W-:Y:S01]  /*2440*/  UMOV UR4, 0x8dde082e ;  /* 0x8dde082e00047882 */ /* 0x000fe20000000000 */
[----:B------:R-:W-:-:S06]  /*2450*/  UMOV UR5, 0x3f531278 ;  /* 0x3f53127800057882 */ /* 0x000fcc0000000000 */
[----:B------:R-:W-:Y:S01]  /*2460*/  DFMA R8, R4, R8, -UR4 ;  /* 0x8000000404087e2b */ /* 0x000fe20008000008 */
[----:B------:R-:W-:Y:S01]  /*2470*/  UMOV UR4, 0xc8249315 ;  /* 0xc824931500047882 */ /* 0x000fe20000000000 */
[----:B------:R-:W-:-:S06]  /*2480*/  UMOV UR5, 0x3f6f9690 ;  /* 0x3f6f969000057882 */ /* 0x000fcc0000000000 */
[----:B------:R-:W-:Y:S01]  /*2490*/  DFMA R8, R4, R8, UR4 ;  /* 0x0000000404087e2b */ /* 0x000fe20008000008 */
[----:B------:R-:W-:Y:S01]  /*24a0*/  UMOV UR4, 0xabc7cf0d ;  /* 0xabc7cf0d00047882 */ /* 0x000fe20000000000 */
[----:B------:R-:W-:Y:S01]  /*24b0*/  UMOV UR5, 0x3f82cf5a ;  /* 0x3f82cf5a00057882 */ /* 0x000fe20000000000 */
[----:B---3--:R-:W-:-:S05]  /*24c0*/  PRMT R0, R2, 0x9910, RZ ;  /* 0x0000991002007816 */ /* 0x008fca00000000ff */
[----:B------:R-:W-:Y:S01]  /*24d0*/  DFMA R8, R4, R8, -UR4 ;  /* 0x8000000404087e2b */ /* 0x000fe20008000008 */
[----:B------:R-:W-:Y:S01]  /*24e0*/  UMOV UR4, 0xb2a3bfde ;  /* 0xb2a3bfde00047882 */ /* 0x000fe20000000000 */
[----:B------:R-:W-:Y:S01]  /*24f0*/  UMOV UR5, 0x3f9162b0 ;  /* 0x3f9162b000057882 */ /* 0x000fe20000000000 */
[----:B------:R-:W-:-:S05]  /*2500*/  ISETP.GT.AND P1, PT, R0, 0x9, PT ;  /* 0x000000090000780c */ /* 0x000fca0003f24270 */
[----:B------:R-:W-:Y:S01]  /*2510*/  DFMA R8, R4, R8, UR4 ;  /* 0x0000000404087e2b */ /* 0x000fe20008000008 */
[----:B------:R-:W-:Y:S01]  /*2520*/  UMOV UR4, 0xfeb6fc6b ;  /* 0xfeb6fc6b00047882 */ /* 0x000fe20000000000 */
[----:B------:R-:W-:-:S06]  /*2530*/  UMOV UR5, 0x3f9a7256 ;  /* 0x3f9a725600057882 */ /* 0x000fcc0000000000 */
[----:B------:R-:W-:Y:S01]  /*2540*/  DFMA R8, R4, R8, -UR4 ;  /* 0x8000000404087e2b */ /* 0x000fe20008000008 */
[----:B------:R-:W-:Y:S01]  /*2550*/  UMOV UR4, 0xce4a489 ;  /* 0x0ce4a48900047882 */ /* 0x000fe20000000000 */
[----:B------:R-:W-:-:S06]  /*2560*/  UMOV UR5, 0x3fa17156 ;  /* 0x3fa1715600057882 */ /* 0x000fcc0000000000 */
        /* <DEDUP_REMOVED lines=36> */
[----:B------:R-:W-:-:S08]  /*27b0*/  DMUL R8, R4, R8 ;  /* 0x0000000804087228 */ /* 0x000fd00000000000 */
[----:B------:R-:W-:-:S08]  /*27c0*/  DFMA R8, R8, R6, R6 ;  /* 0x000000060808722b */ /* 0x000fd00000000006 */
[----:B------:R-:W-:-:S10]  /*27d0*/  DADD R4, -R8, UR4 ;  /* 0x0000000408047e29 */ /* 0x000fd40008000100 */
[----:B------:R-:W-:Y:S02]  /*27e0*/  FSEL R5, R5, R9, P0 ;  /* 0x0000000905057208 */ /* 0x000fe40000000000 */
[----:B------:R-:W-:Y:S02]  /*27f0*/  FSEL R4, R4, R8, P0 ;  /* 0x0000000804047208 */ /* 0x000fe40000000000 */
[----:B------:R-:W-:Y:S01]  /*2800*/  LOP3.LUT R5, R5, 0x80000000, R3, 0xb8, !PT ;  /* 0x8000000005057812 */ /* 0x000fe200078eb803 */
        /* <DEDUP_REMOVED lines=9> */
[----:B------:R-:W0:Y:S02]  /*28a0*/  F2I.F64.TRUNC R5, R4 ;  /* 0x0000000400057311 */ /* 0x000e24000030d100 */
[----:B0-----:R0:W-:Y:S01]  /*28b0*/  STG.E.U8 desc[UR36][R16.64], R5 ;  /* 0x0000000510007986 */ /* 0x0011e2000c101124 */
[----:B------:R-:W-:Y:S05]  /*28c0*/  BRA `(.L_x_1981) ;  /* 0x0000001000087947 */ /* 0x000fea0003800000 */
.L_x_1979:
[----:B------:R-:W0:Y:S02]  /*28d0*/  F2I.S64.F64.TRUNC R4, R4 ;  /* 0x0000000400047311 */ /* 0x000e24000030d900 */
[----:B0-----:R-:W-:-:S05]  /*28e0*/  IMAD.MOV.U32 R3, RZ, RZ, R4 ;  /* 0x000000ffff037224 */ /* 0x001fca00078e0004 */
[----:B------:R0:W-:Y:S01]  /*28f0*/  STG.E.U8 desc[UR36][R16.64], R3 ;  /* 0x0000000310007986 */ /* 0x0001e2000c101124 */
[----:B------:R-:W-:Y:S05]  /*2900*/  BRA `(.L_x_1981) ;  /* 0x0000000c00f87947 */ /* 0x000fea0003800000 */
.L_x_1978:
[----:B------:R-:W-:-:S13]  /*2910*/  ISETP.NE.AND P0, PT, R0, 0x2, PT ;  /* 0x000000020000780c */ /* 0x000fda0003f05270 */
[----:B------:R-:W-:Y:S05]  /*2920*/  @!P0 BRA `(.L_x_1982) ;  /* 0x0000000000288947 */ /* 0x000fea0003800000 */
[----:B------:R-:W-:-:S13]  /*2930*/  ISETP.NE.AND P0, PT, R0, 0x3, PT ;  /* 0x000000030000780c */ /* 0x000fda0003f05270 */
[----:B------:R-:W-:Y:S05]  /*2940*/  @!P0 BRA `(.L_x_1983) ;  /* 0x0000000000148947 */ /* 0x000fea0003800000 */
[----:B------:R-:W-:-:S13]  /*2950*/  ISETP.NE.AND P0, PT, R0, 0x4, PT ;  /* 0x000000040000780c */ /* 0x000fda0003f05270 */
[----:B------:R-:W-:Y:S05]  /*2960*/  @P0 BRA `(.L_x_1980) ;  /* 0x0000000c00880947 */ /* 0x000fea0003800000 */
[----:B------:R-:W0:Y:S02]  /*2970*/  F2I.S64.F64.TRUNC R4, R4 ;  /* 0x0000000400047311 */ /* 0x000e24000030d900 */
[----:B0-----:R0:W-:Y:S01]  /*2980*/  STG.E.64 desc[UR36][R16.64], R4 ;  /* 0x0000000410007986 */ /* 0x0011e2000c101b24 */
[----:B------:R-:W-:Y:S05]  /*2990*/  BRA `(.L_x_1981) ;  /* 0x0000000c00d47947 */ /* 0x000fea0003800000 */
.L_x_1983:
[----:B------:R-:W0:Y:S02]  /*29a0*/  F2I.F64.TRUNC R5, R4 ;  /* 0x0000000400057311 */ /* 0x000e24000030d100 */
[----:B0-----:R0:W-:Y:S01]  /*29b0*/  STG.E desc[UR36][R16.64], R5 ;  /* 0x0000000510007986 */ /* 0x0011e2000c101924 */
[----:B------:R-:W-:Y:S05]  /*29c0*/  BRA `(.L_x_1981) ;  /* 0x0000000c00c87947 */ /* 0x000fea0003800000 */
.L_x_1982:
[----:B------:R-:W0:Y:S02]  /*29d0*/  F2I.F64.TRUNC R5, R4 ;  /* 0x0000000400057311 */ /* 0x000e24000030d100 */
[----:B0-----:R0:W-:Y:S01]  /*29e0*/  STG.E.U16 desc[UR36][R16.64], R5 ;  /* 0x0000000510007986 */ /* 0x0011e2000c101524 */
[----:B------:R-:W-:Y:S05]  /*29f0*/  BRA `(.L_x_1981) ;  /* 0x0000000c00bc7947 */ /* 0x000fea0003800000 */
.L_x_1977:
[----:B------:R-:W-:-:S13]  /*2a00*/  ISETP.GT.AND P0, PT, R0, 0x6, PT ;  /* 0x000000060000780c */ /* 0x000fda0003f04270 */
[----:B------:R-:W-:Y:S05]  /*2a10*/  @P0 BRA `(.L_x_1984) ;  /* 0x00000000004c0947 */ /* 0x000fea0003800000 */
[----:B------:R-:W-:-:S13]  /*2a20*/  ISETP.NE.AND P0, PT, R0, 0x5, PT ;  /* 0x000000050000780c */ /* 0x000fda0003f05270 */
[----:B------:R-:W-:Y:S05]  /*2a30*/  @!P0 BRA `(.L_x_1985) ;  /* 0x0000000000248947 */ /* 0x000fea0003800000 */
[----:B------:R-:W-:-:S13]  /*2a40*/  ISETP.NE.AND P0, PT, R0, 0x6, PT ;  /* 0x000000060000780c */ /* 0x000fda0003f05270 */
[----:B------:R-:W-:Y:S05]  /*2a50*/  @P0 BRA `(.L_x_1980) ;  /* 0x0000000c004c0947 */ /* 0x000fea0003800000 */
[----:B------:R-:W-:Y:S01]  /*2a60*/  UMOV UR4, 0xf0000000 ;  /* 0xf000000000047882 */ /* 0x000fe20000000000 */
[----:B------:R-:W-:Y:S01]  /*2a70*/  UMOV UR5, 0x380fffff ;  /* 0x380fffff00057882 */ /* 0x000fe20000000000 */
[----:B------:R-:W0:Y:S01]  /*2a80*/  F2F.F32.F64 R3, R4 ;  /* 0x0000000400037310 */ /* 0x000e220000301000 */
[----:B------:R-:W-:-:S14]  /*2a90*/  DSETP.GEU.AND P0, PT, |R4|, UR4, PT ;  /* 0x0000000404007e2a */ /* 0x000fdc000bf0e200 */
[----:B0-----:R-:W-:-:S05]  /*2aa0*/  @!P0 FMUL R3, R3, 1.175494350822287508e-38 ;  /* 0x0080000003038820 */ /* 0x001fca0000400000 */
[----:B------:R0:W-:Y:S01]  /*2ab0*/  STG.E desc[UR36][R16.64], R3 ;  /* 0x0000000310007986 */ /* 0x0001e2000c101924 */
[----:B------:R-:W-:Y:S05]  /*2ac0*/  BRA `(.L_x_1981) ;  /* 0x0000000c00887947 */ /* 0x000fea0003800000 */
.L_x_1985:
[----:B------:R-:W-:Y:S01]  /*2ad0*/  UMOV UR4, 0xf0000000 ;  /* 0xf000000000047882 */ /* 0x000fe20000000000 */
[----:B------:R-:W-:Y:S01]  /*2ae0*/  UMOV UR5, 0x380fffff ;  /* 0x380fffff00057882 */ /* 0x000fe20000000000 */
[----:B------:R-:W0:Y:S01]  /*2af0*/  F2F.F32.F64 R0, R4 ;  /* 0x0000000400007310 */ /* 0x000e220000301000 */
[----:B------:R-:W-:-:S14]  /*2b00*/  DSETP.GEU.AND P0, PT, |R4|, UR4, PT ;  /* 0x0000000404007e2a */ /* 0x000fdc000bf0e200 */
[----:B0-----:R-:W-:-:S05]  /*2b10*/  @!P0 FMUL R0, R0, 1.175494350822287508e-38 ;  /* 0x0080000000008820 */ /* 0x001fca0000400000 */
[----:B------:R-:W-:-:S05]  /*2b20*/  F2FP.F16.F32.PACK_AB R0, RZ, R0 ;  /* 0x00000000ff00723e */ /* 0x000fca00000000ff */
[----:B------:R0:W-:Y:S01]  /*2b30*/  STG.E.U16 desc[UR36][R16.64], R0 ;  /* 0x0000000010007986 */ /* 0x0001e2000c101524 */
[----:B------:R-:W-:Y:S05]  /*2b40*/  BRA `(.L_x_1981) ;  /* 0x0000000c00687947 */ /* 0x000fea0003800000 */
.L_x_1984:
[----:B------:R-:W-:-:S13]  /*2b50*/  ISETP.NE.AND P0, PT, R0, 0x7, PT ;  /* 0x000000070000780c */ /* 0x000fda0003f05270 */
[----:B------:R-:W-:Y:S05]  /*2b60*/  @!P0 BRA `(.L_x_1986) ;  /* 0x0000000000548947 */ /* 0x000fea0003800000 */
[----:B------:R-:W-:-:S13]  /*2b70*/  ISETP.NE.AND P0, PT, R0, 0x8, PT ;  /* 0x000000080000780c */ /* 0x000fda0003f05270 */
[----:B------:R-:W-:Y:S05]  /*2b80*/  @!P0 BRA `(.L_x_1987) ;  /* 0x0000000000288947 */ /* 0x000fea0003800000 */
[----:B------:R-:W-:-:S13]  /*2b90*/  ISETP.NE.AND P0, PT, R0, 0x9, PT ;  /* 0x000000090000780c */ /* 0x000fda0003f05270 */
[----:B------:R-:W-:Y:S05]  /*2ba0*/  @P0 BRA `(.L_x_1980) ;  /* 0x0000000800f80947 */ /* 0x000fea0003800000 */
[----:B------:R-:W-:Y:S01]  /*2bb0*/  UMOV UR4, 0xf0000000 ;  /* 0xf000000000047882 */ /* 0x000fe20000000000 */
[----:B------:R-:W-:Y:S01]  /*2bc0*/  UMOV UR5, 0x380fffff ;  /* 0x380fffff00057882 */ /* 0x000fe20000000000 */
[----:B------:R-:W0:Y:S01]  /*2bd0*/  F2F.F32.F64 R2, R4 ;  /* 0x0000000400027310 */ /* 0x000e220000301000 */
[----:B------:R-:W-:Y:S01]  /*2be0*/  DSETP.GEU.AND P0, PT, |R4|, UR4, PT ;  /* 0x0000000404007e2a */ /* 0x000fe2000bf0e200 */
[----:B------:R-:W-:-:S13]  /*2bf0*/  MOV R3, RZ ;  /* 0x000000ff00037202 */ /* 0x000fda0000000f00 */
[----:B0-----:R-:W-:-:S05]  /*2c00*/  @!P0 FMUL R2, R2, 1.175494350822287508e-38 ;  /* 0x0080000002028820 */ /* 0x001fca0000400000 */
[----:B------:R0:W-:Y:S01]  /*2c10*/  STG.E.64 desc[UR36][R16.64], R2 ;  /* 0x0000000210007986 */ /* 0x0001e2000c101b24 */
[----:B------:R-:W-:Y:S05]  /*2c20*/  BRA `(.L_x_1981) ;  /* 0x0000000c00307947 */ /* 0x000fea0003800000 */
.L_x_1987:
[----:B------:R-:W-:Y:S01]  /*2c30*/  UMOV UR4, 0xf0000000 ;  /* 0xf000000000047882 */ /* 0x000fe20000000000 */
[----:B------:R-:W-:Y:S01]  /*2c40*/  UMOV UR5, 0x380fffff ;  /* 0x380fffff00057882 */ /* 0x000fe20000000000 */
[----:B------:R-:W0:Y:S01]  /*2c50*/  F2F.F32.F64 R0, R4 ;  /* 0x0000000400007310 */ /* 0x000e220000301000 */
[----:B------:R-:W-:-:S14]  /*2c60*/  DSETP.GEU.AND P0, PT, |R4|, UR4, PT ;  /* 0x0000000404007e2a */ /* 0x000fdc000bf0e200 */
[----:B0-----:R-:W-:-:S05]  /*2c70*/  @!P0 FMUL R0, R0, 1.175494350822287508e-38 ;  /* 0x0080000000008820 */ /* 0x001fca0000400000 */
[----:B------:R-:W-:-:S04]  /*2c80*/  F2FP.F16.F32.PACK_AB R3, RZ, R0 ;  /* 0x00000000ff03723e */ /* 0x000fc800000000ff */
[----:B------:R-:W-:-:S05]  /*2c90*/  PRMT R3, R3, 0x5410, RZ ;  /* 0x0000541003037816 */ /* 0x000fca00000000ff */
[----:B------:R0:W-:Y:S01]  /*2ca0*/  STG.E desc[UR36][R16.64], R3 ;  /* 0x0000000310007986 */ /* 0x0001e2000c101924 */
[----:B------:R-:W-:Y:S05]  /*2cb0*/  BRA `(.L_x_1981) ;  /* 0x0000000c000c7947 */ /* 0x000fea0003800000 */
.L_x_1986:
[----:B------:R0:W-:Y:S01]  /*2cc0*/  STG.E.64 desc[UR36][R16.64], R4 ;  /* 0x0000000410007986 */ /* 0x0001e2000c101b24 */
[----:B------:R-:W-:Y:S05]  /*2cd0*/  BRA `(.L_x_1981) ;  /* 0x0000000c00047947 */ /* 0x000fea0003800000 */
.L_x_1976:
        /* <DEDUP_REMOVED lines=8> */
[----:B------:R-:W-:-:S06]  /*2d60*/  DSETP.NEU.AND P0, PT, R4, RZ, PT ;  /* 0x000000ff0400722a */ /* 0x000fcc0003f0d000 */
[----:B------:R-:W-:-:S05]  /*2d70*/  SEL R3, RZ, 0x1, !P0 ;  /* 0x00000001ff037807 */ /* 0x000fca0004000000 */
[----:B------:R0:W-:Y:S01]  /*2d80*/  STG.E.U8 desc[UR36][R16.64], R3 ;  /* 0x0000000310007986 */ /* 0x0001e2000c101124 */
[----:B------:R-:W-:Y:S05]  /*2d90*/  BRA `(.L_x_1981) ;  /* 0x0000000800d47947 */ /* 0x000fea0003800000 */
.L_x_1990:
[----:B------:R-:W-:-:S05]  /*2da0*/  CS2R R6, SRZ ;  /* 0x0000000000067805 */ /* 0x000fca000001ff00 */
[----:B------:R0:W-:Y:S01]  /*2db0*/  STG.E.128 desc[UR36][R16.64], R4 ;  /* 0x0000000410007986 */ /* 0x0001e2000c101d24 */
[----:B------:R-:W-:Y:S05]  /*2dc0*/  BRA `(.L_x_1981) ;  /* 0x0000000800c87947 */ /* 0x000fea0003800000 */
.L_x_1989:
        /* <DEDUP_REMOVED lines=10> */
[----:B------:R-:W-:-:S13]  /*2e70*/  BSSY B0, `(.L_x_1993) ;  /* 0x000000f000007945 */ /* 0x000fda0003800000 */
[----:B0-----:R-:W-:-:S05]  /*2e80*/  @!P0 FMUL R7, R7, 1.175494350822287508e-38 ;  /* 0x0080000007078820 */ /* 0x001fca0000400000 */
        /* <DEDUP_REMOVED lines=13> */
.L_x_1994:
[----:B------:R-:W-:Y:S05]  /*2f60*/  BSYNC B0 ;  /* 0x0000000000007941 */ /* 0x000fea0003800000 */
.L_x_1993:
[----:B------:R-:W-:-:S05]  /*2f70*/  LOP3.LUT R3, R0, R3, RZ, 0xfc, !PT ;  /* 0x0000000300037212 */ /* 0x000fca00078efcff */
[----:B------:R0:W-:Y:S01]  /*2f80*/  STG.E.U8 desc[UR36][R16.64], R3 ;  /* 0x0000000310007986 */ /* 0x0001e2000c101124 */
[----:B------:R-:W-:Y:S05]  /*2f90*/  BRA `(.L_x_1981) ;  /* 0x0000000800547947 */ /* 0x000fea0003800000 */
.L_x_1992:
[----:B------:R-:W-:Y:S01]  /*2fa0*/  UMOV UR4, 0xf0000000 ;  /* 0xf000000000047882 */ /* 0x000fe20000000000 */
[----:B------:R-:W-:Y:S01]  /*2fb0*/  UMOV UR5, 0x380fffff ;  /* 0x380fffff00057882 */ /* 0x000fe20000000000 */
[----:B------:R-:W0:Y:S01]  /*2fc0*/  F2F.F32.F64 R3, R4 ;  /* 0x0000000400037310 */ /* 0x000e220000301000 */
[----:B------:R-:W-:Y:S01]  /*2fd0*/  DSETP.GEU.AND P0, PT, |R4|, UR4, PT ;  /* 0x0000000404007e2a */ /* 0x000fe2000bf0e200 */
[----:B------:R-:W-:-:S13]  /*2fe0*/  BSSY B0, `(.L_x_1995) ;  /* 0x0000010000007945 */ /* 0x000fda0003800000 */
[----:B0-----:R-:W-:-:S05]  /*2ff0*/  @!P0 FMUL R3, R3, 1.175494350822287508e-38 ;  /* 0x0080000003038820 */ /* 0x001fca0000400000 */
        /* <DEDUP_REMOVED lines=11> */
.L_x_1996:
[----:B------:R-:W-:Y:S01]  /*30b0*/  IMAD.MOV.U32 R0, RZ, RZ, 0x7f ;  /* 0x0000007fff007424 */ /* 0x000fe200078e00ff */
[----:B------:R-:W-:-:S04]  /*30c0*/  ISETP.GT.U32.AND P0, PT, R2, 0x7f800000, PT ;  /* 0x7f8000000200780c */ /* 0x000fc80003f04070 */
[----:B------:R-:W-:-:S09]  /*30d0*/  SEL R0, R0, 0x7c, P0 ;  /* 0x0000007c00007807 */ /* 0x000fd20000000000 */
.L_x_1997:
[----:B------:R-:W-:Y:S05]  /*30e0*/  BSYNC B0 ;  /* 0x0000000000007941 */ /* 0x000fea0003800000 */
.L_x_1995:
[----:B------:R-:W-:-:S04]  /*30f0*/  LOP3.LUT R2, R3, 0x80000000, RZ, 0xc0, !PT ;  /* 0x8000000003027812 */ /* 0x000fc800078ec0ff */
[----:B------:R-:W-:-:S04]  /*3100*/  SHF.R.U32.HI R3, RZ, 0x18, R2 ;  /* 0x00000018ff037819 */ /* 0x000fc80000011602 */
[----:B------:R-:W-:-:S05]  /*3110*/  LOP3.LUT R3, R0, R3, RZ, 0xfc, !PT ;  /* 0x0000000300037212 */ /* 0x000fca00078efcff */
[----:B------:R0:W-:Y:S01]  /*3120*/  STG.E.U8 desc[UR36][R16.64], R3 ;  /* 0x0000000310007986 */ /* 0x0001e2000c101124 */
[----:B------:R-:W-:Y:S05]  /*3130*/  BRA `(.L_x_1981) ;  /* 0x0000000400ec7947 */ /* 0x000fea0003800000 */
.L_x_1991:
[----:B------:R-:W-:Y:S01]  /*3140*/  UMOV UR4, 0xf0000000 ;  /* 0xf000000000047882 */ /* 0x000fe20000000000 */
[----:B------:R-:W-:Y:S01]  /*3150*/  UMOV UR5, 0x380fffff ;  /* 0x380fffff00057882 */ /* 0x000fe20000000000 */
[----:B------:R-:W0:Y:S01]  /*3160*/  F2F.F32.F64 R0, R4 ;  /* 0x0000000400007310 */ /* 0x000e220000301000 */
[----:B------:R-:W-:-:S14]  /*3170*/  DSETP.GEU.AND P0, PT, |R4|, UR4, PT ;  /* 0x0000000404007e2a */ /* 0x000fdc000bf0e200 */
[----:B0-----:R-:W-:-:S05]  /*3180*/  @!P0 FMUL R0, R0, 1.175494350822287508e-38 ;  /* 0x0080000000008820 */ /* 0x001fca0000400000 */
[----:B------:R-:W-:-:S05]  /*3190*/  F2FP.BF16.F32.PACK_AB R0, RZ, R0 ;  /* 0x00000000ff00723e */ /* 0x000fca00000010ff */
[----:B------:R0:W-:Y:S01]  /*31a0*/  STG.E.U16 desc[UR36][R16.64], R0 ;  /* 0x0000000010007986 */ /* 0x0001e2000c101524 */
[----:B------:R-:W-:Y:S05]  /*31b0*/  BRA `(.L_x_1981) ;  /* 0x0000000400cc7947 */ /* 0x000fea0003800000 */
.L_x_1988:
        /* <DEDUP_REMOVED lines=8> */
[----:B------:R-:W0:Y:S02]  /*3240*/  F2I.U32.F64.TRUNC R5, R4 ;  /* 0x0000000400057311 */ /* 0x000e24000030d000 */
[----:B0-----:R4:W-:Y:S01]  /*3250*/  STG.E.U16 desc[UR36][R16.64], R5 ;  /* 0x0000000510007986 */ /* 0x0019e2000c101524 */
[----:B------:R-:W-:Y:S05]  /*3260*/  BRA `(.L_x_1981) ;  /* 0x0000000400a07947 */ /* 0x000fea0003800000 */
.L_x_2000:
[----:B------:R-:W-:Y:S01]  /*3270*/  UMOV UR4, 0xf0000000 ;  /* 0xf000000000047882 */ /* 0x000fe20000000000 */
[----:B------:R-:W-:Y:S01]  /*3280*/  UMOV UR5, 0x380fffff ;  /* 0x380fffff00057882 */ /* 0x000fe20000000000 */
[----:B------:R-:W0:Y:S01]  /*3290*/  F2F.F32.F64 R3, R4 ;  /* 0x0000000400037310 */ /* 0x000e220000301000 */
[----:B------:R-:W-:Y:S01]  /*32a0*/  DSETP.GEU.AND P0, PT, |R4|, UR4, PT ;  /* 0x0000000404007e2a */ /* 0x000fe2000bf0e200 */
[----:B------:R-:W-:Y:S01]  /*32b0*/  BSSY B0, `(.L_x_2001) ;  /* 0x0000015000007945 */ /* 0x000fe20003800000 */
[----:B------:R-:W-:-:S12]  /*32c0*/  IMAD.MOV.U32 R8, RZ, RZ, 0x80 ;  /* 0x00000080ff087424 */ /* 0x000fd800078e00ff */
[----:B0-----:R-:W-:-:S05]  /*32d0*/  @!P0 FMUL R3, R3, 1.175494350822287508e-38 ;  /* 0x0080000003038820 */ /* 0x001fca0000400000 */
        /* <DEDUP_REMOVED lines=14> */
.L_x_2003:
[----:B------:R-:W-:-:S04]  /*33c0*/  LOP3.LUT R2, R3, 0x80000000, RZ, 0xc0, !PT ;  /* 0x8000000003027812 */ /* 0x000fc800078ec0ff */
[----:B------:R-:W-:-:S04]  /*33d0*/  SHF.R.U32.HI R3, RZ, 0x18, R2 ;  /* 0x00000018ff037819 */ /* 0x000fc80000011602 */
[----:B------:R-:W-:-:S04]  /*33e0*/  LOP3.LUT R0, R0, R3, RZ, 0xfc, !PT ;  /* 0x0000000300007212 */ /* 0x000fc800078efcff */
[----:B------:R-:W-:-:S07]  /*33f0*/  PRMT R8, R0, 0x7610, R8 ;  /* 0x0000761000087816 */ /* 0x000fce0000000008 */
.L_x_2002:
[----:B------:R-:W-:Y:S05]  /*3400*/  BSYNC B0 ;  /* 0x0000000000007941 */ /* 0x000fea0003800000 */
.L_x_2001:
[----:B------:R0:W-:Y:S01]  /*3410*/  STG.E.U8 desc[UR36][R16.64], R8 ;  /* 0x0000000810007986 */ /* 0x0001e2000c101124 */
[----:B------:R-:W-:Y:S05]  /*3420*/  BRA `(.L_x_1981) ;  /* 0x0000000400307947 */ /* 0x000fea0003800000 */
.L_x_1999:
        /* <DEDUP_REMOVED lines=21> */
.L_x_2006:
[----:B------:R-:W-:-:S04]  /*3580*/  LOP3.LUT R2, R3, 0x80000000, RZ, 0xc0, !PT ;  /* 0x8000000003027812 */ /* 0x000fc800078ec0ff */
[----:B------:R-:W-:-:S04]  /*3590*/  SHF.R.U32.HI R3, RZ, 0x18, R2 ;  /* 0x00000018ff037819 */ /* 0x000fc80000011602 */
[----:B------:R-:W-:-:S04]  /*35a0*/  LOP3.LUT R0, R0, R3, RZ, 0xfc, !PT ;  /* 0x0000000300007212 */ /* 0x000fc800078efcff */
[----:B------:R-:W-:-:S07]  /*35b0*/  PRMT R8, R0, 0x7610, R8 ;  /* 0x0000761000087816 */ /* 0x000fce0000000008 */
.L_x_2005:
[----:B------:R-:W-:Y:S05]  /*35c0*/  BSYNC B0 ;  /* 0x0000000000007941 */ /* 0x000fea0003800000 */
.L_x_2004:
[----:B------:R3:W-:Y:S01]  /*35d0*/  STG.E.U8 desc[UR36][R16.64], R8 ;  /* 0x0000000810007986 */ /* 0x0007e2000c101124 */
[----:B------:R-:W-:Y:S05]  /*35e0*/  BRA `(.L_x_1981) ;  /* 0x0000000000c07947 */ /* 0x000fea0003800000 */
.L_x_1998:
        /* <DEDUP_REMOVED lines=26> */
.L_x_1980:
[----:B------:R-:W-:Y:S01]  /*3790*/  MOV R2, 0x0 ;  /* 0x0000000000027802 */ /* 0x000fe20000000f00 */
[----:B------:R-:W-:Y:S01]  /*37a0*/  ULDC.64 UR4, c[0x4][0x128] ;  /* 0x01004a0000047ab9 */ /* 0x000fe20000000a00 */
[----:B------:R-:W-:Y:S01]  /*37b0*/  ULDC.64 UR6, c[0x4][0x130] ;  /* 0x01004c0000067ab9 */ /* 0x000fe20000000a00 */
[----:B------:R-:W-:Y:S02]  /*37c0*/  IMAD.U32 R4, RZ, RZ, UR4 ;  /* 0x00000004ff047e24 */ /* 0x000fe4000f8e00ff */
[----:B------:R-:W-:Y:S01]  /*37d0*/  IMAD.U32 R5, RZ, RZ, UR5 ;  /* 0x00000005ff057e24 */ /* 0x000fe2000f8e00ff */
[----:B------:R-:W0:Y:S01]  /*37e0*/  LDC.64 R2, c[0x4][R2] ;  /* 0x0100000002027b82 */ /* 0x000e220000000a00 */
[----:B------:R-:W-:Y:S01]  /*37f0*/  ULDC.64 UR4, c[0x4][0x10] ;  /* 0x0100040000047ab9 */ /* 0x000fe20000000a00 */
[----:B------:R-:W-:Y:S01]  /*3800*/  IMAD.U32 R6, RZ, RZ, UR6 ;  /* 0x00000006ff067e24 */ /* 0x000fe2000f8e00ff */
[----:B------:R-:W-:Y:S01]  /*3810*/  MOV R11, UR5 ;  /* 0x00000005000b7c02 */ /* 0x000fe20008000f00 */
[----:B------:R-:W-:-:S02]  /*3820*/  IMAD.U32 R7, RZ, RZ, UR7 ;  /* 0x00000007ff077e24 */ /* 0x000fc4000f8e00ff */
[----:B------:R-:W-:Y:S02]  /*3830*/  IMAD.U32 R10, RZ, RZ, UR4 ;  /* 0x00000004ff0a7e24 */ /* 0x000fe4000f8e00ff */
[----:B------:R-:W-:Y:S02]  /*3840*/  IMAD.MOV.U32 R8, RZ, RZ, 0x65 ;  /* 0x00000065ff087424 */ /* 0x000fe400078e00ff */
[----:B------:R-:W-:Y:S02]  /*3850*/  IMAD.MOV.U32 R12, RZ, RZ, 0x1 ;  /* 0x00000001ff0c7424 */ /* 0x000fe400078e00ff */
[----:B------:R-:W-:-:S07]  /*3860*/  IMAD.MOV.U32 R13, RZ, RZ, RZ ;  /* 0x000000ffff0d7224 */ /* 0x000fce00078e00ff */
[----:B------:R-:W-:-:S07]  /*3870*/  LEPC R20, `(.L_x_2009) ;  /* 0x000000001014794e */ /* 0x000fce0000000000 */
[----:B0-----:R-:W-:Y:S05]  /*3880*/  CALL.ABS.NOINC R2 ;  /* 0x0000000002007343 */ /* 0x001fea0003c00000 */
.L_x_2009:
[----:B------:R-:W-:Y:S05]  /*3890*/  BRA `(.L_x_1981) ;  /* 0x0000000000147947 */ /* 0x000fea0003800000 */
.L_x_2008:
[----:B------:R-:W0:Y:S02]  /*38a0*/  F2I.U64.F64.TRUNC R4, R4 ;  /* 0x0000000400047311 */ /* 0x000e24000030d800 */
[----:B0-----:R2:W-:Y:S01]  /*38b0*/  STG.E.64 desc[UR36][R16.64], R4 ;  /* 0x0000000410007986 */ /* 0x0015e2000c101b24 */
[----:B------:R-:W-:Y:S05]  /*38c0*/  BRA `(.L_x_1981) ;  /* 0x0000000000087947 */ /* 0x000fea0003800000 */
.L_x_2007:
[----:B------:R-:W0:Y:S02]  /*38d0*/  F2I.U32.F64.TRUNC R5, R4 ;  /* 0x0000000400057311 */ /* 0x000e24000030d000 */
[----:B0-----:R0:W-:Y:S02]  /*38e0*/  STG.E desc[UR36][R16.64], R5 ;  /* 0x0000000510007986 */ /* 0x0011e4000c101924 */
.L_x_1981:
[----:B------:R-:W-:-:S04]  /*38f0*/  IMAD R18, R23, 0x200, R18 ;  /* 0x0000020017127824 */ /* 0x000fc800078e0212 */
[----:B------:R-:W-:-:S07]  /*3900*/  VIADD R19, R18, 0x80 ;  /* 0x0000008012137836 */ /* 0x000fce0000000000 */
.L_x_1939:
[----:B------:R-:W-:Y:S05]  /*3910*/  BSYNC B6 ;  /* 0x0000000000067941 */ /* 0x000fea0003800000 */
.L_x_1938:
        /* <DEDUP_REMOVED lines=307> */
.L_x_2012:
        /* <DEDUP_REMOVED lines=21> */
.L_x_2016:
[----:B------:R-:W2:Y:S02]  /*4da0*/  LDG.E.U8 R2, desc[UR36][R4.64] ;  /* 0x0000002404027981 */ /* 0x000ea4000c1e1100 */
[----:B--2---:R-:W1:Y:S01]  /*4db0*/  I2F.F64.U16 R2, R2 ;  /* 0x0000000200027312 */ /* 0x004e620000101800 */
[----:B------:R-:W-:Y:S05]  /*4dc0*/  BRA `(.L_x_2018) ;  /* 0x0000000c00707947 */ /* 0x000fea0003800000 */
.L_x_2015:
[----:B------:R-:W-:-:S13]  /*4dd0*/  ISETP.NE.AND P0, PT, R2, 0x2, PT ;  /* 0x000000020200780c */ /* 0x000fda0003f05270 */
[----:B------:R-:W-:Y:S05]  /*4de0*/  @!P0 BRA `(.L_x_2019) ;  /* 0x0000000000288947 */ /* 0x000fea0003800000 */
[----:B------:R-:W-:-:S13]  /*4df0*/  ISETP.NE.AND P0, PT, R2, 0x3, PT ;  /* 0x000000030200780c */ /* 0x000fda0003f05270 */
[----:B------:R-:W-:Y:S05]  /*4e00*/  @!P0 BRA `(.L_x_2020) ;  /* 0x0000000000148947 */ /* 0x000fea0003800000 */
[----:B------:R-:W-:-:S13]  /*4e10*/  ISETP.NE.AND P0, PT, R2, 0x4, PT ;  /* 0x000000040200780c */ /* 0x000fda0003f05270 */
[----:B------:R-:W-:Y:S05]  /*4e20*/  @P0 BRA `(.L_x_2017) ;  /* 0x0000000800fc0947 */ /* 0x000fea0003800000 */
[----:B------:R-:W2:Y:S02]  /*4e30*/  LDG.E.64 R2, desc[UR36][R4.64] ;  /* 0x0000002404027981 */ /* 0x000ea4000c1e1b00 */
[----:B--2---:R-:W4:Y:S01]  /*4e40*/  I2F.F64.S64 R2, R2 ;  /* 0x0000000200027312 */ /* 0x004f220000301c00 */
[----:B------:R-:W-:Y:S05]  /*4e50*/  BRA `(.L_x_2018) ;  /* 0x0000000c004c7947 */ /* 0x000fea0003800000 */
.L_x_2020:
[----:B------:R-:W2:Y:S02]  /*4e60*/  LDG.E R2, desc[UR36][R4.64] ;  /* 0x0000002404027981 */ /* 0x000ea4000c1e1900 */
[----:B--2---:R-:W3:Y:S01]  /*4e70*/  I2F.F64 R2, R2 ;  /* 0x0000000200027312 */ /* 0x004ee20000201c00 */
[----:B------:R-:W-:Y:S05]  /*4e80*/  BRA `(.L_x_2018) ;  /* 0x0000000c00407947 */ /* 0x000fea0003800000 */
.L_x_2019:
[----:B------:R-:W2:Y:S02]  /*4e90*/  LDG.E.U16 R2, desc[UR36][R4.64] ;  /* 0x0000002404027981 */ /* 0x000ea4000c1e1500 */
[----:B--2---:R-:W2:Y:S01]  /*4ea0*/  I2F.F64.S16 R2, R2 ;  /* 0x0000000200027312 */ /* 0x004ea20000101c00 */
[----:B------:R-:W-:Y:S05]  /*4eb0*/  BRA `(.L_x_2018) ;  /* 0x0000000c00347947 */ /* 0x000fea0003800000 */
.L_x_2014:
        /* <DEDUP_REMOVED lines=10> */
.L_x_2022:
[----:B------:R-:W2:Y:S02]  /*4f60*/  LDG.E.U16 R0, desc[UR36][R4.64] ;  /* 0x0000002404007981 */ /* 0x000ea4000c1e1500 */
[----:B--2---:R-:W-:-:S05]  /*4f70*/  HADD2.F32 R0, -RZ, R0.H0_H0 ;  /* 0x20000000ff007230 */ /* 0x004fca0000004100 */
[----:B------:R-:W-:-:S04]  /*4f80*/  FMUL.FTZ R0, R0, 1 ;  /* 0x3f80000000007820 */ /* 0x000fc80000410000 */
[----:B------:R0:W1:Y:S01]  /*4f90*/  F2F.F64.F32 R2, R0 ;  /* 0x0000000000027310 */ /* 0x0000620000201800 */
[----:B------:R-:W-:Y:S05]  /*4fa0*/  BRA `(.L_x_2018) ;  /* 0x0000000800f87947 */ /* 0x000fea0003800000 */
.L_x_2021:
        /* <DEDUP_REMOVED lines=10> */
.L_x_2024:
[----:B------:R-:W2:Y:S02]  /*5050*/  LDG.E.U16 R4, desc[UR36][R4.64] ;  /* 0x0000002404047981 */ /* 0x000ea4000c1e1500 */
[----:B--2---:R-:W-:-:S05]  /*5060*/  HADD2.F32 R0, -RZ, R4.H0_H0 ;  /* 0x20000004ff007230 */ /* 0x004fca0000004100 */
[----:B------:R-:W-:-:S04]  /*5070*/  FMUL.FTZ R0, R0, 1 ;  /* 0x3f80000000007820 */ /* 0x000fc80000410000 */
[----:B------:R0:W1:Y:S01]  /*5080*/  F2F.F64.F32 R2, R0 ;  /* 0x0000000000027310 */ /* 0x0000620000201800 */
[----:B------:R-:W-:Y:S05]  /*5090*/  BRA `(.L_x_2018) ;  /* 0x0000000800bc7947 */ /* 0x000fea0003800000 */
.L_x_2023:
[----:B------:R0:W5:Y:S01]  /*50a0*/  LDG.E.64 R2, desc[UR36][R4.64] ;  /* 0x0000002404027981 */ /* 0x000162000c1e1b00 */
[----:B------:R-:W-:Y:S05]  /*50b0*/  BRA `(.L_x_2018) ;  /* 0x0000000800b47947 */ /* 0x000fea0003800000 */
.L_x_2013:
        /* <DEDUP_REMOVED lines=13> */
.L_x_2027:
[----:B------:R0:W5:Y:S01]  /*5190*/  LDG.E.64 R2, desc[UR36][R4.64] ;  /* 0x0000002404027981 */ /* 0x000162000c1e1b00 */
[----:B------:R-:W-:Y:S05]  /*51a0*/  BRA `(.L_x_2018) ;  /* 0x0000000800787947 */ /* 0x000fea0003800000 */
.L_x_2026:
[----:B------:R-:W-:-:S13]  /*51b0*/  ISETP.NE.AND P0, PT, R2, 0xf, PT ;  /* 0x0000000f0200780c */ /* 0x000fda0003f05270 */
[----:B------:R-:W-:Y:S05]  /*51c0*/  @!P0 BRA `(.L_x_2028) ;  /* 0x0000000000a48947 */ /* 0x000fea0003800000 */
[----:B------:R-:W-:-:S13]  /*51d0*/  ISETP.NE.AND P0, PT, R2, 0x17, PT ;  /* 0x000000170200780c */ /* 0x000fda0003f05270 */
[----:B------:R-:W-:Y:S05]  /*51e0*/  @!P0 BRA `(.L_x_2029) ;  /* 0x0000000000608947 */ /* 0x000fea0003800000 */
[----:B------:R-:W-:-:S13]  /*51f0*/  ISETP.NE.AND P0, PT, R2, 0x18, PT ;  /* 0x000000180200780c */ /* 0x000fda0003f05270 */
[----:B------:R-:W-:Y:S05]  /*5200*/  @P0 BRA `(.L_x_2017) ;  /* 0x0000000800040947 */ /* 0x000fea0003800000 */
[----:B------:R-:W2:Y:S01]  /*5210*/  LDG.E.U8 R0, desc[UR36][R4.64] ;  /* 0x0000002404007981 */ /* 0x000ea2000c1e1100 */
[----:B------:R-:W-:Y:S01]  /*5220*/  MOV R8, 0xff800000 ;  /* 0xff80000000087802 */ /* 0x000fe20000000f00 */
        /* <DEDUP_REMOVED lines=20> */
.L_x_2029:
        /* <DEDUP_REMOVED lines=15> */
.L_x_2028:
[----:B------:R-:W2:Y:S02]  /*5460*/  LDG.E.U16 R0, desc[UR36][R4.64] ;  /* 0x0000002404007981 */ /* 0x000ea4000c1e1500 */
[----:B--2---:R-:W-:-:S04]  /*5470*/  IMAD.U32 R0, R0, 0x10000, RZ ;  /* 0x0001000000007824 */ /* 0x004fc800078e00ff */
[----:B------:R-:W-:-:S04]  /*5480*/  FMUL.FTZ R0, R0, 1 ;  /* 0x3f80000000007820 */ /* 0x000fc80000410000 */
[----:B------:R0:W1:Y:S01]  /*5490*/  F2F.F64.F32 R2, R0 ;  /* 0x0000000000027310 */ /* 0x0000620000201800 */
[----:B------:R-:W-:Y:S05]  /*54a0*/  BRA `(.L_x_2018) ;  /* 0x0000000400b87947 */ /* 0x000fea0003800000 */
.L_x_2025:
        /* <DEDUP_REMOVED lines=11> */
.L_x_2032:
        /* <DEDUP_REMOVED lines=21> */
.L_x_2036:
[----:B------:R-:W-:Y:S05]  /*56b0*/  BSYNC B1 ;  /* 0x0000000000017941 */ /* 0x000fea0003800000 */
.L_x_2035:
[----:B------:R-:W-:Y:S01]  /*56c0*/  LEA R3, R0, 0x3b800000, 0x17 ;  /* 0x3b80000000037811 */ /* 0x000fe200078eb8ff */
[----:B------:R-:W-:-:S05]  /*56d0*/  IMAD.SHL.U32 R0, R2, 0x100000, RZ ;  /* 0x0010000002007824 */ /* 0x000fca00078e00ff */
[----:B------:R-:W-:-:S07]  /*56e0*/  LOP3.LUT R0, R3, R0, R4, 0xfe, !PT ;  /* 0x0000000003007212 */ /* 0x000fce00078efe04 */
.L_x_2034:
[----:B------:R-:W-:Y:S05]  /*56f0*/  BSYNC B0 ;  /* 0x0000000000007941 */ /* 0x000fea0003800000 */
.L_x_2033:
[----:B------:R-:W-:-:S04]  /*5700*/  FMUL.FTZ R0, R0, 1 ;  /* 0x3f80000000007820 */ /* 0x000fc80000410000 */
[----:B------:R0:W1:Y:S01]  /*5710*/  F2F.F64.F32 R2, R0 ;  /* 0x0000000000027310 */ /* 0x0000620000201800 */
[----:B------:R-:W-:Y:S05]  /*5720*/  BRA `(.L_x_2018) ;  /* 0x0000000400187947 */ /* 0x000fea0003800000 */
.L_x_2031:
        /* <DEDUP_REMOVED lines=12> */
[----:B------:R-:W-:Y:S02]  /*57f0*/  SHF.L.U32 R4, R3, 0x1f, RZ ;  /* 0x0000001f03047819 */ /* 0x000fe400000006ff */
[----:B------:R-:W-:-:S05]  /*5800*/  SHF.R.U32.HI R0, RZ, 0x2, R0 ;  /* 0x00000002ff007819 */ /* 0x000fca0000011600 */
[----:B------:R-:W-:Y:S05]  /*5810*/  @P0 BRA `(.L_x_2040) ;  /* 0x0000000000180947 */ /* 0x000fea0003800000 */
[----:B------:R-:W0:Y:S02]  /*5820*/  FLO.U32 R3, R2 ;  /* 0x0000000200037300 */ /* 0x000e2400000e0000 */
[----:B0-----:R-:W-:-:S04]  /*5830*/  IADD3 R3, -R3, 0x1f, RZ ;  /* 0x0000001f03037810 */ /* 0x001fc80007ffe1ff */
[----:B------:R-:W-:Y:S01]  /*5840*/  IADD3 R0, R0, 0x1e, -R3 ;  /* 0x0000001e00007810 */ /* 0x000fe20007ffe803 */
[----:B------:R-:W-:-:S05]  /*5850*/  VIADD R5, R3, 0xffffffe3 ;  /* 0xffffffe303057836 */ /* 0x000fca0000000000 */
[----:B------:R-:W-:-:S04]  /*5860*/  SHF.L.U32 R5, R2, R5, RZ ;  /* 0x0000000502057219 */ /* 0x000fc800000006ff */
[----:B------:R-:W-:-:S07]  /*5870*/  LOP3.LUT R2, R5, 0x3, RZ, 0xc0, !PT ;  /* 0x0000000305027812 */ /* 0x000fce00078ec0ff */
.L_x_2040:
[----:B------:R-:W-:Y:S05]  /*5880*/  BSYNC B1 ;  /* 0x0000000000017941 */ /* 0x000fea0003800000 */
.L_x_2039:
[----:B------:R-:W-:Y:S01]  /*5890*/  LEA R3, R0, 0x37800000, 0x17 ;  /* 0x3780000000037811 */ /* 0x000fe200078eb8ff */
[----:B------:R-:W-:-:S05]  /*58a0*/  IMAD.SHL.U32 R0, R2, 0x200000, RZ ;  /* 0x0020000002007824 */ /* 0x000fca00078e00ff */
[----:B------:R-:W-:-:S07]  /*58b0*/  LOP3.LUT R0, R3, R0, R4, 0xfe, !PT ;  /* 0x0000000003007212 */ /* 0x000fce00078efe04 */
.L_x_2038:
[----:B------:R-:W-:Y:S05]  /*58c0*/  BSYNC B0 ;  /* 0x0000000000007941 */ /* 0x000fea0003800000 */
.L_x_2037:
[----:B------:R-:W-:-:S04]  /*58d0*/  FMUL.FTZ R0, R0, 1 ;  /* 0x3f80000000007820 */ /* 0x000fc80000410000 */
[----:B------:R0:W1:Y:S01]  /*58e0*/  F2F.F64.F32 R2, R0 ;  /* 0x0000000000027310 */ /* 0x0000620000201800 */
[----:B------:R-:W-:Y:S05]  /*58f0*/  BRA `(.L_x_2018) ;  /* 0x0000000000a47947 */ /* 0x000fea0003800000 */
.L_x_2030:
        /* <DEDUP_REMOVED lines=14> */
.L_x_2044:
[----:B------:R-:W-:Y:S05]  /*59e0*/  BSYNC B0 ;  /* 0x0000000000007941 */ /* 0x000fea0003800000 */
.L_x_2043:
[----:B------:R-:W-:-:S04]  /*59f0*/  FMUL.FTZ R0, R0, 1 ;  /* 0x3f80000000007820 */ /* 0x000fc80000410000 */
[----:B------:R0:W1:Y:S01]  /*5a00*/  F2F.F64.F32 R2, R0 ;  /* 0x0000000000027310 */ /* 0x0000620000201800 */
[----:B------:R-:W-:Y:S05]  /*5a10*/  BRA `(.L_x_2018) ;  /* 0x00000000005c7947 */ /* 0x000fea0003800000 */
.L_x_2017:
        /* <DEDUP_REMOVED lines=16> */
.L_x_2045:
[----:B------:R-:W-:Y:S01]  /*5b20*/  CS2R R2, SRZ ;  /* 0x0000000000027805 */ /* 0x000fe2000001ff00 */
[----:B------:R-:W-:Y:S06]  /*5b30*/  BRA `(.L_x_2018) ;  /* 0x0000000000147947 */ /* 0x000fec0003800000 */
.L_x_2042:
[----:B------:R-:W2:Y:S02]  /*5b40*/  LDG.E.64 R2, desc[UR36][R4.64] ;  /* 0x0000002404027981 */ /* 0x000ea4000c1e1b00 */
[----:B--2---:R-:W0:Y:S01]  /*5b50*/  I2F.F64.U64 R2, R2 ;  /* 0x0000000200027312 */ /* 0x004e220000301800 */
[----:B------:R-:W-:Y:S05]  /*5b60*/  BRA `(.L_x_2018) ;  /* 0x0000000000087947 */ /* 0x000fea0003800000 */
.L_x_2041:
[----:B------:R-:W2:Y:S02]  /*5b70*/  LDG.E R2, desc[UR36][R4.64] ;  /* 0x0000002404027981 */ /* 0x000ea4000c1e1900 */
[----:B--2---:R-:W0:Y:S02]  /*5b80*/  I2F.F64.U32 R2, R2 ;  /* 0x0000000200027312 */ /* 0x004e240000201800 */
.L_x_2018:
[----:B012345:R-:W-:Y:S01]  /*5b90*/  DSETP.GT.AND P0, PT, |R2|, 1, PT ;  /* 0x3ff000000200742a */ /* 0x03ffe20003f04200 */
[----:B------:R-:W-:Y:S01]  /*5ba0*/  BSSY B0, `(.L_x_2046) ;  /* 0x000000d000007945 */ /* 0x000fe20003800000 */
[----:B------:R-:W-:-:S10]  /*5bb0*/  DADD R4, -RZ, |R2| ;  /* 0x00000000ff047229 */ /* 0x000fd40000000502 */
[----:B------:R-:W-:Y:S01]  /*5bc0*/  MOV R6, R4 ;  /* 0x0000000400067202 */ /* 0x000fe20000000f00 */
        /* <DEDUP_REMOVED lines=10> */
.L_x_2047:
[----:B------:R-:W-:Y:S05]  /*5c70*/  BSYNC B0 ;  /* 0x0000000000007941 */ /* 0x000fea0003800000 */
.L_x_2046:
[----:B------:R-:W-:Y:S01]  /*5c80*/  DMUL R4, R6, R6 ;  /* 0x0000000606047228 */ /* 0x000fe20000000000 */
[----:B------:R-:W-:Y:S01]  /*5c90*/  IMAD.MOV.U32 R8, RZ, RZ, -0x2449a4b7 ;  /* 0xdbb65b49ff087424 */ /* 0x000fe200078e00ff */
[----:B------:R-:W-:Y:S01]  /*5ca0*/  UMOV UR4, 0x2a25ff7e ;  /* 0x2a25ff7e00047882 */ /* 0x000fe20000000000 */
[----:B------:R-:W-:Y:S01]  /*5cb0*/  IMAD.MOV.U32 R9, RZ, RZ, 0x3f2d3b63 ;  /* 0x3f2d3b63ff097424 */ /* 0x000fe200078e00ff */
[----:B------:R-:W-:Y:S01]  /*5cc0*/  UMOV UR5, 0x3ef53e1d ;  /* 0x3ef53e1d00057882 */ /* 0x000fe20000000000 */
[----:B------:R-:W0:Y:S04]  /*5cd0*/  LDC.U8 R2, c[0x0][0x421] ;  /* 0x00010840ff027b82 */ /* 0x000e280000000000 */
        /* <DEDUP_REMOVED lines=9> */
[----:B0-----:R-:W-:-:S05]  /*5d70*/  PRMT R0, R2, 0x9910, RZ ;  /* 0x0000991002007816 */ /* 0x001fca00000000ff */
        /* <DEDUP_REMOVED lines=64> */
.L_x_2051:
[----:B------:R-:W0:Y:S02]  /*6180*/  F2I.S64.F64.TRUNC R4, R4 ;  /* 0x0000000400047311 */ /* 0x000e24000030d900 */
[----:B0-----:R-:W-:-:S05]  /*6190*/  IMAD.MOV.U32 R3, RZ, RZ, R4 ;  /* 0x000000ffff037224 */ /* 0x001fca00078e0004 */
[----:B------:R4:W-:Y:S01]  /*61a0*/  STG.E.U8 desc[UR36][R16.64], R3 ;  /* 0x0000000310007986 */ /* 0x0009e2000c101124 */
[----:B------:R-:W-:Y:S05]  /*61b0*/  BRA `(.L_x_2053) ;  /* 0x0000000c00f87947 */ /* 0x000fea0003800000 */
.L_x_2050:
        /* <DEDUP_REMOVED lines=9> */
.L_x_2055:
[----:B------:R-:W0:Y:S02]  /*6250*/  F2I.F64.TRUNC R5, R4 ;  /* 0x0000000400057311 */ /* 0x000e24000030d100 */
[----:B0-----:R2:W-:Y:S01]  /*6260*/  STG.E desc[UR36][R16.64], R5 ;  /* 0x0000000510007986 */ /* 0x0015e2000c101924 */
[----:B------:R-:W-:Y:S05]  /*6270*/  BRA `(.L_x_2053) ;  /* 0x0000000c00c87947 */ /* 0x000fea0003800000 */
.L_x_2054:
[----:B------:R-:W0:Y:S02]  /*6280*/  F2I.F64.TRUNC R5, R4 ;  /* 0x0000000400057311 */ /* 0x000e24000030d100 */
[----:B0-----:R0:W-:Y:S01]  /*6290*/  STG.E.U16 desc[UR36][R16.64], R5 ;  /* 0x0000000510007986 */ /* 0x0011e2000c101524 */
[----:B------:R-:W-:Y:S05]  /*62a0*/  BRA `(.L_x_2053) ;  /* 0x0000000c00bc7947 */ /* 0x000fea0003800000 */
.L_x_2049:
        /* <DEDUP_REMOVED lines=13> */
.L_x_2057:
        /* <DEDUP_REMOVED lines=8> */
.L_x_2056:
        /* <DEDUP_REMOVED lines=10> */
[----:B------:R-:W-:-:S13]  /*64a0*/  IMAD.MOV.U32 R3, RZ, RZ, RZ ;  /* 0x000000ffff037224 */ /* 0x000fda00078e00ff */
[----:B0-----:R-:W-:-:S05]  /*64b0*/  @!P0 FMUL R2, R2, 1.175494350822287508e-38 ;  /* 0x0080000002028820 */ /* 0x001fca0000400000 */
[----:B------:R0:W-:Y:S01]  /*64c0*/  STG.E.64 desc[UR36][R16.64], R2 ;  /* 0x0000000210007986 */ /* 0x0001e2000c101b24 */
[----:B------:R-:W-:Y:S05]  /*64d0*/  BRA `(.L_x_2053) ;  /* 0x0000000c00307947 */ /* 0x000fea0003800000 */
.L_x_2059:
        /* <DEDUP_REMOVED lines=9> */
.L_x_2058:
[----:B------:R0:W-:Y:S01]  /*6570*/  STG.E.64 desc[UR36][R16.64], R4 ;  /* 0x0000000410007986 */ /* 0x0001e2000c101b24 */
[----:B------:R-:W-:Y:S05]  /*6580*/  BRA `(.L_x_2053) ;  /* 0x0000000c00047947 */ /* 0x000fea0003800000 */
.L_x_2048:
        /* <DEDUP_REMOVED lines=12> */
.L_x_2062:
[----:B------:R-:W-:-:S05]  /*6650*/  CS2R R6, SRZ ;  /* 0x0000000000067805 */ /* 0x000fca000001ff00 */
[----:B------:R0:W-:Y:S01]  /*6660*/  STG.E.128 desc[UR36][R16.64], R4 ;  /* 0x0000000410007986 */ /* 0x0001e2000c101d24 */
[----:B------:R-:W-:Y:S05]  /*6670*/  BRA `(.L_x_2053) ;  /* 0x0000000800c87947 */ /* 0x000fea0003800000 */
.L_x_2061:
        /* <DEDUP_REMOVED lines=25> */
.L_x_2066:
[----:B------:R-:W-:Y:S05]  /*6810*/  BSYNC B0 ;  /* 0x0000000000007941 */ /* 0x000fea0003800000 */
.L_x_2065:
[----:B------:R-:W-:-:S05]  /*6820*/  LOP3.LUT R3, R0, R3, RZ, 0xfc, !PT ;  /* 0x0000000300037212 */ /* 0x000fca00078efcff */
[----:B------:R0:W-:Y:S01]  /*6830*/  STG.E.U8 desc[UR36][R16.64], R3 ;  /* 0x0000000310007986 */ /* 0x0001e2000c101124 */
[----:B------:R-:W-:Y:S05]  /*6840*/  BRA `(.L_x_2053) ;  /* 0x0000000800547947 */ /* 0x000fea0003800000 */
.L_x_2064:
        /* <DEDUP_REMOVED lines=17> */
.L_x_2068:
[----:B------:R-:W-:Y:S01]  /*6960*/  IMAD.MOV.U32 R0, RZ, RZ, 0x7f ;  /* 0x0000007fff007424 */ /* 0x000fe200078e00ff */
[----:B------:R-:W-:-:S04]  /*6970*/  ISETP.GT.U32.AND P0, PT, R2, 0x7f800000, PT ;  /* 0x7f8000000200780c */ /* 0x000fc80003f04070 */
[----:B------:R-:W-:-:S09]  /*6980*/  SEL R0, R0, 0x7c, P0 ;  /* 0x0000007c00007807 */ /* 0x000fd20000000000 */
.L_x_2069:
[----:B------:R-:W-:Y:S05]  /*6990*/  BSYNC B0 ;  /* 0x0000000000007941 */ /* 0x000fea0003800000 */
.L_x_2067:
[----:B------:R-:W-:-:S04]  /*69a0*/  LOP3.LUT R2, R3, 0x80000000, RZ, 0xc0, !PT ;  /* 0x8000000003027812 */ /* 0x000fc800078ec0ff */
[----:B------:R-:W-:-:S04]  /*69b0*/  SHF.R.U32.HI R3, RZ, 0x18, R2 ;  /* 0x00000018ff037819 */ /* 0x000fc80000011602 */
[----:B------:R-:W-:-:S05]  /*69c0*/  LOP3.LUT R3, R0, R3, RZ, 0xfc, !PT ;  /* 0x0000000300037212 */ /* 0x000fca00078efcff */
[----:B------:R0:W-:Y:S01]  /*69d0*/  STG.E.U8 desc[UR36][R16.64], R3 ;  /* 0x0000000310007986 */ /* 0x0001e2000c101124 */
[----:B------:R-:W-:Y:S05]  /*69e0*/  BRA `(.L_x_2053) ;  /* 0x0000000400ec7947 */ /* 0x000fea0003800000 */
.L_x_2063:
        /* <DEDUP_REMOVED lines=8> */
.L_x_2060:
        /* <DEDUP_REMOVED lines=11> */
.L_x_2072:
        /* <DEDUP_REMOVED lines=21> */
.L_x_2075:
[----:B------:R-:W-:-:S04]  /*6c70*/  LOP3.LUT R2, R3, 0x80000000, RZ, 0xc0, !PT ;  /* 0x8000000003027812 */ /* 0x000fc800078ec0ff */
[----:B------:R-:W-:-:S04]  /*6c80*/  SHF.R.U32.HI R3, RZ, 0x18, R2 ;  /* 0x00000018ff037819 */ /* 0x000fc80000011602 */
[----:B------:R-:W-:-:S04]  /*6c90*/  LOP3.LUT R0, R0, R3, RZ, 0xfc, !PT ;  /* 0x0000000300007212 */ /* 0x000fc800078efcff */
[----:B------:R-:W-:-:S07]  /*6ca0*/  PRMT R8, R0, 0x7610, R8 ;  /* 0x0000761000087816 */ /* 0x000fce0000000008 */
.L_x_2074:
[----:B------:R-:W-:Y:S05]  /*6cb0*/  BSYNC B0 ;  /* 0x0000000000007941 */ /* 0x000fea0003800000 */
.L_x_2073:
[----:B------:R0:W-:Y:S01]  /*6cc0*/  STG.E.U8 desc[UR36][R16.64], R8 ;  /* 0x0000000810007986 */ /* 0x0001e2000c101124 */
[----:B------:R-:W-:Y:S05]  /*6cd0*/  BRA `(.L_x_2053) ;  /* 0x0000000400307947 */ /* 0x000fea0003800000 */
.L_x_2071:
        /* <DEDUP_REMOVED lines=21> */
.L_x_2078:
[----:B------:R-:W-:-:S04]  /*6e30*/  LOP3.LUT R2, R3, 0x80000000, RZ, 0xc0, !PT ;  /* 0x8000000003027812 */ /* 0x000fc800078ec0ff */
[----:B------:R-:W-:-:S04]  /*6e40*/  SHF.R.U32.HI R3, RZ, 0x18, R2 ;  /* 0x00000018ff037819 */ /* 0x000fc80000011602 */
[----:B------:R-:W-:-:S04]  /*6e50*/  LOP3.LUT R0, R0, R3, RZ, 0xfc, !PT ;  /* 0x0000000300007212 */ /* 0x000fc800078efcff */
[----:B------:R-:W-:-:S07]  /*6e60*/  PRMT R8, R0, 0x7610, R8 ;  /* 0x0000761000087816 */ /* 0x000fce0000000008 */
.L_x_2077:
[----:B------:R-:W-:Y:S05]  /*6e70*/  BSYNC B0 ;  /* 0x0000000000007941 */ /* 0x000fea0003800000 */
.L_x_2076:
[----:B------:R0:W-:Y:S01]  /*6e80*/  STG.E.U8 desc[UR36][R16.64], R8 ;  /* 0x0000000810007986 */ /* 0x0001e2000c101124 */
[----:B------:R-:W-:Y:S05]  /*6e90*/  BRA `(.L_x_2053) ;  /* 0x0000000000c07947 */ /* 0x000fea0003800000 */
.L_x_2070:
        /* <DEDUP_REMOVED lines=22> */
[----:B------:R-:W-:-:S05]  /*7000*/  @!P0 IADD3 R0, R2, RZ, RZ ;  /* 0x000000ff02008210 */ /* 0x000fca0007ffe0ff */
[----:B------:R-:W-:-:S05]  /*7010*/  @P1 IMAD.MOV.U32 R3, RZ, RZ, R0 ;  /* 0x000000ffff031224 */ /* 0x000fca00078e0000 */
[----:B------:R0:W-:Y:S01]  /*7020*/  STG.E.U8 desc[UR36][R16.64], R3 ;  /* 0x0000000310007986 */ /* 0x0001e2000c101124 */
[----:B------:R-:W-:Y:S05]  /*7030*/  BRA `(.L_x_2053) ;  /* 0x0000000000587947 */ /* 0x000fea0003800000 */
.L_x_2052:
        /* <DEDUP_REMOVED lines=16> */
.L_x_2081:
[----:B------:R-:W-:Y:S05]  /*7140*/  BRA `(.L_x_2053) ;  /* 0x0000000000147947 */ /* 0x000fea0003800000 */
.L_x_2080:
[----:B------:R-:W0:Y:S02]  /*7150*/  F2I.U64.F64.TRUNC R4, R4 ;  /* 0x0000000400047311 */ /* 0x000e24000030d800 */
[----:B0-----:R0:W-:Y:S01]  /*7160*/  STG.E.64 desc[UR36][R16.64], R4 ;  /* 0x0000000410007986 */ /* 0x0011e2000c101b24 */
[----:B------:R-:W-:Y:S05]  /*7170*/  BRA `(.L_x_2053) ;  /* 0x0000000000087947 */ /* 0x000fea0003800000 */
.L_x_2079:
[----:B------:R-:W0:Y:S02]  /*7180*/  F2I.U32.F64.TRUNC R5, R4 ;  /* 0x0000000400057311 */ /* 0x000e24000030d000 */
[----:B0-----:R0:W-:Y:S02]  /*7190*/  STG.E desc[UR36][R16.64], R5 ;  /* 0x0000000510007986 */ /* 0x0011e4000c101924 */
.L_x_2053:
[----:B------:R-:W-:-:S07]  /*71a0*/  VIADD R19, R19, 0x80 ;  /* 0x0000008013137836 */ /* 0x000fce0000000000 */
.L_x_2011:
[----:B------:R-:W-:Y:S05]  /*71b0*/  BSYNC B6 ;  /* 0x0000000000067941 */ /* 0x000fea0003800000 */
.L_x_2010:
        /* <DEDUP_REMOVED lines=307> */
.L_x_2084:
        /* <DEDUP_REMOVED lines=19> */
[----:B--2---:R-:W4:Y:S01]  /*8620*/  I2F.F64.S16 R2, R2 ;  /* 0x0000000200027312 */ /* 0x004f220000101c00 */
[----:B------:R-:W-:Y:S05]  /*8630*/  BRA `(.L_x_2090) ;  /* 0x0000000c007c7947 */ /* 0x000fea0003800000 */
.L_x_2088:
[----:B------:R-:W2:Y:S02]  /*8640*/  LDG.E.U8 R2, desc[UR36][R4.64] ;  /* 0x0000002404027981 */ /* 0x000ea4000c1e1100 */
[----:B--2---:R-:W3:Y:S01]  /*8650*/  I2F.F64.U16 R2, R2 ;  /* 0x0000000200027312 */ /* 0x004ee20000101800 */
[----:B------:R-:W-:Y:S05]  /*8660*/  BRA `(.L_x_2090) ;  /* 0x0000000c00707947 */ /* 0x000fea0003800000 */
.L_x_2087:
[----:B------:R-:W-:-:S13]  /*8670*/  ISETP.NE.AND P0, PT, R2, 0x2, PT ;  /* 0x000000020200780c */ /* 0x000fda0003f05270 */
[----:B------:R-:W-:Y:S05]  /*8680*/  @!P0 BRA `(.L_x_2091) ;  /* 0x0000000000288947 */ /* 0x000fea0003800000 */
[----:B------:R-:W-:-:S13]  /*8690*/  ISETP.NE.AND P0, PT, R2, 0x3, PT ;  /* 0x000000030200780c */ /* 0x000fda0003f05270 */
[----:B------:R-:W-:Y:S05]  /*86a0*/  @!P0 BRA `(.L_x_2092) ;  /* 0x0000000000148947 */ /* 0x000fea0003800000 */
[----:B------:R-:W-:-:S13]  /*86b0*/  ISETP.NE.AND P0, PT, R2, 0x4, PT ;  /* 0x000000040200780c */ /* 0x000fda0003f05270 */
[----:B------:R-:W-:Y:S05]  /*86c0*/  @P0 BRA `(.L_x_2089) ;  /* 0x0000000800fc0947 */ /* 0x000fea0003800000 */
[----:B------:R-:W2:Y:S02]  /*86d0*/  LDG.E.64 R2, desc[UR36][R4.64] ;  /* 0x0000002404027981 */ /* 0x000ea4000c1e1b00 */
[----:B--2---:R-:W1:Y:S01]  /*86e0*/  I2F.F64.S64 R2, R2 ;  /* 0x0000000200027312 */ /* 0x004e620000301c00 */
[----:B------:R-:W-:Y:S05]  /*86f0*/  BRA `(.L_x_2090) ;  /* 0x0000000c004c7947 */ /* 0x000fea0003800000 */
.L_x_2092:
[----:B------:R-:W2:Y:S02]  /*8700*/  LDG.E R2, desc[UR36][R4.64] ;  /* 0x0000002404027981 */ /* 0x000ea4000c1e1900 */
[----:B--2---:R-:W2:Y:S01]  /*8710*/  I2F.F64 R2, R2 ;  /* 0x0000000200027312 */ /* 0x004ea20000201c00 */
[----:B------:R-:W-:Y:S05]  /*8720*/  BRA `(.L_x_2090) ;  /* 0x0000000c00407947 */ /* 0x000fea0003800000 */
.L_x_2091:
[----:B------:R-:W2:Y:S02]  /*8730*/  LDG.E.U16 R2, desc[UR36][R4.64] ;  /* 0x0000002404027981 */ /* 0x000ea4000c1e1500 */
[----:B--2---:R-:W0:Y:S01]  /*8740*/  I2F.F64.S16 R2, R2 ;  /* 0x0000000200027312 */ /* 0x004e220000101c00 */
[----:B------:R-:W-:Y:S05]  /*8750*/  BRA `(.L_x_2090) ;  /* 0x0000000c00347947 */ /* 0x000fea0003800000 */
.L_x_2086:
        /* <DEDUP_REMOVED lines=10> */
.L_x_2094:
[----:B------:R-:W2:Y:S02]  /*8800*/  LDG.E.U16 R0, desc[UR36][R4.64] ;  /* 0x0000002404007981 */ /* 0x000ea4000c1e1500 */
[----:B--2---:R-:W-:-:S05]  /*8810*/  HADD2.F32 R0, -RZ, R0.H0_H0 ;  /* 0x20000000ff007230 */ /* 0x004fca0000004100 */
[----:B------:R-:W-:-:S04]  /*8820*/  FMUL.FTZ R0, R0, 1 ;  /* 0x3f80000000007820 */ /* 0x000fc80000410000 */
[----:B------:R0:W1:Y:S01]  /*8830*/  F2F.F64.F32 R2, R0 ;  /* 0x0000000000027310 */ /* 0x0000620000201800 */
[----:B------:R-:W-:Y:S05]  /*8840*/  BRA `(.L_x_2090) ;  /* 0x0000000800f87947 */ /* 0x000fea0003800000 */
.L_x_2093:
        /* <DEDUP_REMOVED lines=10> */
.L_x_2096:
[----:B------:R-:W2:Y:S02]  /*88f0*/  LDG.E.U16 R4, desc[UR36][R4.64] ;  /* 0x0000002404047981 */ /* 0x000ea4000c1e1500 */
[----:B--2---:R-:W-:-:S05]  /*8900*/  HADD2.F32 R0, -RZ, R4.H0_H0 ;  /* 0x20000004ff007230 */ /* 0x004fca0000004100 */
[----:B------:R-:W-:-:S04]  /*8910*/  FMUL.FTZ R0, R0, 1 ;  /* 0x3f80000000007820 */ /* 0x000fc80000410000 */
[----:B------:R0:W1:Y:S01]  /*8920*/  F2F.F64.F32 R2, R0 ;  /* 0x0000000000027310 */ /* 0x0000620000201800 */
[----:B------:R-:W-:Y:S05]  /*8930*/  BRA `(.L_x_2090) ;  /* 0x0000000800bc7947 */ /* 0x000fea0003800000 */
.L_x_2095:
[----:B------:R0:W5:Y:S01]  /*8940*/  LDG.E.64 R2, desc[UR36][R4.64] ;  /* 0x0000002404027981 */ /* 0x000162000c1e1b00 */
[----:B------:R-:W-:Y:S05]  /*8950*/  BRA `(.L_x_2090) ;  /* 0x0000000800b47947 */ /* 0x000fea0003800000 */
.L_x_2085:
        /* <DEDUP_REMOVED lines=13> */
.L_x_2099:
[----:B------:R0:W5:Y:S01]  /*8a30*/  LDG.E.64 R2, desc[UR36][R4.64] ;  /* 0x0000002404027981 */ /* 0x000162000c1e1b00 */
[----:B------:R-:W-:Y:S05]  /*8a40*/  BRA `(.L_x_2090) ;  /* 0x0000000800787947 */ /* 0x000fea0003800000 */
.L_x_2098:
        /* <DEDUP_REMOVED lines=28> */
.L_x_2101:
[----:B------:R-:W2:Y:S02]  /*8c10*/  LDG.E.U8 R3, desc[UR36][R4.64] ;  /* 0x0000002404037981 */ /* 0x000ea4000c1e1100 */
[----:B--2---:R-:W-:-:S05]  /*8c20*/  IMAD.SHL.U32 R0, R3, 0x2000000, RZ ;  /* 0x0200000003007824 */ /* 0x004fca00078e00ff */
[----:B------:R-:W-:-:S13]  /*8c30*/  ISETP.GE.U32.AND P0, PT, R0, 0x8000000, PT ;  /* 0x080000000000780c */ /* 0x000fda0003f06070 */
[C---:B------:R-:W-:Y:S02]  /*8c40*/  @!P0 IMAD.SHL.U32 R0, R3.reuse, 0x100, RZ ;  /* 0x0000010003008824 */ /* 0x040fe400078e00ff */
[C---:B------:R-:W-:Y:S01]  /*8c50*/  @P0 IMAD.SHL.U32 R2, R3.reuse, 0x200000, RZ ;  /* 0x0020000003020824 */ /* 0x040fe200078e00ff */
[----:B------:R-:W-:Y:S02]  /*8c60*/  SHF.L.U32 R3, R3, 0x18, RZ ;  /* 0x0000001803037819 */ /* 0x000fe400000006ff */
        /* <DEDUP_REMOVED lines=9> */
.L_x_2100:
[----:B------:R-:W2:Y:S02]  /*8d00*/  LDG.E.U16 R0, desc[UR36][R4.64] ;  /* 0x0000002404007981 */ /* 0x000ea4000c1e1500 */
[----:B--2---:R-:W-:-:S04]  /*8d10*/  IMAD.U32 R0, R0, 0x10000, RZ ;  /* 0x0001000000007824 */ /* 0x004fc800078e00ff */
[----:B------:R-:W-:-:S04]  /*8d20*/  FMUL.FTZ R0, R0, 1 ;  /* 0x3f80000000007820 */ /* 0x000fc80000410000 */
[----:B------:R0:W1:Y:S01]  /*8d30*/  F2F.F64.F32 R2, R0 ;  /* 0x0000000000027310 */ /* 0x0000620000201800 */
[----:B------:R-:W-:Y:S05]  /*8d40*/  BRA `(.L_x_2090) ;  /* 0x0000000400b87947 */ /* 0x000fea0003800000 */
.L_x_2097:
        /* <DEDUP_REMOVED lines=11> */
.L_x_2104:
        /* <DEDUP_REMOVED lines=21> */
.L_x_2108:
[----:B------:R-:W-:Y:S05]  /*8f50*/  BSYNC B1 ;  /* 0x0000000000017941 */ /* 0x000fea0003800000 */
.L_x_2107:
[----:B------:R-:W-:Y:S01]  /*8f60*/  LEA R3, R0, 0x3b800000, 0x17 ;  /* 0x3b80000000037811 */ /* 0x000fe200078eb8ff */
[----:B------:R-:W-:-:S05]  /*8f70*/  IMAD.SHL.U32 R0, R2, 0x100000, RZ ;  /* 0x0010000002007824 */ /* 0x000fca00078e00ff */
[----:B------:R-:W-:-:S07]  /*8f80*/  LOP3.LUT R0, R3, R0, R4, 0xfe, !PT ;  /* 0x0000000003007212 */ /* 0x000fce00078efe04 */
.L_x_2106:
[----:B------:R-:W-:Y:S05]  /*8f90*/  BSYNC B0 ;  /* 0x0000000000007941 */ /* 0x000fea0003800000 */
.L_x_2105:
[----:B------:R-:W-:-:S04]  /*8fa0*/  FMUL.FTZ R0, R0, 1 ;  /* 0x3f80000000007820 */ /* 0x000fc80000410000 */
[----:B------:R0:W1:Y:S01]  /*8fb0*/  F2F.F64.F32 R2, R0 ;  /* 0x0000000000027310 */ /* 0x0000620000201800 */
[----:B------:R-:W-:Y:S05]  /*8fc0*/  BRA `(.L_x_2090) ;  /* 0x0000000400187947 */ /* 0x000fea0003800000 */
.L_x_2103:
        /* <DEDUP_REMOVED lines=21> */
.L_x_2112:
[----:B------:R-:W-:Y:S05]  /*9120*/  BSYNC B1 ;  /* 0x0000000000017941 */ /* 0x000fea0003800000 */
.L_x_2111:
[----:B------:R-:W-:Y:S01]  /*9130*/  LEA R3, R0, 0x37800000, 0x17 ;  /* 0x3780000000037811 */ /* 0x000fe200078eb8ff */
[----:B------:R-:W-:-:S05]  /*9140*/  IMAD.SHL.U32 R0, R2, 0x200000, RZ ;  /* 0x0020000002007824 */ /* 0x000fca00078e00ff */
[----:B------:R-:W-:-:S07]  /*9150*/  LOP3.LUT R0, R3, R0, R4, 0xfe, !PT ;  /* 0x0000000003007212 */ /* 0x000fce00078efe04 */
.L_x_2110:
[----:B------:R-:W-:Y:S05]  /*9160*/  BSYNC B0 ;  /* 0x0000000000007941 */ /* 0x000fea0003800000 */
.L_x_2109:
[----:B------:R-:W-:-:S04]  /*9170*/  FMUL.FTZ R0, R0, 1 ;  /* 0x3f80000000007820 */ /* 0x000fc80000410000 */
[----:B------:R0:W1:Y:S01]  /*9180*/  F2F.F64.F32 R2, R0 ;  /* 0x0000000000027310 */ /* 0x0000620000201800 */
[----:B------:R-:W-:Y:S05]  /*9190*/  BRA `(.L_x_2090) ;  /* 0x0000000000a47947 */ /* 0x000fea0003800000 */
.L_x_2102:
        /* <DEDUP_REMOVED lines=14> */
.L_x_2116:
[----:B------:R-:W-:Y:S05]  /*9280*/  BSYNC B0 ;  /* 0x0000000000007941 */ /* 0x000fea0003800000 */
.L_x_2115:
[----:B------:R-:W-:-:S04]  /*9290*/  FMUL.FTZ R0, R0, 1 ;  /* 0x3f80000000007820 */ /* 0x000fc80000410000 */
[----:B------:R0:W1:Y:S01]  /*92a0*/  F2F.F64.F32 R2, R0 ;  /* 0x0000000000027310 */ /* 0x0000620000201800 */
[----:B------:R-:W-:Y:S05]  /*92b0*/  BRA `(.L_x_2090) ;  /* 0x00000000005c7947 */ /* 0x000fea0003800000 */
.L_x_2089:
[----:B------:R-:W-:Y:S01]  /*92c0*/  MOV R2, 0x0 ;  /* 0x0000000000027802 */ /* 0x000fe20000000f00 */
[----:B------:R-:W-:Y:S01]  /*92d0*/  ULDC.64 UR4, c[0x4][0x128] ;  /* 0x01004a0000047ab9 */ /* 0x000fe20000000a00 */
[----:B------:R-:W-:Y:S01]  /*92e0*/  ULDC.64 UR6, c[0x4][0x8] ;  /* 0x0100020000067ab9 */ /* 0x000fe20000000a00 */
[----:B------:R-:W-:Y:S01]  /*92f0*/  MOV R4, UR4 ;  /* 0x0000000400047c02 */ /* 0x000fe20008000f00 */
[----:B------:R-:W-:Y:S01]  /*9300*/  IMAD.U32 R5, RZ, RZ, UR5 ;  /* 0x00000005ff057e24 */ /* 0x000fe2000f8e00ff */
[----:B------:R-:W-:Y:S01]  /*9310*/  ULDC.64 UR4, c[0x4][0x130] ;  /* 0x01004c0000047ab9 */ /* 0x000fe20000000a00 */
[----:B------:R-:W0:Y:S01]  /*9320*/  LDC.64 R2, c[0x4][R2] ;  /* 0x0100000002027b82 */ /* 0x000e220000000a00 */
[----:B------:R-:W-:Y:S02]  /*9330*/  IMAD.U32 R6, RZ, RZ, UR4 ;  /* 0x00000004ff067e24 */ /* 0x000fe4000f8e00ff */
[----:B------:R-:W-:Y:S02]  /*9340*/  IMAD.U32 R7, RZ, RZ, UR5 ;  /* 0x00000005ff077e24 */ /* 0x000fe4000f8e00ff */
[----:B------:R-:W-:-:S02]  /*9350*/  IMAD.U32 R10, RZ, RZ, UR6 ;  /* 0x00000006ff0a7e24 */ /* 0x000fc4000f8e00ff */
[----:B------:R-:W-:Y:S02]  /*9360*/  IMAD.U32 R11, RZ, RZ, UR7 ;  /* 0x00000007ff0b7e24 */ /* 0x000fe4000f8e00ff */
[----:B------:R-:W-:Y:S02]  /*9370*/  IMAD.MOV.U32 R8, RZ, RZ, 0x4e ;  /* 0x0000004eff087424 */ /* 0x000fe400078e00ff */
[----:B------:R-:W-:Y:S02]  /*9380*/  IMAD.MOV.U32 R12, RZ, RZ, 0x1 ;  /* 0x00000001ff0c7424 */ /* 0x000fe400078e00ff */
[----:B------:R-:W-:-:S07]  /*9390*/  IMAD.MOV.U32 R13, RZ, RZ, RZ ;  /* 0x000000ffff0d7224 */ /* 0x000fce00078e00ff */
[----:B------:R-:W-:-:S07]  /*93a0*/  LEPC R20, `(.L_x_2117) ;  /* 0x000000001014794e */ /* 0x000fce0000000000 */
[----:B0-----:R-:W-:Y:S05]  /*93b0*/  CALL.ABS.NOINC R2 ;  /* 0x0000000002007343 */ /* 0x001fea0003c00000 */
.L_x_2117:
[----:B------:R-:W-:Y:S01]  /*93c0*/  CS2R R2, SRZ ;  /* 0x0000000000027805 */ /* 0x000fe2000001ff00 */
[----:B------:R-:W-:Y:S06]  /*93d0*/  BRA `(.L_x_2090) ;  /* 0x0000000000147947 */ /* 0x000fec0003800000 */
.L_x_2114:
[----:B------:R-:W2:Y:S02]  /*93e0*/  LDG.E.64 R2, desc[UR36][R4.64] ;  /* 0x0000002404027981 */ /* 0x000ea4000c1e1b00 */
[----:B--2---:R-:W0:Y:S01]  /*93f0*/  I2F.F64.U64 R2, R2 ;  /* 0x0000000200027312 */ /* 0x004e220000301800 */
[----:B------:R-:W-:Y:S05]  /*9400*/  BRA `(.L_x_2090) ;  /* 0x0000000000087947 */ /* 0x000fea0003800000 */
.L_x_2113:
[----:B------:R-:W2:Y:S02]  /*9410*/  LDG.E R2, desc[UR36][R4.64] ;  /* 0x0000002404027981 */ /* 0x000ea4000c1e1900 */
[----:B--2---:R-:W0:Y:S02]  /*9420*/  I2F.F64.U32 R2, R2 ;  /* 0x0000000200027312 */ /* 0x004e240000201800 */
.L_x_2090:
[----:B012345:R-:W-:Y:S01]  /*9430*/  DSETP.GT.AND P0, PT, |R2|, 1, PT ;  /* 0x3ff000000200742a */ /* 0x03ffe20003f04200 */
        /* <DEDUP_REMOVED lines=13> */
.L_x_2119:
[----:B------:R-:W-:Y:S05]  /*9510*/  BSYNC B0 ;  /* 0x0000000000007941 */ /* 0x000fea0003800000 */
.L_x_2118:
        /* <DEDUP_REMOVED lines=80> */
.L_x_2123:
[----:B------:R-:W0:Y:S02]  /*9a20*/  F2I.S64.F64.TRUNC R4, R4 ;  /* 0x0000000400047311 */ /* 0x000e24000030d900 */
[----:B0-----:R-:W-:-:S05]  /*9a30*/  IMAD.MOV.U32 R3, RZ, RZ, R4 ;  /* 0x000000ffff037224 */ /* 0x001fca00078e0004 */
[----:B------:R0:W-:Y:S01]  /*9a40*/  STG.E.U8 desc[UR36][R16.64], R3 ;  /* 0x0000000310007986 */ /* 0x0001e2000c101124 */
[----:B------:R-:W-:Y:S05]  /*9a50*/  BRA `(.L_x_2125) ;  /* 0x0000000c00f87947 */ /* 0x000fea0003800000 */
.L_x_2122:
        /* <DEDUP_REMOVED lines=9> */
.L_x_2127:
[----:B------:R-:W0:Y:S02]  /*9af0*/  F2I.F64.TRUNC R5, R4 ;  /* 0x0000000400057311 */ /* 0x000e24000030d100 */
[----:B0-----:R0:W-:Y:S01]  /*9b00*/  STG.E desc[UR36][R16.64], R5 ;  /* 0x0000000510007986 */ /* 0x0011e2000c101924 */
[----:B------:R-:W-:Y:S05]  /*9b10*/  BRA `(.L_x_2125) ;  /* 0x0000000c00c87947 */ /* 0x000fea0003800000 */
.L_x_2126:
[----:B------:R-:W0:Y:S02]  /*9b20*/  F2I.F64.TRUNC R5, R4 ;  /* 0x0000000400057311 */ /* 0x000e24000030d100 */
[----:B0-----:R0:W-:Y:S01]  /*9b30*/  STG.E.U16 desc[UR36][R16.64], R5 ;  /* 0x0000000510007986 */ /* 0x0011e2000c101524 */
[----:B------:R-:W-:Y:S05]  /*9b40*/  BRA `(.L_x_2125) ;  /* 0x0000000c00bc7947 */ /* 0x000fea0003800000 */
.L_x_2121:
        /* <DEDUP_REMOVED lines=13> */
.L_x_2129:
        /* <DEDUP_REMOVED lines=8> */
.L_x_2128:
        /* <DEDUP_REMOVED lines=14> */
.L_x_2131:
        /* <DEDUP_REMOVED lines=9> */
.L_x_2130:
[----:B------:R0:W-:Y:S01]  /*9e10*/  STG.E.64 desc[UR36][R16.64], R4 ;  /* 0x0000000410007986 */ /* 0x0001e2000c101b24 */
[----:B------:R-:W-:Y:S05]  /*9e20*/  BRA `(.L_x_2125) ;  /* 0x0000000c00047947 */ /* 0x000fea0003800000 */
.L_x_2120:
        /* <DEDUP_REMOVED lines=12> */
.L_x_2134:
[----:B------:R-:W-:-:S05]  /*9ef0*/  CS2R R6, SRZ ;  /* 0x0000000000067805 */ /* 0x000fca000001ff00 */
[----:B------:R0:W-:Y:S01]  /*9f00*/  STG.E.128 desc[UR36][R16.64], R4 ;  /* 0x0000000410007986 */ /* 0x0001e2000c101d24 */
[----:B------:R-:W-:Y:S05]  /*9f10*/  BRA `(.L_x_2125) ;  /* 0x0000000800c87947 */ /* 0x000fea0003800000 */
.L_x_2133:
        /* <DEDUP_REMOVED lines=25> */
.L_x_2138:
[----:B------:R-:W-:Y:S05]  /*a0b0*/  BSYNC B0 ;  /* 0x0000000000007941 */ /* 0x000fea0003800000 */
.L_x_2137:
[----:B------:R-:W-:-:S05]  /*a0c0*/  LOP3.LUT R3, R0, R3, RZ, 0xfc, !PT ;  /* 0x0000000300037212 */ /* 0x000fca00078efcff */
[----:B------:R0:W-:Y:S01]  /*a0d0*/  STG.E.U8 desc[UR36][R16.64], R3 ;  /* 0x0000000310007986 */ /* 0x0001e2000c101124 */
[----:B------:R-:W-:Y:S05]  /*a0e0*/  BRA `(.L_x_2125) ;  /* 0x0000000800547947 */ /* 0x000fea0003800000 */
.L_x_2136:
        /* <DEDUP_REMOVED lines=17> */
.L_x_2140:
[----:B------:R-:W-:Y:S01]  /*a200*/  IMAD.MOV.U32 R0, RZ, RZ, 0x7f ;  /* 0x0000007fff007424 */ /* 0x000fe200078e00ff */
[----:B------:R-:W-:-:S04]  /*a210*/  ISETP.GT.U32.AND P0, PT, R2, 0x7f800000, PT ;  /* 0x7f8000000200780c */ /* 0x000fc80003f04070 */
[----:B------:R-:W-:-:S09]  /*a220*/  SEL R0, R0, 0x7c, P0 ;  /* 0x0000007c00007807 */ /* 0x000fd20000000000 */
.L_x_2141:
[----:B------:R-:W-:Y:S05]  /*a230*/  BSYNC B0 ;  /* 0x0000000000007941 */ /* 0x000fea0003800000 */
.L_x_2139:
[----:B------:R-:W-:-:S04]  /*a240*/  LOP3.LUT R2, R3, 0x80000000, RZ, 0xc0, !PT ;  /* 0x8000000003027812 */ /* 0x000fc800078ec0ff */
[----:B------:R-:W-:-:S04]  /*a250*/  SHF.R.U32.HI R3, RZ, 0x18, R2 ;  /* 0x00000018ff037819 */ /* 0x000fc80000011602 */
[----:B------:R-:W-:-:S05]  /*a260*/  LOP3.LUT R3, R0, R3, RZ, 0xfc, !PT ;  /* 0x0000000300037212 */ /* 0x000fca00078efcff */
[----:B------:R0:W-:Y:S01]  /*a270*/  STG.E.U8 desc[UR36][R16.64], R3 ;  /* 0x0000000310007986 */ /* 0x0001e2000c101124 */
[----:B------:R-:W-:Y:S05]  /*a280*/  BRA `(.L_x_2125) ;  /* 0x0000000400ec7947 */ /* 0x000fea0003800000 */
.L_x_2135:
        /* <DEDUP_REMOVED lines=8> */
.L_x_2132:
        /* <DEDUP_REMOVED lines=11> */
.L_x_2144:
        /* <DEDUP_REMOVED lines=21> */
.L_x_2147:
[----:B------:R-:W-:-:S04]  /*a510*/  LOP3.LUT R2, R3, 0x80000000, RZ, 0xc0, !PT ;  /* 0x8000000003027812 */ /* 0x000fc800078ec0ff */
[----:B------:R-:W-:-:S04]  /*a520*/  SHF.R.U32.HI R3, RZ, 0x18, R2 ;  /* 0x00000018ff037819 */ /* 0x000fc80000011602 */
[----:B------:R-:W-:-:S04]  /*a530*/  LOP3.LUT R0, R0, R3, RZ, 0xfc, !PT ;  /* 0x0000000300007212 */ /* 0x000fc800078efcff */
[----:B------:R-:W-:-:S07]  /*a540*/  PRMT R8, R0, 0x7610, R8 ;  /* 0x0000761000087816 */ /* 0x000fce0000000008 */
.L_x_2146:
[----:B------:R-:W-:Y:S05]  /*a550*/  BSYNC B0 ;  /* 0x0000000000007941 */ /* 0x000fea0003800000 */
.L_x_2145:
[----:B------:R3:W-:Y:S01]  /*a560*/  STG.E.U8 desc[UR36][R16.64], R8 ;  /* 0x0000000810007986 */ /* 0x0007e2000c101124 */
[----:B------:R-:W-:Y:S05]  /*a570*/  BRA `(.L_x_2125) ;  /* 0x0000000400307947 */ /* 0x000fea0003800000 */
.L_x_2143:
        /* <DEDUP_REMOVED lines=21> */
.L_x_2150:
[----:B------:R-:W-:-:S04]  /*a6d0*/  LOP3.LUT R2, R3, 0x80000000, RZ, 0xc0, !PT ;  /* 0x8000000003027812 */ /* 0x000fc800078ec0ff */
[----:B------:R-:W-:-:S04]  /*a6e0*/  SHF.R.U32.HI R3, RZ, 0x18, R2 ;  /* 0x00000018ff037819 */ /* 0x000fc80000011602 */
[----:B------:R-:W-:-:S04]  /*a6f0*/  LOP3.LUT R0, R0, R3, RZ, 0xfc, !PT ;  /* 0x0000000300007212 */ /* 0x000fc800078efcff */
[----:B------:R-:W-:-:S07]  /*a700*/  PRMT R8, R0, 0x7610, R8 ;  /* 0x0000761000087816 */ /* 0x000fce0000000008 */
.L_x_2149:
[----:B------:R-:W-:Y:S05]  /*a710*/  BSYNC B0 ;  /* 0x0000000000007941 */ /* 0x000fea0003800000 */
.L_x_2148:
[----:B------:R0:W-:Y:S01]  /*a720*/  STG.E.U8 desc[UR36][R16.64], R8 ;  /* 0x0000000810007986 */ /* 0x0001e2000c101124 */
[----:B------:R-:W-:Y:S05]  /*a730*/  BRA `(.L_x_2125) ;  /* 0x0000000000c07947 */ /* 0x000fea0003800000 */
.L_x_2142:
        /* <DEDUP_REMOVED lines=26> */
.L_x_2124:
[----:B------:R-:W-:Y:S01]  /*a8e0*/  MOV R0, 0x0 ;  /* 0x0000000000007802 */ /* 0x000fe20000000f00 */
[----:B------:R-:W-:Y:S01]  /*a8f0*/  ULDC.64 UR4, c[0x4][0x128] ;  /* 0x01004a0000047ab9 */ /* 0x000fe20000000a00 */
[----:B------:R-:W-:Y:S01]  /*a900*/  ULDC.64 UR6, c[0x4][0x10] ;  /* 0x0100040000067ab9 */ /* 0x000fe20000000a00 */
[----:B------:R-:W-:Y:S01]  /*a910*/  IMAD.U32 R4, RZ, RZ, UR4 ;  /* 0x00000004ff047e24 */ /* 0x000fe2000f8e00ff */
[----:B------:R0:W1:Y:S01]  /*a920*/  LDC.64 R2, c[0x4][R0] ;  /* 0x0100000000027b82 */ /* 0x0000620000000a00 */
[----:B------:R-:W-:Y:S01]  /*a930*/  IMAD.U32 R5, RZ, RZ, UR5 ;  /* 0x00000005ff057e24 */ /* 0x000fe2000f8e00ff */
[----:B------:R-:W-:Y:S01]  /*a940*/  ULDC.64 UR4, c[0x4][0x130] ;  /* 0x01004c0000047ab9 */ /* 0x000fe20000000a00 */
[----:B------:R-:W-:Y:S01]  /*a950*/  MOV R10, UR6 ;  /* 0x00000006000a7c02 */ /* 0x000fe20008000f00 */
        /* <DEDUP_REMOVED lines=8> */
.L_x_2153:
[----:B------:R-:W-:Y:S05]  /*a9e0*/  BRA `(.L_x_2125) ;  /* 0x0000000000147947 */ /* 0x000fea0003800000 */
.L_x_2152:
[----:B------:R-:W0:Y:S02]  /*a9f0*/  F2I.U64.F64.TRUNC R4, R4 ;  /* 0x0000000400047311 */ /* 0x000e24000030d800 */
[----:B0-----:R0:W-:Y:S01]  /*aa00*/  STG.E.64 desc[UR36][R16.64], R4 ;  /* 0x0000000410007986 */ /* 0x0011e2000c101b24 */
[----:B------:R-:W-:Y:S05]  /*aa10*/  BRA `(.L_x_2125) ;  /* 0x0000000000087947 */ /* 0x000fea0003800000 */
.L_x_2151:
[----:B------:R-:W0:Y:S02]  /*aa20*/  F2I.U32.F64.TRUNC R5, R4 ;  /* 0x0000000400057311 */ /* 0x000e24000030d000 */
[----:B0-----:R2:W-:Y:S02]  /*aa30*/  STG.E desc[UR36][R16.64], R5 ;  /* 0x0000000510007986 */ /* 0x0015e4000c101924 */
.L_x_2125:
[----:B------:R-:W-:-:S07]  /*aa40*/  VIADD R19, R19, 0x80 ;  /* 0x0000008013137836 */ /* 0x000fce0000000000 */
.L_x_2083:
[----:B------:R-:W-:Y:S05]  /*aa50*/  BSYNC B6 ;  /* 0x0000000000067941 */ /* 0x000fea0003800000 */
.L_x_2082:
        /* <DEDUP_REMOVED lines=306> */
.L_x_2154:
        /* <DEDUP_REMOVED lines=21> */
.L_x_2158:
[----:B------:R-:W2:Y:S02]  /*bed0*/  LDG.E.U8 R2, desc[UR36][R4.64] ;  /* 0x0000002404027981 */ /* 0x000ea4000c1e1100 */
[----:B--2---:R-:W0:Y:S01]  /*bee0*/  I2F.F64.U16 R2, R2 ;  /* 0x0000000200027312 */ /* 0x004e220000101800 */
[----:B------:R-:W-:Y:S05]  /*bef0*/  BRA `(.L_x_2160) ;  /* 0x0000000c00707947 */ /* 0x000fea0003800000 */
.L_x_2157:
        /* <DEDUP_REMOVED lines=9> */
.L_x_2162:
[----:B------:R-:W2:Y:S02]  /*bf90*/  LDG.E R2, desc[UR36][R4.64] ;  /* 0x0000002404027981 */ /* 0x000ea4000c1e1900 */
[----:B--2---:R-:W0:Y:S01]  /*bfa0*/  I2F.F64 R2, R2 ;  /* 0x0000000200027312 */ /* 0x004e220000201c00 */
[----:B------:R-:W-:Y:S05]  /*bfb0*/  BRA `(.L_x_2160) ;  /* 0x0000000c00407947 */ /* 0x000fea0003800000 */
.L_x_2161:
[----:B------:R-:W2:Y:S02]  /*bfc0*/  LDG.E.U16 R2, desc[UR36][R4.64] ;  /* 0x0000002404027981 */ /* 0x000ea4000c1e1500 */
[----:B--2---:R-:W0:Y:S01]  /*bfd0*/  I2F.F64.S16 R2, R2 ;  /* 0x0000000200027312 */ /* 0x004e220000101c00 */
[----:B------:R-:W-:Y:S05]  /*bfe0*/  BRA `(.L_x_2160) ;  /* 0x0000000c00347947 */ /* 0x000fea0003800000 */
.L_x_2156:
        /* <DEDUP_REMOVED lines=8> */
[----:B------:R-:W2:Y:S01]  /*c070*/  F2F.F64.F32 R2, R2 ;  /* 0x0000000200027310 */ /* 0x000ea20000201800 */
[----:B------:R-:W-:Y:S05]  /*c080*/  BRA `(.L_x_2160) ;  /* 0x0000000c000c7947 */ /* 0x000fea0003800000 */
.L_x_2164:
[----:B------:R-:W2:Y:S02]  /*c090*/  LDG.E.U16 R0, desc[UR36][R4.64] ;  /* 0x0000002404007981 */ /* 0x000ea4000c1e1500 */
[----:B--2---:R-:W-:-:S05]  /*c0a0*/  HADD2.F32 R0, -RZ, R0.H0_H0 ;  /* 0x20000000ff007230 */ /* 0x004fca0000004100 */
[----:B------:R-:W-:-:S04]  /*c0b0*/  FMUL.FTZ R0, R0, 1 ;  /* 0x3f80000000007820 */ /* 0x000fc80000410000 */
[----:B------:R0:W1:Y:S01]  /*c0c0*/  F2F.F64.F32 R2, R0 ;  /* 0x0000000000027310 */ /* 0x0000620000201800 */
[----:B------:R-:W-:Y:S05]  /*c0d0*/  BRA `(.L_x_2160) ;  /* 0x0000000800f87947 */ /* 0x000fea0003800000 */
.L_x_2163:
        /* <DEDUP_REMOVED lines=10> */
.L_x_2166:
[----:B------:R-:W2:Y:S02]  /*c180*/  LDG.E.U16 R4, desc[UR36][R4.64] ;  /* 0x0000002404047981 */ /* 0x000ea4000c1e1500 */
[----:B--2---:R-:W-:-:S05]  /*c190*/  HADD2.F32 R0, -RZ, R4.H0_H0 ;  /* 0x20000004ff007230 */ /* 0x004fca0000004100 */
[----:B------:R-:W-:-:S04]  /*c1a0*/  FMUL.FTZ R0, R0, 1 ;  /* 0x3f80000000007820 */ /* 0x000fc80000410000 */
[----:B------:R3:W4:Y:S01]  /*c1b0*/  F2F.F64.F32 R2, R0 ;  /* 0x0000000000027310 */ /* 0x0007220000201800 */
[----:B------:R-:W-:Y:S05]  /*c1c0*/  BRA `(.L_x_2160) ;  /* 0x0000000800bc7947 */ /* 0x000fea0003800000 */
.L_x_2165:
[----:B------:R0:W5:Y:S01]  /*c1d0*/  LDG.E.64 R2, desc[UR36][R4.64] ;  /* 0x0000002404027981 */ /* 0x000162000c1e1b00 */
[----:B------:R-:W-:Y:S05]  /*c1e0*/  BRA `(.L_x_2160) ;  /* 0x0000000800b47947 */ /* 0x000fea0003800000 */
.L_x_2155:
        /* <DEDUP_REMOVED lines=9> */
[----:B------:R-:W-:Y:S02]  /*c280*/  MOV R2, RZ ;  /* 0x000000ff00027202 */ /* 0x000fe40000000f00 */
[----:B--2---:R-:W-:-:S04]  /*c290*/  ISETP.NE.AND P0, PT, R4, RZ, PT ;  /* 0x000000ff0400720c */ /* 0x004fc80003f05270 */
[----:B------:R-:W-:Y:S01]  /*c2a0*/  FSEL R3, RZ, 1.875, !P0 ;  /* 0x3ff00000ff037808 */ /* 0x000fe20004000000 */
[----:B------:R-:W-:Y:S08]  /*c2b0*/  BRA `(.L_x_2160) ;  /* 0x0000000800807947 */ /* 0x000ff00003800000 */
.L_x_2169:
[----:B------:R0:W5:Y:S01]  /*c2c0*/  LDG.E.64 R2, desc[UR36][R4.64] ;  /* 0x0000002404027981 */ /* 0x000162000c1e1b00 */
[----:B------:R-:W-:Y:S05]  /*c2d0*/  BRA `(.L_x_2160) ;  /* 0x0000000800787947 */ /* 0x000fea0003800000 */
.L_x_2168:
        /* <DEDUP_REMOVED lines=28> */
.L_x_2171:
        /* <DEDUP_REMOVED lines=15> */
.L_x_2170:
[----:B------:R-:W2:Y:S02]  /*c590*/  LDG.E.U16 R0, desc[UR36][R4.64] ;  /* 0x0000002404007981 */ /* 0x000ea4000c1e1500 */
[----:B--2---:R-:W-:-:S04]  /*c5a0*/  IMAD.U32 R0, R0, 0x10000, RZ ;  /* 0x0001000000007824 */ /* 0x004fc800078e00ff */
[----:B------:R-:W-:-:S04]  /*c5b0*/  FMUL.FTZ R0, R0, 1 ;  /* 0x3f80000000007820 */ /* 0x000fc80000410000 */
[----:B------:R0:W1:Y:S01]  /*c5c0*/  F2F.F64.F32 R2, R0 ;  /* 0x0000000000027310 */ /* 0x0000620000201800 */
[----:B------:R-:W-:Y:S05]  /*c5d0*/  BRA `(.L_x_2160) ;  /* 0x0000000400b87947 */ /* 0x000fea0003800000 */
.L_x_2167:
        /* <DEDUP_REMOVED lines=11> */
.L_x_2174:
        /* <DEDUP_REMOVED lines=21> */
.L_x_2178:
[----:B------:R-:W-:Y:S05]  /*c7e0*/  BSYNC B1 ;  /* 0x0000000000017941 */ /* 0x000fea0003800000 */
.L_x_2177:
[----:B------:R-:W-:Y:S02]  /*c7f0*/  LEA R3, R0, 0x3b800000, 0x17 ;  /* 0x3b80000000037811 */ /* 0x000fe400078eb8ff */
[----:B------:R-:W-:-:S04]  /*c800*/  SHF.L.U32 R0, R2, 0x14, RZ ;  /* 0x0000001402007819 */ /* 0x000fc800000006ff */
[----:B------:R-:W-:-:S07]  /*c810*/  LOP3.LUT R0, R3, R0, R4, 0xfe, !PT ;  /* 0x0000000003007212 */ /* 0x000fce00078efe04 */
.L_x_2176:
[----:B------:R-:W-:Y:S05]  /*c820*/  BSYNC B0 ;  /* 0x0000000000007941 */ /* 0x000fea0003800000 */
.L_x_2175:
[----:B------:R-:W-:-:S04]  /*c830*/  FMUL.FTZ R0, R0, 1 ;  /* 0x3f80000000007820 */ /* 0x000fc80000410000 */
[----:B------:R0:W1:Y:S01]  /*c840*/  F2F.F64.F32 R2, R0 ;  /* 0x0000000000027310 */ /* 0x0000620000201800 */
[----:B------:R-:W-:Y:S05]  /*c850*/  BRA `(.L_x_2160) ;  /* 0x0000000400187947 */ /* 0x000fea0003800000 */
.L_x_2173:
        /* <DEDUP_REMOVED lines=21> */
.L_x_2182:
[----:B------:R-:W-:Y:S05]  /*c9b0*/  BSYNC B1 ;  /* 0x0000000000017941 */ /* 0x000fea0003800000 */
.L_x_2181:
[----:B------:R-:W-:Y:S01]  /*c9c0*/  LEA R3, R0, 0x37800000, 0x17 ;  /* 0x3780000000037811 */ /* 0x000fe200078eb8ff */
[----:B------:R-:W-:-:S05]  /*c9d0*/  IMAD.SHL.U32 R0, R2, 0x200000, RZ ;  /* 0x0020000002007824 */ /* 0x000fca00078e00ff */
[----:B------:R-:W-:-:S07]  /*c9e0*/  LOP3.LUT R0, R3, R0, R4, 0xfe, !PT ;  /* 0x0000000003007212 */ /* 0x000fce00078efe04 */
.L_x_2180:
[----:B------:R-:W-:Y:S05]  /*c9f0*/  BSYNC B0 ;  /* 0x0000000000007941 */ /* 0x000fea0003800000 */
.L_x_2179:
[----:B------:R-:W-:-:S04]  /*ca00*/  FMUL.FTZ R0, R0, 1 ;  /* 0x3f80000000007820 */ /* 0x000fc80000410000 */
[----:B------:R0:W1:Y:S01]  /*ca10*/  F2F.F64.F32 R2, R0 ;  /* 0x0000000000027310 */ /* 0x0000620000201800 */
[----:B------:R-:W-:Y:S05]  /*ca20*/  BRA `(.L_x_2160) ;  /* 0x0000000000a47947 */ /* 0x000fea0003800000 */
.L_x_2172:
        /* <DEDUP_REMOVED lines=14> */
.L_x_2186:
[----:B------:R-:W-:Y:S05]  /*cb10*/  BSYNC B0 ;  /* 0x0000000000007941 */ /* 0x000fea0003800000 */
.L_x_2185:
[----:B------:R-:W-:-:S04]  /*cb20*/  FMUL.FTZ R0, R0, 1 ;  /* 0x3f80000000007820 */ /* 0x000fc80000410000 */
[----:B------:R0:W1:Y:S01]  /*cb30*/  F2F.F64.F32 R2, R0 ;  /* 0x0000000000027310 */ /* 0x0000620000201800 */
[----:B------:R-:W-:Y:S05]  /*cb40*/  BRA `(.L_x_2160) ;  /* 0x00000000005c7947 */ /* 0x000fea0003800000 */
.L_x_2159:
[----:B------:R-:W-:Y:S01]  /*cb50*/  MOV R0, 0x0 ;  /* 0x0000000000007802 */ /* 0x000fe20000000f00 */
[----:B------:R-:W-:Y:S01]  /*cb60*/  ULDC.64 UR4, c[0x4][0x128] ;  /* 0x01004a0000047ab9 */ /* 0x000fe20000000a00 */
[----:B------:R-:W-:Y:S01]  /*cb70*/  ULDC.64 UR6, c[0x4][0x8] ;  /* 0x0100020000067ab9 */ /* 0x000fe20000000a00 */
[----:B------:R-:W-:Y:S01]  /*cb80*/  IMAD.U32 R4, RZ, RZ, UR4 ;  /* 0x00000004ff047e24 */ /* 0x000fe2000f8e00ff */
[----:B------:R0:W1:Y:S01]  /*cb90*/  LDC.64 R2, c[0x4][R0] ;  /* 0x0100000000027b82 */ /* 0x0000620000000a00 */
[----:B------:R-:W-:Y:S01]  /*cba0*/  IMAD.U32 R5, RZ, RZ, UR5 ;  /* 0x00000005ff057e24 */ /* 0x000fe2000f8e00ff */
[----:B------:R-:W-:Y:S01]  /*cbb0*/  ULDC.64 UR4, c[0x4][0x130] ;  /* 0x01004c0000047ab9 */ /* 0x000fe20000000a00 */
[----:B------:R-:W-:Y:S01]  /*cbc0*/  HFMA2.MMA R8, -RZ, RZ, 0, 4.64916229248046875e-06 ;  /* 0x0000004eff087435 */ /* 0x000fe200000001ff */
[----:B------:R-:W-:Y:S02]  /*cbd0*/  IMAD.U32 R6, RZ, RZ, UR4 ;  /* 0x00000004ff067e24 */ /* 0x000fe4000f8e00ff */
[----:B------:R-:W-:-:S02]  /*cbe0*/  IMAD.U32 R7, RZ, RZ, UR5 ;  /* 0x00000005ff077e24 */ /* 0x000fc4000f8e00ff */
[----:B------:R-:W-:Y:S02]  /*cbf0*/  IMAD.U32 R10, RZ, RZ, UR6 ;  /* 0x00000006ff0a7e24 */ /* 0x000fe4000f8e00ff */
[----:B------:R-:W-:Y:S02]  /*cc00*/  IMAD.U32 R11, RZ, RZ, UR7 ;  /* 0x00000007ff0b7e24 */ /* 0x000fe4000f8e00ff */
[----:B------:R-:W-:Y:S02]  /*cc10*/  IMAD.MOV.U32 R12, RZ, RZ, 0x1 ;  /* 0x00000001ff0c7424 */ /* 0x000fe400078e00ff */
[----:B0-----:R-:W-:-:S07]  /*cc20*/  IMAD.MOV.U32 R13, RZ, RZ, RZ ;  /* 0x000000ffff0d7224 */ /* 0x001fce00078e00ff */
[----:B------:R-:W-:-:S07]  /*cc30*/  LEPC R20, `(.L_x_2187) ;  /* 0x000000001014794e */ /* 0x000fce0000000000 */
[----:B-1----:R-:W-:Y:S05]  /*cc40*/  CALL.ABS.NOINC R2 ;  /* 0x0000000002007343 */ /* 0x002fea0003c00000 */
.L_x_2187:
[----:B------:R-:W-:Y:S01]  /*cc50*/  CS2R R2, SRZ ;  /* 0x0000000000027805 */ /* 0x000fe2000001ff00 */
[----:B------:R-:W-:Y:S06]  /*cc60*/  BRA `(.L_x_2160) ;  /* 0x0000000000147947 */ /* 0x000fec0003800000 */
.L_x_2184:
[----:B------:R-:W2:Y:S02]  /*cc70*/  LDG.E.64 R2, desc[UR36][R4.64] ;  /* 0x0000002404027981 */ /* 0x000ea4000c1e1b00 */
[----:B--2---:R-:W0:Y:S01]  /*cc80*/  I2F.F64.U64 R2, R2 ;  /* 0x0000000200027312 */ /* 0x004e220000301800 */
[----:B------:R-:W-:Y:S05]  /*cc90*/  BRA `(.L_x_2160) ;  /* 0x0000000000087947 */ /* 0x000fea0003800000 */
.L_x_2183:
[----:B------:R-:W2:Y:S02]  /*cca0*/  LDG.E R2, desc[UR36][R4.64] ;  /* 0x0000002404027981 */ /* 0x000ea4000c1e1900 */
[----:B--2---:R-:W0:Y:S02]  /*ccb0*/  I2F.F64.U32 R2, R2 ;  /* 0x0000000200027312 */ /* 0x004e240000201800 */
.L_x_2160:
        /* <DEDUP_REMOVED lines=14> */
.L_x_2189:
[----:B------:R-:W-:Y:S05]  /*cda0*/  BSYNC B0 ;  /* 0x0000000000007941 */ /* 0x000fea0003800000 */
.L_x_2188:
        /* <DEDUP_REMOVED lines=78> */
[----:B0-----:R-:W-:Y:S01]  /*d290*/  STG.E.U8 desc[UR36][R16.64], R5 ;  /* 0x0000000510007986 */ /* 0x001fe2000c101124 */
[----:B------:R-:W-:Y:S05]  /*d2a0*/  EXIT ;  /* 0x000000000000794d */ /* 0x000fea0003800000 */
.L_x_2193:
[----:B------:R-:W0:Y:S02]  /*d2b0*/  F2I.S64.F64.TRUNC R4, R4 ;  /* 0x0000000400047311 */ /* 0x000e24000030d900 */
[----:B0-----:R-:W-:-:S05]  /*d2c0*/  IMAD.MOV.U32 R3, RZ, RZ, R4 ;  /* 0x000000ffff037224 */ /* 0x001fca00078e0004 */
[----:B------:R-:W-:Y:S01]  /*d2d0*/  STG.E.U8 desc[UR36][R16.64], R3 ;  /* 0x0000000310007986 */ /* 0x000fe2000c101124 */
[----:B------:R-:W-:Y:S05]  /*d2e0*/  EXIT ;  /* 0x000000000000794d */ /* 0x000fea0003800000 */
.L_x_2192:
[----:B------:R-:W-:-:S13]  /*d2f0*/  ISETP.NE.AND P0, PT, R0, 0x2, PT ;  /* 0x000000020000780c */ /* 0x000fda0003f05270 */
[----:B------:R-:W-:Y:S05]  /*d300*/  @!P0 BRA `(.L_x_2195) ;  /* 0x0000000000288947 */ /* 0x000fea0003800000 */
[----:B------:R-:W-:-:S13]  /*d310*/  ISETP.NE.AND P0, PT, R0, 0x3, PT ;  /* 0x000000030000780c */ /* 0x000fda0003f05270 */
[----:B------:R-:W-:Y:S05]  /*d320*/  @!P0 BRA `(.L_x_2196) ;  /* 0x0000000000148947 */ /* 0x000fea0003800000 */
[----:B------:R-:W-:-:S13]  /*d330*/  ISETP.NE.AND P0, PT, R0, 0x4, PT ;  /* 0x000000040000780c */ /* 0x000fda0003f05270 */
[----:B------:R-:W-:Y:S05]  /*d340*/  @P0 BRA `(.L_x_2194) ;  /* 0x0000000c00880947 */ /* 0x000fea0003800000 */
[----:B------:R-:W0:Y:S02]  /*d350*/  F2I.S64.F64.TRUNC R4, R4 ;  /* 0x0000000400047311 */ /* 0x000e24000030d900 */
[----:B0-----:R-:W-:Y:S01]  /*d360*/  STG.E.64 desc[UR36][R16.64], R4 ;  /* 0x0000000410007986 */ /* 0x001fe2000c101b24 */
[----:B------:R-:W-:Y:S05]  /*d370*/  EXIT ;  /* 0x000000000000794d */ /* 0x000fea0003800000 */
.L_x_2196:
[----:B------:R-:W0:Y:S02]  /*d380*/  F2I.F64.TRUNC R5, R4 ;  /* 0x0000000400057311 */ /* 0x000e24000030d100 */
[----:B0-----:R-:W-:Y:S01]  /*d390*/  STG.E desc[UR36][R16.64], R5 ;  /* 0x0000000510007986 */ /* 0x001fe2000c101924 */
[----:B------:R-:W-:Y:S05]  /*d3a0*/  EXIT ;  /* 0x000000000000794d */ /* 0x000fea0003800000 */
.L_x_2195:
[----:B------:R-:W0:Y:S02]  /*d3b0*/  F2I.F64.TRUNC R5, R4 ;  /* 0x0000000400057311 */ /* 0x000e24000030d100 */
[----:B0-----:R-:W-:Y:S01]  /*d3c0*/  STG.E.U16 desc[UR36][R16.64], R5 ;  /* 0x0000000510007986 */ /* 0x001fe2000c101524 */
[----:B------:R-:W-:Y:S05]  /*d3d0*/  EXIT ;  /* 0x000000000000794d */ /* 0x000fea0003800000 */
.L_x_2191:
        /* <DEDUP_REMOVED lines=11> */
[----:B------:R-:W-:Y:S01]  /*d490*/  STG.E desc[UR36][R16.64], R3 ;  /* 0x0000000310007986 */ /* 0x000fe2000c101924 */
[----:B------:R-:W-:Y:S05]  /*d4a0*/  EXIT ;  /* 0x000000000000794d */ /* 0x000fea0003800000 */
.L_x_2198:
[----:B------:R-:W-:Y:S01]  /*d4b0*/  UMOV UR4, 0xf0000000 ;  /* 0xf000000000047882 */ /* 0x000fe20000000000 */
[----:B------:R-:W-:Y:S01]  /*d4c0*/  UMOV UR5, 0x380fffff ;  /* 0x380fffff00057882 */ /* 0x000fe20000000000 */
[----:B------:R-:W0:Y:S01]  /*d4d0*/  F2F.F32.F64 R0, R4 ;  /* 0x0000000400007310 */ /* 0x000e220000301000 */
[----:B------:R-:W-:-:S14]  /*d4e0*/  DSETP.GEU.AND P0, PT, |R4|, UR4, PT ;  /* 0x0000000404007e2a */ /* 0x000fdc000bf0e200 */
[----:B0-----:R-:W-:-:S05]  /*d4f0*/  @!P0 FMUL R0, R0, 1.175494350822287508e-38 ;  /* 0x0080000000008820 */ /* 0x001fca0000400000 */
[----:B------:R-:W-:-:S05]  /*d500*/  F2FP.F16.F32.PACK_AB R0, RZ, R0 ;  /* 0x00000000ff00723e */ /* 0x000fca00000000ff */
[----:B------:R-:W-:Y:S01]  /*d510*/  STG.E.U16 desc[UR36][R16.64], R0 ;  /* 0x0000000010007986 */ /* 0x000fe2000c101524 */
[----:B------:R-:W-:Y:S05]  /*d520*/  EXIT ;  /* 0x000000000000794d */ /* 0x000fea0003800000 */
.L_x_2197:
        /* <DEDUP_REMOVED lines=12> */
[----:B------:R-:W-:Y:S01]  /*d5f0*/  STG.E.64 desc[UR36][R16.64], R2 ;  /* 0x0000000210007986 */ /* 0x000fe2000c101b24 */
[----:B------:R-:W-:Y:S05]  /*d600*/  EXIT ;  /* 0x000000000000794d */ /* 0x000fea0003800000 */
.L_x_2200:
[----:B------:R-:W-:Y:S01]  /*d610*/  UMOV UR4, 0xf0000000 ;  /* 0xf000000000047882 */ /* 0x000fe20000000000 */
[----:B------:R-:W-:Y:S01]  /*d620*/  UMOV UR5, 0x380fffff ;  /* 0x380fffff00057882 */ /* 0x000fe20000000000 */
[----:B------:R-:W0:Y:S01]  /*d630*/  F2F.F32.F64 R0, R4 ;  /* 0x0000000400007310 */ /* 0x000e220000301000 */
[----:B------:R-:W-:-:S14]  /*d640*/  DSETP.GEU.AND P0, PT, |R4|, UR4, PT ;  /* 0x0000000404007e2a */ /* 0x000fdc000bf0e200 */
[----:B0-----:R-:W-:-:S05]  /*d650*/  @!P0 FMUL R0, R0, 1.175494350822287508e-38 ;  /* 0x0080000000008820 */ /* 0x001fca0000400000 */
[----:B------:R-:W-:-:S04]  /*d660*/  F2FP.F16.F32.PACK_AB R3, RZ, R0 ;  /* 0x00000000ff03723e */ /* 0x000fc800000000ff */
[----:B------:R-:W-:-:S05]  /*d670*/  PRMT R3, R3, 0x5410, RZ ;  /* 0x0000541003037816 */ /* 0x000fca00000000ff */
[----:B------:R-:W-:Y:S01]  /*d680*/  STG.E desc[UR36][R16.64], R3 ;  /* 0x0000000310007986 */ /* 0x000fe2000c101924 */
[----:B------:R-:W-:Y:S05]  /*d690*/  EXIT ;  /* 0x000000000000794d */ /* 0x000fea0003800000 */
.L_x_2199:
[----:B------:R-:W-:Y:S01]  /*d6a0*/  STG.E.64 desc[UR36][R16.64], R4 ;  /* 0x0000000410007986 */ /* 0x000fe2000c101b24 */
[----:B------:R-:W-:Y:S05]  /*d6b0*/  EXIT ;  /* 0x000000000000794d */ /* 0x000fea0003800000 */
.L_x_2190:
        /* <DEDUP_REMOVED lines=10> */
[----:B------:R-:W-:Y:S01]  /*d760*/  STG.E.U8 desc[UR36][R16.64], R3 ;  /* 0x0000000310007986 */ /* 0x000fe2000c101124 */
[----:B------:R-:W-:Y:S05]  /*d770*/  EXIT ;  /* 0x000000000000794d */ /* 0x000fea0003800000 */
.L_x_2203:
[----:B------:R-:W-:-:S05]  /*d780*/  CS2R R6, SRZ ;  /* 0x0000000000067805 */ /* 0x000fca000001ff00 */
[----:B------:R-:W-:Y:S01]  /*d790*/  STG.E.128 desc[UR36][R16.64], R4 ;  /* 0x0000000410007986 */ /* 0x000fe2000c101d24 */
[----:B------:R-:W-:Y:S05]  /*d7a0*/  EXIT ;  /* 0x000000000000794d */ /* 0x000fea0003800000 */
.L_x_2202:
        /* <DEDUP_REMOVED lines=25> */
.L_x_2207:
[----:B------:R-:W-:Y:S05]  /*d940*/  BSYNC B0 ;  /* 0x0000000000007941 */ /* 0x000fea0003800000 */
.L_x_2206:
[----:B------:R-:W-:-:S05]  /*d950*/  LOP3.LUT R3, R0, R3, RZ, 0xfc, !PT ;  /* 0x0000000300037212 */ /* 0x000fca00078efcff */
[----:B------:R-:W-:Y:S01]  /*d960*/  STG.E.U8 desc[UR36][R16.64], R3 ;  /* 0x0000000310007986 */ /* 0x000fe2000c101124 */
[----:B------:R-:W-:Y:S05]  /*d970*/  EXIT ;  /* 0x000000000000794d */ /* 0x000fea0003800000 */
.L_x_2205:
        /* <DEDUP_REMOVED lines=17> */
.L_x_2209:
[----:B------:R-:W-:Y:S01]  /*da90*/  IMAD.MOV.U32 R0, RZ, RZ, 0x7f ;  /* 0x0000007fff007424 */ /* 0x000fe200078e00ff */
[----:B------:R-:W-:-:S04]  /*daa0*/  ISETP.GT.U32.AND P0, PT, R2, 0x7f800000, PT ;  /* 0x7f8000000200780c */ /* 0x000fc80003f04070 */
[----:B------:R-:W-:-:S09]  /*dab0*/  SEL R0, R0, 0x7c, P0 ;  /* 0x0000007c00007807 */ /* 0x000fd20000000000 */
.L_x_2210:
[----:B------:R-:W-:Y:S05]  /*dac0*/  BSYNC B0 ;  /* 0x0000000000007941 */ /* 0x000fea0003800000 */
.L_x_2208:
[----:B------:R-:W-:-:S04]  /*dad0*/  LOP3.LUT R2, R3, 0x80000000, RZ, 0xc0, !PT ;  /* 0x8000000003027812 */ /* 0x000fc800078ec0ff */
[----:B------:R-:W-:-:S04]  /*dae0*/  SHF.R.U32.HI R3, RZ, 0x18, R2 ;  /* 0x00000018ff037819 */ /* 0x000fc80000011602 */
[----:B------:R-:W-:-:S05]  /*daf0*/  LOP3.LUT R3, R0, R3, RZ, 0xfc, !PT ;  /* 0x0000000300037212 */ /* 0x000fca00078efcff */
[----:B------:R-:W-:Y:S01]  /*db00*/  STG.E.U8 desc[UR36][R16.64], R3 ;  /* 0x0000000310007986 */ /* 0x000fe2000c101124 */
[----:B------:R-:W-:Y:S05]  /*db10*/  EXIT ;  /* 0x000000000000794d */ /* 0x000fea0003800000 */
.L_x_2204:
[----:B------:R-:W-:Y:S01]  /*db20*/  UMOV UR4, 0xf0000000 ;  /* 0xf000000000047882 */ /* 0x000fe20000000000 */
[----:B------:R-:W-:Y:S01]  /*db30*/  UMOV UR5, 0x380fffff ;  /* 0x380fffff00057882 */ /* 0x000fe20000000000 */
[----:B------:R-:W0:Y:S01]  /*db40*/  F2F.F32.F64 R0, R4 ;  /* 0x0000000400007310 */ /* 0x000e220000301000 */
[----:B------:R-:W-:-:S14]  /*db50*/  DSETP.GEU.AND P0, PT, |R4|, UR4, PT ;  /* 0x0000000404007e2a */ /* 0x000fdc000bf0e200 */
[----:B0-----:R-:W-:-:S05]  /*db60*/  @!P0 FMUL R0, R0, 1.175494350822287508e-38 ;  /* 0x0080000000008820 */ /* 0x001fca0000400000 */
[----:B------:R-:W-:-:S05]  /*db70*/  F2FP.BF16.F32.PACK_AB R0, RZ, R0 ;  /* 0x00000000ff00723e */ /* 0x000fca00000010ff */
[----:B------:R-:W-:Y:S01]  /*db80*/  STG.E.U16 desc[UR36][R16.64], R0 ;  /* 0x0000000010007986 */ /* 0x000fe2000c101524 */
[----:B------:R-:W-:Y:S05]  /*db90*/  EXIT ;  /* 0x000000000000794d */ /* 0x000fea0003800000 */
.L_x_2201:
        /* <DEDUP_REMOVED lines=9> */
[----:B0-----:R-:W-:Y:S01]  /*dc30*/  STG.E.U16 desc[UR36][R16.64], R5 ;  /* 0x0000000510007986 */ /* 0x001fe2000c101524 */
[----:B------:R-:W-:Y:S05]  /*dc40*/  EXIT ;  /* 0x000000000000794d */ /* 0x000fea0003800000 */
.L_x_2213:
        /* <DEDUP_REMOVED lines=21> */
.L_x_2216:
[----:B------:R-:W-:-:S04]  /*dda0*/  LOP3.LUT R2, R3, 0x80000000, RZ, 0xc0, !PT ;  /* 0x8000000003027812 */ /* 0x000fc800078ec0ff */
[----:B------:R-:W-:-:S04]  /*ddb0*/  SHF.R.U32.HI R3, RZ, 0x18, R2 ;  /* 0x00000018ff037819 */ /* 0x000fc80000011602 */
[----:B------:R-:W-:-:S04]  /*ddc0*/  LOP3.LUT R0, R0, R3, RZ, 0xfc, !PT ;  /* 0x0000000300007212 */ /* 0x000fc800078efcff */
[----:B------:R-:W-:-:S07]  /*ddd0*/  PRMT R8, R0, 0x7610, R8 ;  /* 0x0000761000087816 */ /* 0x000fce0000000008 */
.L_x_2215:
[----:B------:R-:W-:Y:S05]  /*dde0*/  BSYNC B0 ;  /* 0x0000000000007941 */ /* 0x000fea0003800000 */
.L_x_2214:
[----:B------:R-:W-:Y:S01]  /*ddf0*/  STG.E.U8 desc[UR36][R16.64], R8 ;  /* 0x0000000810007986 */ /* 0x000fe2000c101124 */
[----:B------:R-:W-:Y:S05]  /*de00*/  EXIT ;  /* 0x000000000000794d */ /* 0x000fea0003800000 */
.L_x_2212:
[----:B------:R-:W-:Y:S01]  /*de10*/  UMOV UR4, 0xf0000000 ;  /* 0xf000000000047882 */ /* 0x000fe20000000000 */
[----:B------:R-:W-:Y:S01]  /*de20*/  UMOV UR5, 0x380fffff ;  /* 0x380fffff00057882 */ /* 0x000fe20000000000 */
[----:B------:R-:W0:Y:S01]  /*de30*/  F2F.F32.F64 R3, R4 ;  /* 0x0000000400037310 */ /* 0x000e220000301000 */
[----:B------:R-:W-:Y:S01]  /*de40*/  DSETP.GEU.AND P0, PT, |R4|, UR4, PT ;  /* 0x0000000404007e2a */ /* 0x000fe2000bf0e200 */
[----:B------:R-:W-:Y:S01]  /*de50*/  BSSY B0, `(.L_x_2217) ;  /* 0x0000015000007945 */ /* 0x000fe20003800000 */
[----:B------:R-:W-:-:S12]  /*de60*/  MOV R8, 0x80 ;  /* 0x0000008000087802 */ /* 0x000fd80000000f00 */
        /* <DEDUP_REMOVED lines=15> */
.L_x_2219:
[----:B------:R-:W-:-:S04]  /*df60*/  LOP3.LUT R2, R3, 0x80000000, RZ, 0xc0, !PT ;  /* 0x8000000003027812 */ /* 0x000fc800078ec0ff */
[----:B------:R-:W-:-:S04]  /*df70*/  SHF.R.U32.HI R3, RZ, 0x18, R2 ;  /* 0x00000018ff037819 */ /* 0x000fc80000011602 */
[----:B------:R-:W-:-:S04]  /*df80*/  LOP3.LUT R0, R0, R3, RZ, 0xfc, !PT ;  /* 0x0000000300007212 */ /* 0x000fc800078efcff */
[----:B------:R-:W-:-:S07]  /*df90*/  PRMT R8, R0, 0x7610, R8 ;  /* 0x0000761000087816 */ /* 0x000fce0000000008 */
.L_x_2218:
[----:B------:R-:W-:Y:S05]  /*dfa0*/  BSYNC B0 ;  /* 0x0000000000007941 */ /* 0x000fea0003800000 */
.L_x_2217:
[----:B------:R-:W-:Y:S01]  /*dfb0*/  STG.E.U8 desc[UR36][R16.64], R8 ;  /* 0x0000000810007986 */ /* 0x000fe2000c101124 */
[----:B------:R-:W-:Y:S05]  /*dfc0*/  EXIT ;  /* 0x000000000000794d */ /* 0x000fea0003800000 */
.L_x_2211:
        /* <DEDUP_REMOVED lines=26> */
.L_x_2194:
        /* <DEDUP_REMOVED lines=16> */
.L_x_2222:
[----:B------:R-:W-:Y:S05]  /*e270*/  EXIT ;  /* 0x000000000000794d */ /* 0x000fea0003800000 */
.L_x_2221:
[----:B------:R-:W0:Y:S02]  /*e280*/  F2I.U64.F64.TRUNC R4, R4 ;  /* 0x0000000400047311 */ /* 0x000e24000030d800 */
[----:B0-----:R-:W-:Y:S01]  /*e290*/  STG.E.64 desc[UR36][R16.64], R4 ;  /* 0x0000000410007986 */ /* 0x001fe2000c101b24 */
[----:B------:R-:W-:Y:S05]  /*e2a0*/  EXIT ;  /* 0x000000000000794d */ /* 0x000fea0003800000 */
.L_x_2220:
[----:B------:R-:W0:Y:S02]  /*e2b0*/  F2I.U32.F64.TRUNC R5, R4 ;  /* 0x0000000400057311 */ /* 0x000e24000030d000 */
[----:B0-----:R-:W-:Y:S01]  /*e2c0*/  STG.E desc[UR36][R16.64], R5 ;  /* 0x0000000510007986 */ /* 0x001fe2000c101924 */
[----:B------:R-:W-:Y:S05]  /*e2d0*/  EXIT ;  /* 0x000000000000794d */ /* 0x000fea0003800000 */
.L_x_2223:
        /* <DEDUP_REMOVED lines=10> */
.L_x_2732:


//--------------------- .text._ZN2at6native27unrolled_elementwise_kernelIZZZNS0_16atan_kernel_cudaERNS_18TensorIteratorBaseEENKUlvE0_clEvENKUlvE_clEvEUldE_St5arrayIPcLm2EELi4E23TrivialOffsetCalculatorILi1EjESB_NS0_6memory12LoadWithCastILi1EEENSC_13StoreWithCastILi1EEEEEviT_T0_T2_T3_T4_T5_ --------------------------
	.section	.text._ZN2at6native27unrolled_elementwise_kernelIZZZNS0_16atan_kernel_cudaERNS_18TensorIteratorBaseEENKUlvE0_clEvENKUlvE_clEvEUldE_St5arrayIPcLm2EELi4E23TrivialOffsetCalculatorILi1EjESB_NS0_6memory12LoadWithCastILi1EEENSC_13StoreWithCastILi1EEEEEviT_T0_T2_T3_T4_T5_,"ax",@progbits
	.align	128
        .global         _ZN2at6native27unrolled_elementwise_kernelIZZZNS0_16atan_kernel_cudaERNS_18TensorIteratorBaseEENKUlvE0_clEvENKUlvE_clEvEUldE_St5arrayIPcLm2EELi4E23TrivialOffsetCalculatorILi1EjESB_NS0_6memory12LoadWithCastILi1EEENSC_13StoreWithCastILi1EEEEEviT_T0_T2_T3_T4_T5_
        .type           _ZN2at6native27unrolled_elementwise_kernelIZZZNS0_16atan_kernel_cudaERNS_18TensorIteratorBaseEENKUlvE0_clEvENKUlvE_clEvEUldE_St5arrayIPcLm2EELi4E23TrivialOffsetCalculatorILi1EjESB_NS0_6memory12LoadWithCastILi1EEENSC_13StoreWithCastILi1EEEEEviT_T0_T2_T3_T4_T5_,@function
        .size           _ZN2at6native27unrolled_elementwise_kernelIZZZNS0_16atan_kernel_cudaERNS_18TensorIteratorBaseEENKUlvE0_clEvENKUlvE_clEvEUldE_St5arrayIPcLm2EELi4E23TrivialOffsetCalculatorILi1EjESB_NS0_6memory12LoadWithCastILi1EEENSC_13StoreWithCastILi1EEEEEviT_T0_T2_T3_T4_T5_,(.L_x_2733 - _ZN2at6native27unrolled_elementwise_kernelIZZZNS0_16atan_kernel_cudaERNS_18TensorIteratorBaseEENKUlvE0_clEvENKUlvE_clEvEUldE_St5arrayIPcLm2EELi4E23TrivialOffsetCalculatorILi1EjESB_NS0_6memory12LoadWithCastILi1EEENSC_13StoreWithCastILi1EEEEEviT_T0_T2_T3_T4_T5_)
        .other          _ZN2at6native27unrolled_elementwise_kernelIZZZNS0_16atan_kernel_cudaERNS_18TensorIteratorBaseEENKUlvE0_clEvENKUlvE_clEvEUldE_St5arrayIPcLm2EELi4E23TrivialOffsetCalculatorILi1EjESB_NS0_6memory12LoadWithCastILi1EEENSC_13StoreWithCastILi1EEEEEviT_T0_T2_T3_T4_T5_,@"STO_CUDA_ENTRY STV_DEFAULT"
_ZN2at6native27unrolled_elementwise_kernelIZZZNS0_16atan_kernel_cudaERNS_18TensorIteratorBaseEENKUlvE0_clEvENKUlvE_clEvEUldE_St5arrayIPcLm2EELi4E23TrivialOffsetCalculatorILi1EjESB_NS0_6memory12LoadWithCastILi1EEENSC_13StoreWithCastILi1EEEEEviT_T0_T2_T3_T4_T5_:
.text._ZN2at6native27unrolled_elementwise_kernelIZZZNS0_16atan_kernel_cudaERNS_18TensorIteratorBaseEENKUlvE0_clEvENKUlvE_clEvEUldE_St5arrayIPcLm2EELi4E23TrivialOffsetCalculatorILi1EjESB_NS0_6memory12LoadWithCastILi1EEENSC_13StoreWithCastILi1EEEEEviT_T0_T2_T3_T4_T5_:
[----:B------:R-:W0:Y:S01]  /*0000*/  LDC R1, c[0x0][0x28] ;  /* 0x00000a00ff017b82 */ /* 0x000e220000000800 */
[----:B------:R-:W1:Y:S07]  /*0010*/  S2R R18, SR_CTAID.X ;  /* 0x0000000000127919 */ /* 0x000e6e0000002500 */
[----:B------:R-:W1:Y:S01]  /*0020*/  LDC R19, c[0x0][0x210] ;  /* 0x00008400ff137b82 */ /* 0x000e620000000800 */
[----:B------:R-:W-:Y:S01]  /*0030*/  ULDC.64 UR36, c[0x0][0x208] ;  /* 0x0000820000247ab9 */ /* 0x000fe20000000a00 */
[----:B------:R-:W-:Y:S01]  /*0040*/  BSSY B6, `(.L_x_2224) ;  /* 0x00000fe000067945 */ /* 0x000fe20003800000 */
[----:B------:R-:W2:Y:S01]  /*0050*/  S2R R22, SR_TID.X ;  /* 0x0000000000167919 */ /* 0x000ea20000002100 */
[----:B------:R-:W-:-:S02]  /*0060*/  CS2R R28, SRZ ;  /* 0x00000000001c7805 */ /* 0x000fc4000001ff00 */
[----:B------:R-:W-:Y:S02]  /*0070*/  CS2R R26, SRZ ;  /* 0x00000000001a7805 */ /* 0x000fe4000001ff00 */
        /* <DEDUP_REMOVED lines=22> */
[----:B--2---:R0:W1:Y:S01]  /*01e0*/  I2F.F64.S16 R26, R4 ;  /* 0x00000004001a7312 */ /* 0x0040620000101c00 */
[----:B------:R-:W-:Y:S05]  /*01f0*/  BRA `(.L_x_2231) ;  /* 0x0000000c00807947 */ /* 0x000fea0003800000 */
.L_x_2229:
[----:B------:R-:W2:Y:S02]  /*0200*/  LDG.E.U8 R4, desc[UR36][R4.64] ;  /* 0x0000002404047981 */ /* 0x000ea4000c1e1100 */
[----:B--2---:R0:W1:Y:S01]  /*0210*/  I2F.F64.U16 R26, R4 ;  /* 0x00000004001a7312 */ /* 0x0040620000101800 */
[----:B------:R-:W-:Y:S05]  /*0220*/  BRA `(.L_x_2231) ;  /* 0x0000000c00747947 */ /* 0x000fea0003800000 */
.L_x_2228:
        /* <DEDUP_REMOVED lines=9> */
.L_x_2233:
[----:B------:R-:W2:Y:S02]  /*02c0*/  LDG.E R4, desc[UR36][R4.64] ;  /* 0x0000002404047981 */ /* 0x000ea4000c1e1900 */
[----:B--2---:R1:W2:Y:S01]  /*02d0*/  I2F.F64 R26, R4 ;  /* 0x00000004001a7312 */ /* 0x0042a20000201c00 */
[----:B------:R-:W-:Y:S05]  /*02e0*/  BRA `(.L_x_2231) ;  /* 0x0000000c00447947 */ /* 0x000fea0003800000 */
.L_x_2232:
[----:B------:R-:W2:Y:S02]  /*02f0*/  LDG.E.U16 R4, desc[UR36][R4.64] ;  /* 0x0000002404047981 */ /* 0x000ea4000c1e1500 */
[----:B--2---:R3:W4:Y:S01]  /*0300*/  I2F.F64.S16 R26, R4 ;  /* 0x00000004001a7312 */ /* 0x0047220000101c00 */
[----:B------:R-:W-:Y:S05]  /*0310*/  BRA `(.L_x_2231) ;  /* 0x0000000c00387947 */ /* 0x000fea0003800000 */
.L_x_2227:
        /* <DEDUP_REMOVED lines=10> */
.L_x_2235:
[----:B------:R-:W2:Y:S02]  /*03c0*/  LDG.E.U16 R0, desc[UR36][R4.64] ;  /* 0x0000002404007981 */ /* 0x000ea4000c1e1500 */
[----:B--2---:R-:W-:-:S05]  /*03d0*/  HADD2.F32 R0, -RZ, R0.H0_H0 ;  /* 0x20000000ff007230 */ /* 0x004fca0000004100 */
[----:B------:R-:W-:-:S04]  /*03e0*/  FMUL.FTZ R0, R0, 1 ;  /* 0x3f80000000007820 */ /* 0x000fc80000410000 */
[----:B------:R0:W1:Y:S01]  /*03f0*/  F2F.F64.F32 R26, R0 ;  /* 0x00000000001a7310 */ /* 0x0000620000201800 */
[----:B------:R-:W-:Y:S05]  /*0400*/  BRA `(.L_x_2231) ;  /* 0x0000000800fc7947 */ /* 0x000fea0003800000 */
.L_x_2234:
        /* <DEDUP_REMOVED lines=10> */
.L_x_2237:
[----:B------:R-:W2:Y:S02]  /*04b0*/  LDG.E.U16 R4, desc[UR36][R4.64] ;  /* 0x0000002404047981 */ /* 0x000ea4000c1e1500 */
[----:B--2---:R-:W-:-:S05]  /*04c0*/  HADD2.F32 R0, -RZ, R4.H0_H0 ;  /* 0x20000004ff007230 */ /* 0x004fca0000004100 */
[----:B------:R-:W-:-:S04]  /*04d0*/  FMUL.FTZ R0, R0, 1 ;  /* 0x3f80000000007820 */ /* 0x000fc80000410000 */
[----:B------:R0:W1:Y:S01]  /*04e0*/  F2F.F64.F32 R26, R0 ;  /* 0x00000000001a7310 */ /* 0x0000620000201800 */
[----:B------:R-:W-:Y:S05]  /*04f0*/  BRA `(.L_x_2231) ;  /* 0x0000000800c07947 */ /* 0x000fea0003800000 */
.L_x_2236:
[----:B------:R0:W5:Y:S01]  /*0500*/  LDG.E.64 R26, desc[UR36][R4.64] ;  /* 0x00000024041a7981 */ /* 0x000162000c1e1b00 */
[----:B------:R-:W-:Y:S05]  /*0510*/  BRA `(.L_x_2231) ;  /* 0x0000000800b87947 */ /* 0x000fea0003800000 */
.L_x_2226:
        /* <DEDUP_REMOVED lines=13> */
.L_x_2240:
[----:B------:R0:W5:Y:S01]  /*05f0*/  LDG.E.64 R26, desc[UR36][R4.64] ;  /* 0x00000024041a7981 */ /* 0x000162000c1e1b00 */
[----:B------:R-:W-:Y:S05]  /*0600*/  BRA `(.L_x_2231) ;  /* 0x00000008007c7947 */ /* 0x000fea0003800000 */
.L_x_2239:
        /* <DEDUP_REMOVED lines=24> */
[----:B------:R-:W-:-:S05]  /*0790*/  LOP3.LUT R7, R7, 0x80000000, R0, 0xf8, !PT ;  /* 0x8000000007077812 */ /* 0x000fca00078ef800 */
[----:B------:R-:W-:-:S04]  /*07a0*/  FMUL.FTZ R7, R7, 1 ;  /* 0x3f80000007077820 */ /* 0x000fc80000410000 */
[----:B------:R0:W1:Y:S01]  /*07b0*/  F2F.F64.F32 R26, R7 ;  /* 0x00000007001a7310 */ /* 0x0000620000201800 */
[----:B------:R-:W-:Y:S05]  /*07c0*/  BRA `(.L_x_2231) ;  /* 0x00000008000c7947 */ /* 0x000fea0003800000 */
.L_x_2242:
        /* <DEDUP_REMOVED lines=12> */
[----:B------:R-:W-:-:S05]  /*0890*/  LOP3.LUT R0, R3, 0x80000000, R0, 0xf8, !PT ;  /* 0x8000000003007812 */ /* 0x000fca00078ef800 */
[----:B------:R-:W-:-:S04]  /*08a0*/  FMUL.FTZ R0, R0, 1 ;  /* 0x3f80000000007820 */ /* 0x000fc80000410000 */
[----:B------:R0:W1:Y:S01]  /*08b0*/  F2F.F64.F32 R26, R0 ;  /* 0x00000000001a7310 */ /* 0x0000620000201800 */
[----:B------:R-:W-:Y:S05]  /*08c0*/  BRA `(.L_x_2231) ;  /* 0x0000000400cc7947 */ /* 0x000fea0003800000 */
.L_x_2241:
[----:B------:R-:W2:Y:S02]  /*08d0*/  LDG.E.U16 R0, desc[UR36][R4.64] ;  /* 0x0000002404007981 */ /* 0x000ea4000c1e1500 */
[----:B--2---:R-:W-:-:S04]  /*08e0*/  IMAD.U32 R0, R0, 0x10000, RZ ;  /* 0x0001000000007824 */ /* 0x004fc800078e00ff */
[----:B------:R-:W-:-:S04]  /*08f0*/  FMUL.FTZ R0, R0, 1 ;  /* 0x3f80000000007820 */ /* 0x000fc80000410000 */
[----:B------:R0:W1:Y:S01]  /*0900*/  F2F.F64.F32 R26, R0 ;  /* 0x00000000001a7310 */ /* 0x0000620000201800 */
[----:B------:R-:W-:Y:S05]  /*0910*/  BRA `(.L_x_2231) ;  /* 0x0000000400b87947 */ /* 0x000fea0003800000 */
.L_x_2238:
        /* <DEDUP_REMOVED lines=9> */
[----:B--2---:R0:W1:Y:S01]  /*09b0*/  I2F.F64.U16 R26, R4 ;  /* 0x00000004001a7312 */ /* 0x0040620000101800 */
[----:B------:R-:W-:Y:S05]  /*09c0*/  BRA `(.L_x_2231) ;  /* 0x00000004008c7947 */ /* 0x000fea0003800000 */
.L_x_2245:
        /* <DEDUP_REMOVED lines=21> */
.L_x_2249:
[----:B------:R-:W-:Y:S05]  /*0b20*/  BSYNC B1 ;  /* 0x0000000000017941 */ /* 0x000fea0003800000 */
.L_x_2248:
[----:B------:R-:W-:Y:S01]  /*0b30*/  LEA R5, R0, 0x3b800000, 0x17 ;  /* 0x3b80000000057811 */ /* 0x000fe200078eb8ff */
[----:B------:R-:W-:-:S05]  /*0b40*/  IMAD.SHL.U32 R0, R3, 0x100000, RZ ;  /* 0x0010000003007824 */ /* 0x000fca00078e00ff */
[----:B------:R-:W-:-:S07]  /*0b50*/  LOP3.LUT R0, R5, R0, R6, 0xfe, !PT ;  /* 0x0000000005007212 */ /* 0x000fce00078efe06 */
.L_x_2247:
[----:B------:R-:W-:Y:S05]  /*0b60*/  BSYNC B0 ;  /* 0x0000000000007941 */ /* 0x000fea0003800000 */
.L_x_2246:
[----:B------:R-:W-:-:S04]  /*0b70*/  FMUL.FTZ R0, R0, 1 ;  /* 0x3f80000000007820 */ /* 0x000fc80000410000 */
[----:B------:R0:W1:Y:S01]  /*0b80*/  F2F.F64.F32 R26, R0 ;  /* 0x00000000001a7310 */ /* 0x0000620000201800 */
[----:B------:R-:W-:Y:S05]  /*0b90*/  BRA `(.L_x_2231) ;  /* 0x0000000400187947 */ /* 0x000fea0003800000 */
.L_x_2244:
        /* <DEDUP_REMOVED lines=21> */
.L_x_2253:
[----:B------:R-:W-:Y:S05]  /*0cf0*/  BSYNC B1 ;  /* 0x0000000000017941 */ /* 0x000fea0003800000 */
.L_x_2252:
[----:B------:R-:W-:Y:S01]  /*0d00*/  LEA R5, R0, 0x37800000, 0x17 ;  /* 0x3780000000057811 */ /* 0x000fe200078eb8ff */
[----:B------:R-:W-:-:S05]  /*0d10*/  IMAD.SHL.U32 R0, R3, 0x200000, RZ ;  /* 0x0020000003007824 */ /* 0x000fca00078e00ff */
[----:B------:R-:W-:-:S07]  /*0d20*/  LOP3.LUT R0, R5, R0, R6, 0xfe, !PT ;  /* 0x0000000005007212 */ /* 0x000fce00078efe06 */
.L_x_2251:
[----:B------:R-:W-:Y:S05]  /*0d30*/  BSYNC B0 ;  /* 0x0000000000007941 */ /* 0x000fea0003800000 */
.L_x_2250:
[----:B------:R-:W-:-:S04]  /*0d40*/  FMUL.FTZ R0, R0, 1 ;  /* 0x3f80000000007820 */ /* 0x000fc80000410000 */
[----:B------:R0:W1:Y:S01]  /*0d50*/  F2F.F64.F32 R26, R0 ;  /* 0x00000000001a7310 */ /* 0x0000620000201800 */
[----:B------:R-:W-:Y:S05]  /*0d60*/  BRA `(.L_x_2231) ;  /* 0x0000000000a47947 */ /* 0x000fea0003800000 */
.L_x_2243:
        /* <DEDUP_REMOVED lines=14> */
.L_x_2257:
[----:B------:R-:W-:Y:S05]  /*0e50*/  BSYNC B0 ;  /* 0x0000000000007941 */ /* 0x000fea0003800000 */
.L_x_2256:
[----:B------:R-:W-:-:S04]  /*0e60*/  FMUL.FTZ R0, R0, 1 ;  /* 0x3f80000000007820 */ /* 0x000fc80000410000 */
[----:B------:R0:W1:Y:S01]  /*0e70*/  F2F.F64.F32 R26, R0 ;  /* 0x00000000001a7310 */ /* 0x0000620000201800 */
[----:B------:R-:W-:Y:S05]  /*0e80*/  BRA `(.L_x_2231) ;  /* 0x00000000005c7947 */ /* 0x000fea0003800000 */
.L_x_2230:
        /* <DEDUP_REMOVED lines=16> */
.L_x_2258:
[----:B------:R-:W-:Y:S01]  /*0f90*/  CS2R R26, SRZ ;  /* 0x00000000001a7805 */ /* 0x000fe2000001ff00 */
[----:B------:R-:W-:Y:S06]  /*0fa0*/  BRA `(.L_x_2231) ;  /* 0x0000000000147947 */ /* 0x000fec0003800000 */
.L_x_2255:
[----:B------:R-:W2:Y:S02]  /*0fb0*/  LDG.E.64 R26, desc[UR36][R4.64] ;  /* 0x00000024041a7981 */ /* 0x000ea4000c1e1b00 */
[----:B--2---:R-:W0:Y:S01]  /*0fc0*/  I2F.F64.U64 R26, R26 ;  /* 0x0000001a001a7312 */ /* 0x004e220000301800 */
[----:B------:R-:W-:Y:S05]  /*0fd0*/  BRA `(.L_x_2231) ;  /* 0x0000000000087947 */ /* 0x000fea0003800000 */
.L_x_2254:
[----:B------:R-:W2:Y:S02]  /*0fe0*/  LDG.E R4, desc[UR36][R4.64] ;  /* 0x0000002404047981 */ /* 0x000ea4000c1e1900 */
[----:B--2---:R0:W1:Y:S02]  /*0ff0*/  I2F.F64.U32 R26, R4 ;  /* 0x00000004001a7312 */ /* 0x0040640000201800 */
.L_x_2231:
[----:B------:R-:W3:Y:S02]  /*1000*/  S2R R22, SR_TID.X ;  /* 0x0000000000167919 */ /* 0x000ee40000002100 */
[----:B---3--:R-:W-:-:S07]  /*1010*/  VIADD R22, R22, 0x80 ;  /* 0x0000008016167836 */ /* 0x008fce0000000000 */
.L_x_2225:
[----:B------:R-:W-:Y:S05]  /*1020*/  BSYNC B6 ;  /* 0x0000000000067941 */ /* 0x000fea0003800000 */
.L_x_2224:
        /* <DEDUP_REMOVED lines=21> */
[----:B------:R-:W3:Y:S02]  /*1180*/  LDG.E.S8 R4, desc[UR36][R4.64] ;  /* 0x0000002404047981 */ /* 0x000ee4000c1e1300 */
[----:B---3--:R0:W1:Y:S01]  /*1190*/  I2F.F64.S16 R28, R4 ;  /* 0x00000004001c7312 */ /* 0x0080620000101c00 */
[----:B------:R-:W-:Y:S05]  /*11a0*/  BRA `(.L_x_2266) ;  /* 0x0000000c007c7947 */ /* 0x000fea0003800000 */
.L_x_2264:
[----:B------:R-:W3:Y:S02]  /*11b0*/  LDG.E.U8 R4, desc[UR36][R4.64] ;  /* 0x0000002404047981 */ /* 0x000ee4000c1e1100 */
[----:B---3--:R0:W1:Y:S01]  /*11c0*/  I2F.F64.U16 R28, R4 ;  /* 0x00000004001c7312 */ /* 0x0080620000101800 */
[----:B------:R-:W-:Y:S05]  /*11d0*/  BRA `(.L_x_2266) ;  /* 0x0000000c00707947 */ /* 0x000fea0003800000 */
.L_x_2263:
[----:B------:R-:W-:-:S13]  /*11e0*/  ISETP.NE.AND P0, PT, R0, 0x2, PT ;  /* 0x000000020000780c */ /* 0x000fda0003f05270 */
[----:B------:R-:W-:Y:S05]  /*11f0*/  @!P0 BRA `(.L_x_2267) ;  /* 0x0000000000288947 */ /* 0x000fea0003800000 */
[----:B------:R-:W-:-:S13]  /*1200*/  ISETP.NE.AND P0, PT, R0, 0x3, PT ;  /* 0x000000030000780c */ /* 0x000fda0003f05270 */
[----:B------:R-:W-:Y:S05]  /*1210*/  @!P0 BRA `(.L_x_2268) ;  /* 0x0000000000148947 */ /* 0x000fea0003800000 */
[----:B------:R-:W-:-:S13]  /*1220*/  ISETP.NE.AND P0, PT, R0, 0x4, PT ;  /* 0x000000040000780c */ /* 0x000fda0003f05270 */
[----:B------:R-:W-:Y:S05]  /*1230*/  @P0 BRA `(.L_x_2265) ;  /* 0x0000000800fc0947 */ /* 0x000fea0003800000 */
[----:B------:R-:W3:Y:S02]  /*1240*/  LDG.E.64 R28, desc[UR36][R4.64] ;  /* 0x00000024041c7981 */ /* 0x000ee4000c1e1b00 */
[----:B---3--:R-:W0:Y:S01]  /*1250*/  I2F.F64.S64 R28, R28 ;  /* 0x0000001c001c7312 */ /* 0x008e220000301c00 */
[----:B------:R-:W-:Y:S05]  /*1260*/  BRA `(.L_x_2266) ;  /* 0x0000000c004c7947 */ /* 0x000fea0003800000 */
.L_x_2268:
[----:B------:R-:W3:Y:S02]  /*1270*/  LDG.E R4, desc[UR36][R4.64] ;  /* 0x0000002404047981 */ /* 0x000ee4000c1e1900 */
[----:B---3--:R0:W1:Y:S01]  /*1280*/  I2F.F64 R28, R4 ;  /* 0x00000004001c7312 */ /* 0x0080620000201c00 */
[----:B------:R-:W-:Y:S05]  /*1290*/  BRA `(.L_x_2266) ;  /* 0x0000000c00407947 */ /* 0x000fea0003800000 */
.L_x_2267:
[----:B------:R-:W3:Y:S02]  /*12a0*/  LDG.E.U16 R4, desc[UR36][R4.64] ;  /* 0x0000002404047981 */ /* 0x000ee4000c1e1500 */
[----:B---3--:R0:W1:Y:S01]  /*12b0*/  I2F.F64.S16 R28, R4 ;  /* 0x00000004001c7312 */ /* 0x0080620000101c00 */
[----:B------:R-:W-:Y:S05]  /*12c0*/  BRA `(.L_x_2266) ;  /* 0x0000000c00347947 */ /* 0x000fea0003800000 */
.L_x_2262:
[----:B------:R-:W-:-:S13]  /*12d0*/  ISETP.GT.AND P0, PT, R0, 0x6, PT ;  /* 0x000000060000780c */ /* 0x000fda0003f04270 */
[----:B------:R-:W-:Y:S05]  /*12e0*/  @P0 BRA `(.L_x_2269) ;  /* 0x0000000000340947 */ /* 0x000fea0003800000 */
[----:B------:R-:W-:-:S13]  /*12f0*/  ISETP.NE.AND P0, PT, R0, 0x5, PT ;  /* 0x000000050000780c */ /* 0x000fda0003f05270 */
[----:B------:R-:W-:Y:S05]  /*1300*/  @!P0 BRA `(.L_x_2270) ;  /* 0x0000000000188947 */ /* 0x000fea0003800000 */
[----:B------:R-:W-:-:S13]  /*1310*/  ISETP.NE.AND P0, PT, R0, 0x6, PT ;  /* 0x000000060000780c */ /* 0x000fda0003f05270 */
[----:B------:R-:W-:Y:S05]  /*1320*/  @P0 BRA `(.L_x_2265) ;  /* 0x0000000800c00947 */ /* 0x000fea0003800000 */
[----:B------:R-:W3:Y:S02]  /*1330*/  LDG.E R28, desc[UR36][R4.64] ;  /* 0x00000024041c7981 */ /* 0x000ee4000c1e1900 */
[----:B---3--:R-:W-:-:S06]  /*1340*/  FMUL.FTZ R28, R28, 1 ;  /* 0x3f8000001c1c7820 */ /* 0x008fcc0000410000 */
[----:B------:R-:W0:Y:S01]  /*1350*/  F2F.F64.F32 R28, R28 ;  /* 0x0000001c001c7310 */ /* 0x000e220000201800 */
[----:B------:R-:W-:Y:S05]  /*1360*/  BRA `(.L_x_2266) ;  /* 0x0000000c000c7947 */ /* 0x000fea0003800000 */
.L_x_2270:
[----:B------:R-:W3:Y:S02]  /*1370*/  LDG.E.U16 R0, desc[UR36][R4.64] ;  /* 0x0000002404007981 */ /* 0x000ee4000c1e1500 */
[----:B---3--:R-:W-:-:S05]  /*1380*/  HADD2.F32 R0, -RZ, R0.H0_H0 ;  /* 0x20000000ff007230 */ /* 0x008fca0000004100 */
[----:B------:R-:W-:-:S04]  /*1390*/  FMUL.FTZ R0, R0, 1 ;  /* 0x3f80000000007820 */ /* 0x000fc80000410000 */
[----:B------:R0:W1:Y:S01]  /*13a0*/  F2F.F64.F32 R28, R0 ;  /* 0x00000000001c7310 */ /* 0x0000620000201800 */
[----:B------:R-:W-:Y:S05]  /*13b0*/  BRA `(.L_x_2266) ;  /* 0x0000000800f87947 */ /* 0x000fea0003800000 */
.L_x_2269:
[----:B------:R-:W-:-:S13]  /*13c0*/  ISETP.NE.AND P0, PT, R0, 0x7, PT ;  /* 0x000000070000780c */ /* 0x000fda0003f05270 */
[----:B------:R-:W-:Y:S05]  /*13d0*/  @!P0 BRA `(.L_x_2271) ;  /* 0x0000000000348947 */ /* 0x000fea0003800000 */
        /* <DEDUP_REMOVED lines=8> */
.L_x_2272:
[----:B------:R-:W3:Y:S02]  /*1460*/  LDG.E.U16 R4, desc[UR36][R4.64] ;  /* 0x0000002404047981 */ /* 0x000ee4000c1e1500 */
[----:B---3--:R-:W-:-:S05]  /*1470*/  HADD2.F32 R0, -RZ, R4.H0_H0 ;  /* 0x20000004ff007230 */ /* 0x008fca0000004100 */
[----:B------:R-:W-:-:S04]  /*1480*/  FMUL.FTZ R0, R0, 1 ;  /* 0x3f80000000007820 */ /* 0x000fc80000410000 */
[----:B------:R0:W1:Y:S01]  /*1490*/  F2F.F64.F32 R28, R0 ;  /* 0x00000000001c7310 */ /* 0x0000620000201800 */
[----:B------:R-:W-:Y:S05]  /*14a0*/  BRA `(.L_x_2266) ;  /* 0x0000000800bc7947 */ /* 0x000fea0003800000 */
.L_x_2271:
[----:B------:R0:W5:Y:S01]  /*14b0*/  LDG.E.64 R28, desc[UR36][R4.64] ;  /* 0x00000024041c7981 */ /* 0x000162000c1e1b00 */
[----:B------:R-:W-:Y:S05]  /*14c0*/  BRA `(.L_x_2266) ;  /* 0x0000000800b47947 */ /* 0x000fea0003800000 */
.L_x_2261:
        /* <DEDUP_REMOVED lines=8> */
[----:B------:R-:W3:Y:S01]  /*1550*/  LDG.E.U8 R4, desc[UR36][R4.64] ;  /* 0x0000002404047981 */ /* 0x000ee2000c1e1100 */
[----:B------:R-:W-:Y:S01]  /*1560*/  IMAD.MOV.U32 R28, RZ, RZ, RZ ;  /* 0x000000ffff1c7224 */ /* 0x000fe200078e00ff */
[----:B---3--:R-:W-:-:S04]  /*1570*/  ISETP.NE.AND P0, PT, R4, RZ, PT ;  /* 0x000000ff0400720c */ /* 0x008fc80003f05270 */
[----:B------:R-:W-:Y:S01]  /*1580*/  FSEL R29, RZ, 1.875, !P0 ;  /* 0x3ff00000ff1d7808 */ /* 0x000fe20004000000 */
[----:B------:R-:W-:Y:S08]  /*1590*/  BRA `(.L_x_2266) ;  /* 0x0000000800807947 */ /* 0x000ff00003800000 */
.L_x_2275:
[----:B------:R0:W5:Y:S01]  /*15a0*/  LDG.E.64 R28, desc[UR36][R4.64] ;  /* 0x00000024041c7981 */ /* 0x000162000c1e1b00 */
[----:B------:R-:W-:Y:S05]  /*15b0*/  BRA `(.L_x_2266) ;  /* 0x0000000800787947 */ /* 0x000fea0003800000 */
.L_x_2274:
[----:B------:R-:W-:-:S13]  /*15c0*/  ISETP.NE.AND P0, PT, R0, 0xf, PT ;  /* 0x0000000f0000780c */ /* 0x000fda0003f05270 */
[----:B------:R-:W-:Y:S05]  /*15d0*/  @!P0 BRA `(.L_x_2276) ;  /* 0x0000000000a48947 */ /* 0x000fea0003800000 */
[----:B------:R-:W-:-:S13]  /*15e0*/  ISETP.NE.AND P0, PT, R0, 0x17, PT ;  /* 0x000000170000780c */ /* 0x000fda0003f05270 */
[----:B------:R-:W-:Y:S05]  /*15f0*/  @!P0 BRA `(.L_x_2277) ;  /* 0x0000000000608947 */ /* 0x000fea0003800000 */
[----:B------:R-:W-:-:S13]  /*1600*/  ISETP.NE.AND P0, PT, R0, 0x18, PT ;  /* 0x000000180000780c */ /* 0x000fda0003f05270 */
[----:B------:R-:W-:Y:S05]  /*1610*/  @P0 BRA `(.L_x_2265) ;  /* 0x0000000800040947 */ /* 0x000fea0003800000 */
[----:B------:R-:W3:Y:S01]  /*1620*/  LDG.E.U8 R0, desc[UR36][R4.64] ;  /* 0x0000002404007981 */ /* 0x000ee2000c1e1100 */
[----:B------:R-:W-:Y:S02]  /*1630*/  IMAD.MOV.U32 R9, RZ, RZ, -0x800000 ;  /* 0xff800000ff097424 */ /* 0x000fe400078e00ff */
[----:B---3--:R-:W-:-:S05]  /*1640*/  IMAD.SHL.U32 R0, R0, 0x1000000, RZ ;  /* 0x0100000000007824 */ /* 0x008fca00078e00ff */
        /* <DEDUP_REMOVED lines=19> */
.L_x_2277:
[----:B------:R-:W3:Y:S02]  /*1780*/  LDG.E.U8 R4, desc[UR36][R4.64] ;  /* 0x0000002404047981 */ /* 0x000ee4000c1e1100 */
[----:B---3--:R-:W-:-:S05]  /*1790*/  IMAD.SHL.U32 R0, R4, 0x2000000, RZ ;  /* 0x0200000004007824 */ /* 0x008fca00078e00ff */
        /* <DEDUP_REMOVED lines=11> */
[----:B------:R3:W0:Y:S01]  /*1850*/  F2F.F64.F32 R28, R0 ;  /* 0x00000000001c7310 */ /* 0x0006220000201800 */
[----:B------:R-:W-:Y:S05]  /*1860*/  BRA `(.L_x_2266) ;  /* 0x0000000400cc7947 */ /* 0x000fea0003800000 */
.L_x_2276:
[----:B------:R-:W3:Y:S02]  /*1870*/  LDG.E.U16 R0, desc[UR36][R4.64] ;  /* 0x0000002404007981 */ /* 0x000ee4000c1e1500 */
[----:B---3--:R-:W-:-:S04]  /*1880*/  IMAD.U32 R0, R0, 0x10000, RZ ;  /* 0x0001000000007824 */ /* 0x008fc800078e00ff */
[----:B------:R-:W-:-:S04]  /*1890*/  FMUL.FTZ R0, R0, 1 ;  /* 0x3f80000000007820 */ /* 0x000fc80000410000 */
[----:B------:R0:W1:Y:S01]  /*18a0*/  F2F.F64.F32 R28, R0 ;  /* 0x00000000001c7310 */ /* 0x0000620000201800 */
[----:B------:R-:W-:Y:S05]  /*18b0*/  BRA `(.L_x_2266) ;  /* 0x0000000400b87947 */ /* 0x000fea0003800000 */
.L_x_2273:
        /* <DEDUP_REMOVED lines=8> */
[----:B------:R-:W3:Y:S02]  /*1940*/  LDG.E.U16 R4, desc[UR36][R4.64] ;  /* 0x0000002404047981 */ /* 0x000ee4000c1e1500 */
[----:B---3--:R0:W1:Y:S01]  /*1950*/  I2F.F64.U16 R28, R4 ;  /* 0x00000004001c7312 */ /* 0x0080620000101800 */
[----:B------:R-:W-:Y:S05]  /*1960*/  BRA `(.L_x_2266) ;  /* 0x00000004008c7947 */ /* 0x000fea0003800000 */
.L_x_2280:
[----:B------:R-:W3:Y:S01]  /*1970*/  LDG.E.U8 R3, desc[UR36][R4.64] ;  /* 0x0000002404037981 */ /* 0x000ee2000c1e1100 */
[----:B------:R-:W-:Y:S01]  /*1980*/  BSSY B0, `(.L_x_2281) ;  /* 0x0000018000007945 */ /* 0x000fe20003800000 */
[----:B------:R-:W-:Y:S01]  /*1990*/  IMAD.MOV.U32 R0, RZ, RZ, RZ ;  /* 0x000000ffff007224 */ /* 0x000fe200078e00ff */
[----:B---3--:R-:W-:-:S13]  /*19a0*/  ISETP.NE.AND P0, PT, R3, RZ, PT ;  /* 0x000000ff0300720c */ /* 0x008fda0003f05270 */
        /* <DEDUP_REMOVED lines=17> */
.L_x_2284:
[----:B------:R-:W-:Y:S05]  /*1ac0*/  BSYNC B1 ;  /* 0x0000000000017941 */ /* 0x000fea0003800000 */
.L_x_2283:
[----:B------:R-:W-:Y:S01]  /*1ad0*/  LEA R5, R0, 0x3b800000, 0x17 ;  /* 0x3b80000000057811 */ /* 0x000fe200078eb8ff */
[----:B------:R-:W-:-:S05]  /*1ae0*/  IMAD.SHL.U32 R0, R3, 0x100000, RZ ;  /* 0x0010000003007824 */ /* 0x000fca00078e00ff */
[----:B------:R-:W-:-:S07]  /*1af0*/  LOP3.LUT R0, R5, R0, R6, 0xfe, !PT ;  /* 0x0000000005007212 */ /* 0x000fce00078efe06 */
.L_x_2282:
[----:B------:R-:W-:Y:S05]  /*1b00*/  BSYNC B0 ;  /* 0x0000000000007941 */ /* 0x000fea0003800000 */
.L_x_2281:
[----:B------:R-:W-:-:S04]  /*1b10*/  FMUL.FTZ R0, R0, 1 ;  /* 0x3f80000000007820 */ /* 0x000fc80000410000 */
[----:B------:R0:W1:Y:S01]  /*1b20*/  F2F.F64.F32 R28, R0 ;  /* 0x00000000001c7310 */ /* 0x0000620000201800 */
[----:B------:R-:W-:Y:S05]  /*1b30*/  BRA `(.L_x_2266) ;  /* 0x0000000400187947 */ /* 0x000fea0003800000 */
.L_x_2279:
        /* <DEDUP_REMOVED lines=21> */
.L_x_2288:
[----:B------:R-:W-:Y:S05]  /*1c90*/  BSYNC B1 ;  /* 0x0000000000017941 */ /* 0x000fea0003800000 */
.L_x_2287:
[----:B------:R-:W-:Y:S01]  /*1ca0*/  LEA R5, R0, 0x37800000, 0x17 ;  /* 0x3780000000057811 */ /* 0x000fe200078eb8ff */
[----:B------:R-:W-:-:S05]  /*1cb0*/  IMAD.SHL.U32 R0, R3, 0x200000, RZ ;  /* 0x0020000003007824 */ /* 0x000fca00078e00ff */
[----:B------:R-:W-:-:S07]  /*1cc0*/  LOP3.LUT R0, R5, R0, R6, 0xfe, !PT ;  /* 0x0000000005007212 */ /* 0x000fce00078efe06 */
.L_x_2286:
[----:B------:R-:W-:Y:S05]  /*1cd0*/  BSYNC B0 ;  /* 0x0000000000007941 */ /* 0x000fea0003800000 */
.L_x_2285:
[----:B------:R-:W-:-:S04]  /*1ce0*/  FMUL.FTZ R0, R0, 1 ;  /* 0x3f80000000007820 */ /* 0x000fc80000410000 */
[----:B------:R0:W1:Y:S01]  /*1cf0*/  F2F.F64.F32 R28, R0 ;  /* 0x00000000001c7310 */ /* 0x0000620000201800 */
[----:B------:R-:W-:Y:S05]  /*1d00*/  BRA `(.L_x_2266) ;  /* 0x0000000000a47947 */ /* 0x000fea0003800000 */
.L_x_2278:
[----:B------:R-:W-:-:S13]  /*1d10*/  ISETP.NE.AND P0, PT, R0, 0x1c, PT ;  /* 0x0000001c0000780c */ /* 0x000fda0003f05270 */
[----:B------:R-:W-:Y:S05]  /*1d20*/  @!P0 BRA `(.L_x_2289) ;  /* 0x0000000000948947 */ /* 0x000fea0003800000 */
[----:B------:R-:W-:-:S13]  /*1d30*/  ISETP.NE.AND P0, PT, R0, 0x1d, PT ;  /* 0x0000001d0000780c */ /* 0x000fda0003f05270 */
[----:B------:R-:W-:Y:S05]  /*1d40*/  @!P0 BRA `(.L_x_2290) ;  /* 0x0000000000808947 */ /* 0x000fea0003800000 */
[----:B------:R-:W-:-:S13]  /*1d50*/  ISETP.NE.AND P0, PT, R0, 0x2c, PT ;  /* 0x0000002c0000780c */ /* 0x000fda0003f05270 */
[----:B------:R-:W-:Y:S05]  /*1d60*/  @P0 BRA `(.L_x_2265) ;  /* 0x0000000000300947 */ /* 0x000fea0003800000 */
[----:B------:R-:W3:Y:S01]  /*1d70*/  LDG.E.U8 R4, desc[UR36][R4.64] ;  /* 0x0000002404047981 */ /* 0x000ee2000c1e1100 */
[----:B------:R-:W-:Y:S01]  /*1d80*/  BSSY B0, `(.L_x_2291) ;  /* 0x0000007000007945 */ /* 0x000fe20003800000 */
[----:B------:R-:W-:Y:S01]  /*1d90*/  IMAD.MOV.U32 R0, RZ, RZ, 0x400000 ;  /* 0x00400000ff007424 */ /* 0x000fe200078e00ff */
[----:B---3--:R-:W-:-:S13]  /*1da0*/  ISETP.NE.AND P0, PT, R4, RZ, PT ;  /* 0x000000ff0400720c */ /* 0x008fda0003f05270 */
[----:B------:R-:W-:Y:S05]  /*1db0*/  @!P0 BRA `(.L_x_2292) ;  /* 0x00000000000c8947 */ /* 0x000fea0003800000 */
[----:B------:R-:W-:-:S13]  /*1dc0*/  ISETP.NE.AND P0, PT, R4, 0xff, PT ;  /* 0x000000ff0400780c */ /* 0x000fda0003f05270 */
[----:B------:R-:W-:Y:S02]  /*1dd0*/  @!P0 IMAD.MOV.U32 R0, RZ, RZ, 0x7f800001 ;  /* 0x7f800001ff008424 */ /* 0x000fe400078e00ff */
[----:B------:R-:W-:-:S07]  /*1de0*/  @P0 IMAD.SHL.U32 R0, R4, 0x800000, RZ ;  /* 0x0080000004000824 */ /* 0x000fce00078e00ff */
.L_x_2292:
[----:B------:R-:W-:Y:S05]  /*1df0*/  BSYNC B0 ;  /* 0x0000000000007941 */ /* 0x000fea0003800000 */
.L_x_2291:
[----:B------:R-:W-:-:S04]  /*1e00*/  FMUL.FTZ R0, R0, 1 ;  /* 0x3f80000000007820 */ /* 0x000fc80000410000 */
[----:B------:R0:W1:Y:S01]  /*1e10*/  F2F.F64.F32 R28, R0 ;  /* 0x00000000001c7310 */ /* 0x0000620000201800 */
[----:B------:R-:W-:Y:S05]  /*1e20*/  BRA `(.L_x_2266) ;  /* 0x00000000005c7947 */ /* 0x000fea0003800000 */
.L_x_2265:
        /* <DEDUP_REMOVED lines=16> */
.L_x_2293:
[----:B------:R-:W-:Y:S01]  /*1f30*/  CS2R R28, SRZ ;  /* 0x00000000001c7805 */ /* 0x000fe2000001ff00 */
[----:B------:R-:W-:Y:S06]  /*1f40*/  BRA `(.L_x_2266) ;  /* 0x0000000000147947 */ /* 0x000fec0003800000 */
.L_x_2290:
[----:B------:R-:W3:Y:S02]  /*1f50*/  LDG.E.64 R28, desc[UR36][R4.64] ;  /* 0x00000024041c7981 */ /* 0x000ee4000c1e1b00 */
[----:B---3--:R-:W0:Y:S01]  /*1f60*/  I2F.F64.U64 R28, R28 ;  /* 0x0000001c001c7312 */ /* 0x008e220000301800 */
[----:B------:R-:W-:Y:S05]  /*1f70*/  BRA `(.L_x_2266) ;  /* 0x0000000000087947 */ /* 0x000fea0003800000 */
.L_x_2289:
[----:B------:R-:W3:Y:S02]  /*1f80*/  LDG.E R4, desc[UR36][R4.64] ;  /* 0x0000002404047981 */ /* 0x000ee4000c1e1900 */
[----:B---3--:R0:W1:Y:S02]  /*1f90*/  I2F.F64.U32 R28, R4 ;  /* 0x00000004001c7312 */ /* 0x0080640000201800 */
.L_x_2266:
[----:B------:R-:W-:-:S07]  /*1fa0*/  VIADD R22, R22, 0x80 ;  /* 0x0000008016167836 */ /* 0x000fce0000000000 */
.L_x_2260:
[----:B------:R-:W-:Y:S05]  /*1fb0*/  BSYNC B6 ;  /* 0x0000000000067941 */ /* 0x000fea0003800000 */
.L_x_2259:
[----:B------:R-:W-:Y:S01]  /*1fc0*/  ISETP.GE.AND P0, PT, R22, R19, PT ;  /* 0x000000131600720c */ /* 0x000fe20003f06270 */
[----:B------:R-:W-:Y:S01]  /*1fd0*/  BSSY B6, `(.L_x_2294) ;  /* 0x00000f9000067945 */ /* 0x000fe20003800000 */
[----:B------:R-:W-:Y:S02]  /*1fe0*/  CS2R R16, SRZ ;  /* 0x0000000000107805 */ /* 0x000fe4000001ff00 */
[----:B------:R-:W-:-:S09]  /*1ff0*/  CS2R R24, SRZ ;  /* 0x0000000000187805 */ /* 0x000fd2000001ff00 */
[----:B------:R-:W-:Y:S05]  /*2000*/  @P0 BRA `(.L_x_2295) ;  /* 0x0000000c00d40947 */ /* 0x000fea0003800000 */
[----:B01----:R-:W0:Y:S01]  /*2010*/  LDC.64 R4, c[0x0][0x220] ;  /* 0x00008800ff047b82 */ /* 0x003e220000000a00 */
[----:B---3--:R-:W-:Y:S01]  /*2020*/  IMAD R0, R18, 0x200, R22 ;  /* 0x0000020012007824 */ /* 0x008fe200078e0216 */
        /* <DEDUP_REMOVED lines=19> */
.L_x_2299:
[----:B------:R-:W3:Y:S02]  /*2160*/  LDG.E.U8 R4, desc[UR36][R4.64] ;  /* 0x0000002404047981 */ /* 0x000ee4000c1e1100 */
[----:B---3--:R0:W1:Y:S01]  /*2170*/  I2F.F64.U16 R24, R4 ;  /* 0x0000000400187312 */ /* 0x0080620000101800 */
[----:B------:R-:W-:Y:S05]  /*2180*/  BRA `(.L_x_2301) ;  /* 0x0000000c00707947 */ /* 0x000fea0003800000 */
.L_x_2298:
        /* <DEDUP_REMOVED lines=9> */
.L_x_2303:
[----:B------:R-:W3:Y:S02]  /*2220*/  LDG.E R4, desc[UR36][R4.64] ;  /* 0x0000002404047981 */ /* 0x000ee4000c1e1900 */
[----:B---3--:R0:W1:Y:S01]  /*2230*/  I2F.F64 R24, R4 ;  /* 0x0000000400187312 */ /* 0x0080620000201c00 */
[----:B------:R-:W-:Y:S05]  /*2240*/  BRA `(.L_x_2301) ;  /* 0x0000000c00407947 */ /* 0x000fea0003800000 */
.L_x_2302:
[----:B------:R-:W3:Y:S02]  /*2250*/  LDG.E.U16 R4, desc[UR36][R4.64] ;  /* 0x0000002404047981 */ /* 0x000ee4000c1e1500 */
[----:B---3--:R0:W1:Y:S01]  /*2260*/  I2F.F64.S16 R24, R4 ;  /* 0x0000000400187312 */ /* 0x0080620000101c00 */
[----:B------:R-:W-:Y:S05]  /*2270*/  BRA `(.L_x_2301) ;  /* 0x0000000c00347947 */ /* 0x000fea0003800000 */
.L_x_2297:
        /* <DEDUP_REMOVED lines=10> */
.L_x_2305:
[----:B------:R-:W3:Y:S02]  /*2320*/  LDG.E.U16 R0, desc[UR36][R4.64] ;  /* 0x0000002404007981 */ /* 0x000ee4000c1e1500 */
[----:B---3--:R-:W-:-:S05]  /*2330*/  HADD2.F32 R0, -RZ, R0.H0_H0 ;  /* 0x20000000ff007230 */ /* 0x008fca0000004100 */
[----:B------:R-:W-:-:S04]  /*2340*/  FMUL.FTZ R0, R0, 1 ;  /* 0x3f80000000007820 */ /* 0x000fc80000410000 */
[----:B------:R0:W1:Y:S01]  /*2350*/  F2F.F64.F32 R24, R0 ;  /* 0x0000000000187310 */ /* 0x0000620000201800 */
[----:B------:R-:W-:Y:S05]  /*2360*/  BRA `(.L_x_2301) ;  /* 0x0000000800f87947 */ /* 0x000fea0003800000 */
.L_x_2304:
        /* <DEDUP_REMOVED lines=10> */
.L_x_2307:
[----:B------:R-:W3:Y:S02]  /*2410*/  LDG.E.U16 R4, desc[UR36][R4.64] ;  /* 0x0000002404047981 */ /* 0x000ee4000c1e1500 */
[----:B---3--:R-:W-:-:S05]  /*2420*/  HADD2.F32 R0, -RZ, R4.H0_H0 ;  /* 0x20000004ff007230 */ /* 0x008fca0000004100 */
[----:B------:R-:W-:-:S04]  /*2430*/  FMUL.FTZ R0, R0, 1 ;  /* 0x3f80000000007820 */ /* 0x000fc80000410000 */
[----:B------:R0:W1:Y:S01]  /*2440*/  F2F.F64.F32 R24, R0 ;  /* 0x0000000000187310 */ /* 0x0000620000201800 */
[----:B------:R-:W-:Y:S05]  /*2450*/  BRA `(.L_x_2301) ;  /* 0x0000000800bc7947 */ /* 0x000fea0003800000 */
.L_x_2306:
[----:B------:R0:W5:Y:S01]  /*2460*/  LDG.E.64 R24, desc[UR36][R4.64] ;  /* 0x0000002404187981 */ /* 0x000162000c1e1b00 */
[----:B------:R-:W-:Y:S05]  /*2470*/  BRA `(.L_x_2301) ;  /* 0x0000000800b47947 */ /* 0x000fea0003800000 */
.L_x_2296:
        /* <DEDUP_REMOVED lines=13> */
.L_x_2310:
[----:B------:R0:W5:Y:S01]  /*2550*/  LDG.E.64 R24, desc[UR36][R4.64] ;  /* 0x0000002404187981 */ /* 0x000162000c1e1b00 */
[----:B------:R-:W-:Y:S05]  /*2560*/  BRA `(.L_x_2301) ;  /* 0x0000000800787947 */ /* 0x000fea0003800000 */
.L_x_2309:
        /* <DEDUP_REMOVED lines=28> */
.L_x_2312:
        /* <DEDUP_REMOVED lines=15> */
.L_x_2311:
[----:B------:R-:W3:Y:S02]  /*2820*/  LDG.E.U16 R0, desc[UR36][R4.64] ;  /* 0x0000002404007981 */ /* 0x000ee4000c1e1500 */
[----:B---3--:R-:W-:-:S04]  /*2830*/  IMAD.U32 R0, R0, 0x10000, RZ ;  /* 0x0001000000007824 */ /* 0x008fc800078e00ff */
[----:B------:R-:W-:-:S04]  /*2840*/  FMUL.FTZ R0, R0, 1 ;  /* 0x3f80000000007820 */ /* 0x000fc80000410000 */
[----:B------:R0:W1:Y:S01]  /*2850*/  F2F.F64.F32 R24, R0 ;  /* 0x0000000000187310 */ /* 0x0000620000201800 */
[----:B------:R-:W-:Y:S05]  /*2860*/  BRA `(.L_x_2301) ;  /* 0x0000000400b87947 */ /* 0x000fea0003800000 */
.L_x_2308:
        /* <DEDUP_REMOVED lines=11> */
.L_x_2315:
        /* <DEDUP_REMOVED lines=21> */
.L_x_2319:
[----:B------:R-:W-:Y:S05]  /*2a70*/  BSYNC B1 ;  /* 0x0000000000017941 */ /* 0x000fea0003800000 */
.L_x_2318:
[----:B------:R-:W-:Y:S01]  /*2a80*/  LEA R5, R0, 0x3b800000, 0x17 ;  /* 0x3b80000000057811 */ /* 0x000fe200078eb8ff */
[----:B------:R-:W-:-:S05]  /*2a90*/  IMAD.SHL.U32 R0, R3, 0x100000, RZ ;  /* 0x0010000003007824 */ /* 0x000fca00078e00ff */
[----:B------:R-:W-:-:S07]  /*2aa0*/  LOP3.LUT R0, R5, R0, R6, 0xfe, !PT ;  /* 0x0000000005007212 */ /* 0x000fce00078efe06 */
.L_x_2317:
[----:B------:R-:W-:Y:S05]  /*2ab0*/  BSYNC B0 ;  /* 0x0000000000007941 */ /* 0x000fea0003800000 */
.L_x_2316:
[----:B------:R-:W-:-:S04]  /*2ac0*/  FMUL.FTZ R0, R0, 1 ;  /* 0x3f80000000007820 */ /* 0x000fc80000410000 */
[----:B------:R3:W0:Y:S01]  /*2ad0*/  F2F.F64.F32 R24, R0 ;  /* 0x0000000000187310 */ /* 0x0006220000201800 */
[----:B------:R-:W-:Y:S05]  /*2ae0*/  BRA `(.L_x_2301) ;  /* 0x0000000400187947 */ /* 0x000fea0003800000 */
.L_x_2314:
        /* <DEDUP_REMOVED lines=21> */
.L_x_2323:
[----:B------:R-:W-:Y:S05]  /*2c40*/  BSYNC B1 ;  /* 0x0000000000017941 */ /* 0x000fea0003800000 */
.L_x_2322:
[----:B------:R-:W-:Y:S01]  /*2c50*/  LEA R5, R0, 0x37800000, 0x17 ;  /* 0x3780000000057811 */ /* 0x000fe200078eb8ff */
[----:B------:R-:W-:-:S05]  /*2c60*/  IMAD.SHL.U32 R0, R3, 0x200000, RZ ;  /* 0x0020000003007824 */ /* 0x000fca00078e00ff */
[----:B------:R-:W-:-:S07]  /*2c70*/  LOP3.LUT R0, R5, R0, R6, 0xfe, !PT ;  /* 0x0000000005007212 */ /* 0x000fce00078efe06 */
.L_x_2321:
[----:B------:R-:W-:Y:S05]  /*2c80*/  BSYNC B0 ;  /* 0x0000000000007941 */ /* 0x000fea0003800000 */
.L_x_2320:
[----:B------:R-:W-:-:S04]  /*2c90*/  FMUL.FTZ R0, R0, 1 ;  /* 0x3f80000000007820 */ /* 0x000fc80000410000 */
[----:B------:R0:W1:Y:S01]  /*2ca0*/  F2F.F64.F32 R24, R0 ;  /* 0x0000000000187310 */ /* 0x0000620000201800 */
[----:B------:R-:W-:Y:S05]  /*2cb0*/  BRA `(.L_x_2301) ;  /* 0x0000000000a47947 */ /* 0x000fea0003800000 */
.L_x_2313:
        /* <DEDUP_REMOVED lines=14> */
.L_x_2327:
[----:B------:R-:W-:Y:S05]  /*2da0*/  BSYNC B0 ;  /* 0x0000000000007941 */ /* 0x000fea0003800000 */
.L_x_2326:
[----:B------:R-:W-:-:S04]  /*2db0*/  FMUL.FTZ R0, R0, 1 ;  /* 0x3f80000000007820 */ /* 0x000fc80000410000 */
[----:B------:R0:W1:Y:S01]  /*2dc0*/  F2F.F64.F32 R24, R0 ;  /* 0x0000000000187310 */ /* 0x0000620000201800 */
[----:B------:R-:W-:Y:S05]  /*2dd0*/  BRA `(.L_x_2301) ;  /* 0x00000000005c7947 */ /* 0x000fea0003800000 */
.L_x_2300:
        /* <DEDUP_REMOVED lines=16> */
.L_x_2328:
[----:B------:R-:W-:Y:S01]  /*2ee0*/  CS2R R24, SRZ ;  /* 0x0000000000187805 */ /* 0x000fe2000001ff00 */
[----:B------:R-:W-:Y:S06]  /*2ef0*/  BRA `(.L_x_2301) ;  /* 0x0000000000147947 */ /* 0x000fec0003800000 */
.L_x_2325:
[----:B------:R-:W3:Y:S02]  /*2f00*/  LDG.E.64 R24, desc[UR36][R4.64] ;  /* 0x0000002404187981 */ /* 0x000ee4000c1e1b00 */
[----:B---3--:R-:W0:Y:S01]  /*2f10*/  I2F.F64.U64 R24, R24 ;  /* 0x0000001800187312 */ /* 0x008e220000301800 */
[----:B------:R-:W-:Y:S05]  /*2f20*/  BRA `(.L_x_2301) ;  /* 0x0000000000087947 */ /* 0x000fea0003800000 */
.L_x_2324:
[----:B------:R-:W3:Y:S02]  /*2f30*/  LDG.E R4, desc[UR36][R4.64] ;  /* 0x0000002404047981 */ /* 0x000ee4000c1e1900 */
[----:B---3--:R0:W1:Y:S02]  /*2f40*/  I2F.F64.U32 R24, R4 ;  /* 0x0000000400187312 */ /* 0x0080640000201800 */
.L_x_2301:
[----:B------:R-:W-:-:S07]  /*2f50*/  VIADD R22, R22, 0x80 ;  /* 0x0000008016167836 */ /* 0x000fce0000000000 */
.L_x_2295:
[----:B------:R-:W-:Y:S05]  /*2f60*/  BSYNC B6 ;  /* 0x0000000000067941 */ /* 0x000fea0003800000 */
.L_x_2294:
[----:B------:R-:W-:Y:S01]  /*2f70*/  ISETP.GE.AND P0, PT, R22, R19, PT ;  /* 0x000000131600720c */ /* 0x000fe20003f06270 */
[----:B------:R-:W-:-:S12]  /*2f80*/  BSSY B6, `(.L_x_2329) ;  /* 0x00000f4000067945 */ /* 0x000fd80003800000 */
[----:B------:R-:W-:Y:S05]  /*2f90*/  @P0 BRA `(.L_x_2330) ;  /* 0x0000000c00c80947 */ /* 0x000fea0003800000 */
[----:B01----:R-:W0:Y:S01]  /*2fa0*/  LDC.64 R4, c[0x0][0x220] ;  /* 0x00008800ff047b82 */ /* 0x003e220000000a00 */
        /* <DEDUP_REMOVED lines=19> */
.L_x_2334:
[----:B------:R-:W3:Y:S02]  /*30e0*/  LDG.E.U8 R4, desc[UR36][R4.64] ;  /* 0x0000002404047981 */ /* 0x000ee4000c1e1100 */
[----:B---3--:R0:W1:Y:S01]  /*30f0*/  I2F.F64.U16 R16, R4 ;  /* 0x0000000400107312 */ /* 0x0080620000101800 */
[----:B------:R-:W-:Y:S05]  /*3100*/  BRA `(.L_x_2330) ;  /* 0x0000000c006c7947 */ /* 0x000fea0003800000 */
.L_x_2333:
        /* <DEDUP_REMOVED lines=9> */
.L_x_2337:
[----:B------:R-:W3:Y:S02]  /*31a0*/  LDG.E R4, desc[UR36][R4.64] ;  /* 0x0000002404047981 */ /* 0x000ee4000c1e1900 */
[----:B---3--:R0:W1:Y:S01]  /*31b0*/  I2F.F64 R16, R4 ;  /* 0x0000000400107312 */ /* 0x0080620000201c00 */
[----:B------:R-:W-:Y:S05]  /*31c0*/  BRA `(.L_x_2330) ;  /* 0x0000000c003c7947 */ /* 0x000fea0003800000 */
.L_x_2336:
[----:B------:R-:W3:Y:S02]  /*31d0*/  LDG.E.U16 R4, desc[UR36][R4.64] ;  /* 0x0000002404047981 */ /* 0x000ee4000c1e1500 */
[----:B---3--:R0:W1:Y:S01]  /*31e0*/  I2F.F64.S16 R16, R4 ;  /* 0x0000000400107312 */ /* 0x0080620000101c00 */
[----:B------:R-:W-:Y:S05]  /*31f0*/  BRA `(.L_x_2330) ;  /* 0x0000000c00307947 */ /* 0x000fea0003800000 */
.L_x_2332:
        /* <DEDUP_REMOVED lines=10> */
.L_x_2339:
[----:B------:R-:W3:Y:S02]  /*32a0*/  LDG.E.U16 R0, desc[UR36][R4.64] ;  /* 0x0000002404007981 */ /* 0x000ee4000c1e1500 */
[----:B---3--:R-:W-:-:S05]  /*32b0*/  HADD2.F32 R0, -RZ, R0.H0_H0 ;  /* 0x20000000ff007230 */ /* 0x008fca0000004100 */
[----:B------:R-:W-:-:S04]  /*32c0*/  FMUL.FTZ R0, R0, 1 ;  /* 0x3f80000000007820 */ /* 0x000fc80000410000 */
[----:B------:R0:W1:Y:S01]  /*32d0*/  F2F.F64.F32 R16, R0 ;  /* 0x0000000000107310 */ /* 0x0000620000201800 */
[----:B------:R-:W-:Y:S05]  /*32e0*/  BRA `(.L_x_2330) ;  /* 0x0000000800f47947 */ /* 0x000fea0003800000 */
.L_x_2338:
        /* <DEDUP_REMOVED lines=10> */
.L_x_2341:
[----:B------:R-:W3:Y:S02]  /*3390*/  LDG.E.U16 R4, desc[UR36][R4.64] ;  /* 0x0000002404047981 */ /* 0x000ee4000c1e1500 */
[----:B---3--:R-:W-:-:S05]  /*33a0*/  HADD2.F32 R0, -RZ, R4.H0_H0 ;  /* 0x20000004ff007230 */ /* 0x008fca0000004100 */
[----:B------:R-:W-:-:S04]  /*33b0*/  FMUL.FTZ R0, R0, 1 ;  /* 0x3f80000000007820 */ /* 0x000fc80000410000 */
[----:B------:R0:W1:Y:S01]  /*33c0*/  F2F.F64.F32 R16, R0 ;  /* 0x0000000000107310 */ /* 0x0000620000201800 */
[----:B------:R-:W-:Y:S05]  /*33d0*/  BRA `(.L_x_2330) ;  /* 0x0000000800b87947 */ /* 0x000fea0003800000 */
.L_x_2340:
[----:B------:R0:W5:Y:S01]  /*33e0*/  LDG.E.64 R16, desc[UR36][R4.64] ;  /* 0x0000002404107981 */ /* 0x000162000c1e1b00 */
[----:B------:R-:W-:Y:S05]  /*33f0*/  BRA `(.L_x_2330) ;  /* 0x0000000800b07947 */ /* 0x000fea0003800000 */
.L_x_2331:
        /* <DEDUP_REMOVED lines=13> */
.L_x_2344:
[----:B------:R0:W5:Y:S01]  /*34d0*/  LDG.E.64 R16, desc[UR36][R4.64] ;  /* 0x0000002404107981 */ /* 0x000162000c1e1b00 */
[----:B------:R-:W-:Y:S05]  /*34e0*/  BRA `(.L_x_2330) ;  /* 0x0000000800747947 */ /* 0x000fea0003800000 */
.L_x_2343:
        /* <DEDUP_REMOVED lines=25> */
[----:B------:R-:W-:-:S04]  /*3680*/  FMUL.FTZ R3, R3, 1 ;  /* 0x3f80000003037820 */ /* 0x000fc80000410000 */
[----:B------:R0:W1:Y:S01]  /*3690*/  F2F.F64.F32 R16, R3 ;  /* 0x0000000300107310 */ /* 0x0000620000201800 */
[----:B------:R-:W-:Y:S05]  /*36a0*/  BRA `(.L_x_2330) ;  /* 0x0000000800047947 */ /* 0x000fea0003800000 */
.L_x_2346:
[----:B------:R-:W3:Y:S02]  /*36b0*/  LDG.E.U8 R3, desc[UR36][R4.64] ;  /* 0x0000002404037981 */ /* 0x000ee4000c1e1100 */
[----:B---3--:R-:W-:-:S05]  /*36c0*/  IMAD.SHL.U32 R0, R3, 0x2000000, RZ ;  /* 0x0200000003007824 */ /* 0x008fca00078e00ff */
        /* <DEDUP_REMOVED lines=10> */
[----:B------:R-:W-:-:S04]  /*3770*/  FMUL.FTZ R2, R2, 1 ;  /* 0x3f80000002027820 */ /* 0x000fc80000410000 */
[----:B------:R0:W1:Y:S01]  /*3780*/  F2F.F64.F32 R16, R2 ;  /* 0x0000000200107310 */ /* 0x0000620000201800 */
[----:B------:R-:W-:Y:S05]  /*3790*/  BRA `(.L_x_2330) ;  /* 0x0000000400c87947 */ /* 0x000fea0003800000 */
.L_x_2345:
[----:B------:R-:W3:Y:S02]  /*37a0*/  LDG.E.U16 R0, desc[UR36][R4.64] ;  /* 0x0000002404007981 */ /* 0x000ee4000c1e1500 */
[----:B---3--:R-:W-:-:S04]  /*37b0*/  IMAD.U32 R0, R0, 0x10000, RZ ;  /* 0x0001000000007824 */ /* 0x008fc800078e00ff */
[----:B------:R-:W-:-:S04]  /*37c0*/  FMUL.FTZ R0, R0, 1 ;  /* 0x3f80000000007820 */ /* 0x000fc80000410000 */
[----:B------:R0:W1:Y:S01]  /*37d0*/  F2F.F64.F32 R16, R0 ;  /* 0x0000000000107310 */ /* 0x0000620000201800 */
[----:B------:R-:W-:Y:S05]  /*37e0*/  BRA `(.L_x_2330) ;  /* 0x0000000400b47947 */ /* 0x000fea0003800000 */
.L_x_2342:
        /* <DEDUP_REMOVED lines=11> */
.L_x_2349:
        /* <DEDUP_REMOVED lines=21> */
.L_x_2353:
[----:B------:R-:W-:Y:S05]  /*39f0*/  BSYNC B1 ;  /* 0x0000000000017941 */ /* 0x000fea0003800000 */
.L_x_2352:
[----:B------:R-:W-:Y:S01]  /*3a00*/  LEA R3, R0, 0x3b800000, 0x17 ;  /* 0x3b80000000037811 */ /* 0x000fe200078eb8ff */
[----:B------:R-:W-:-:S05]  /*3a10*/  IMAD.SHL.U32 R0, R2, 0x100000, RZ ;  /* 0x0010000002007824 */ /* 0x000fca00078e00ff */
[----:B------:R-:W-:-:S07]  /*3a20*/  LOP3.LUT R0, R3, R0, R4, 0xfe, !PT ;  /* 0x0000000003007212 */ /* 0x000fce00078efe04 */
.L_x_2351:
[----:B------:R-:W-:Y:S05]  /*3a30*/  BSYNC B0 ;  /* 0x0000000000007941 */ /* 0x000fea0003800000 */
.L_x_2350:
[----:B------:R-:W-:-:S04]  /*3a40*/  FMUL.FTZ R0, R0, 1 ;  /* 0x3f80000000007820 */ /* 0x000fc80000410000 */
[----:B------:R0:W1:Y:S01]  /*3a50*/  F2F.F64.F32 R16, R0 ;  /* 0x0000000000107310 */ /* 0x0000620000201800 */
[----:B------:R-:W-:Y:S05]  /*3a60*/  BRA `(.L_x_2330) ;  /* 0x0000000400147947 */ /* 0x000fea0003800000 */
.L_x_2348:
        /* <DEDUP_REMOVED lines=21> */
.L_x_2357:
[----:B------:R-:W-:Y:S05]  /*3bc0*/  BSYNC B1 ;  /* 0x0000000000017941 */ /* 0x000fea0003800000 */
.L_x_2356:
[----:B------:R-:W-:Y:S01]  /*3bd0*/  LEA R3, R0, 0x37800000, 0x17 ;  /* 0x3780000000037811 */ /* 0x000fe200078eb8ff */
[----:B------:R-:W-:-:S05]  /*3be0*/  IMAD.SHL.U32 R0, R2, 0x200000, RZ ;  /* 0x0020000002007824 */ /* 0x000fca00078e00ff */
[----:B------:R-:W-:-:S07]  /*3bf0*/  LOP3.LUT R0, R3, R0, R4, 0xfe, !PT ;  /* 0x0000000003007212 */ /* 0x000fce00078efe04 */
.L_x_2355:
[----:B------:R-:W-:Y:S05]  /*3c00*/  BSYNC B0 ;  /* 0x0000000000007941 */ /* 0x000fea0003800000 */
.L_x_2354:
[----:B------:R-:W-:-:S04]  /*3c10*/  FMUL.FTZ R0, R0, 1 ;  /* 0x3f80000000007820 */ /* 0x000fc80000410000 */
[----:B------:R0:W1:Y:S01]  /*3c20*/  F2F.F64.F32 R16, R0 ;  /* 0x0000000000107310 */ /* 0x0000620000201800 */
[----:B------:R-:W-:Y:S05]  /*3c30*/  BRA `(.L_x_2330) ;  /* 0x0000000000a07947 */ /* 0x000fea0003800000 */
.L_x_2347:
        /* <DEDUP_REMOVED lines=14> */
.L_x_2361:
[----:B------:R-:W-:Y:S05]  /*3d20*/  BSYNC B0 ;  /* 0x0000000000007941 */ /* 0x000fea0003800000 */
.L_x_2360:
[----:B------:R-:W-:-:S04]  /*3d30*/  FMUL.FTZ R0, R0, 1 ;  /* 0x3f80000000007820 */ /* 0x000fc80000410000 */
[----:B------:R0:W1:Y:S01]  /*3d40*/  F2F.F64.F32 R16, R0 ;  /* 0x0000000000107310 */ /* 0x0000620000201800 */
[----:B------:R-:W-:Y:S05]  /*3d50*/  BRA `(.L_x_2330) ;  /* 0x0000000000587947 */ /* 0x000fea0003800000 */
.L_x_2335:
        /* <DEDUP_REMOVED lines=16> */
.L_x_2362:
[----:B------:R-:W-:Y:S05]  /*3e60*/  BRA `(.L_x_2330) ;  /* 0x0000000000147947 */ /* 0x000fea0003800000 */
.L_x_2359:
[----:B------:R-:W3:Y:S02]  /*3e70*/  LDG.E.64 R16, desc[UR36][R4.64] ;  /* 0x0000002404107981 */ /* 0x000ee4000c1e1b00 */
[----:B---3--:R-:W0:Y:S01]  /*3e80*/  I2F.F64.U64 R16, R16 ;  /* 0x0000001000107312 */ /* 0x008e220000301800 */
[----:B------:R-:W-:Y:S05]  /*3e90*/  BRA `(.L_x_2330) ;  /* 0x0000000000087947 */ /* 0x000fea0003800000 */
.L_x_2358:
[----:B------:R-:W3:Y:S02]  /*3ea0*/  LDG.E R4, desc[UR36][R4.64] ;  /* 0x0000002404047981 */ /* 0x000ee4000c1e1900 */
[----:B---3--:R0:W1:Y:S02]  /*3eb0*/  I2F.F64.U32 R16, R4 ;  /* 0x0000000400107312 */ /* 0x0080640000201800 */
.L_x_2330:
[----:B------:R-:W-:Y:S05]  /*3ec0*/  BSYNC B6 ;  /* 0x0000000000067941 */ /* 0x000fea0003800000 */
.L_x_2329:
[----:B------:R-:W2:Y:S01]  /*3ed0*/  S2R R22, SR_TID.X ;  /* 0x0000000000167919 */ /* 0x000ea20000002100 */
[----:B------:R-:W-:Y:S01]  /*3ee0*/  BSSY B0, `(.L_x_2363) ;  /* 0x0000053000007945 */ /* 0x000fe20003800000 */
[----:B--2---:R-:W-:-:S13]  /*3ef0*/  ISETP.GE.AND P0, PT, R22, R19, PT ;  /* 0x000000131600720c */ /* 0x004fda0003f06270 */
[----:B------:R-:W-:Y:S05]  /*3f00*/  @P0 BRA `(.L_x_2364) ;  /* 0x0000000400400947 */ /* 0x000fea0003800000 */
[----:B01--45:R-:W-:Y:S01]  /*3f10*/  DSETP.GT.AND P1, PT, |R26|, 1, PT ;  /* 0x3ff000001a00742a */ /* 0x033fe20003f24200 */
        /* <DEDUP_REMOVED lines=13> */
.L_x_2366:
[----:B------:R-:W-:Y:S05]  /*3ff0*/  BSYNC B1 ;  /* 0x0000000000017941 */ /* 0x000fea0003800000 */
.L_x_2365:
[----:B------:R-:W-:Y:S01]  /*4000*/  DMUL R4, R2, R2 ;  /* 0x0000000202047228 */ /* 0x000fe20000000000 */
[----:B------:R-:W-:Y:S01]  /*4010*/  IMAD.MOV.U32 R6, RZ, RZ, -0x2449a4b7 ;  /* 0xdbb65b49ff067424 */ /* 0x000fe200078e00ff */
[----:B------:R-:W-:Y:S01]  /*4020*/  UMOV UR4, 0x2a25ff7e ;  /* 0x2a25ff7e00047882 */ /* 0x000fe20000000000 */
[----:B------:R-:W-:Y:S01]  /*4030*/  IMAD.MOV.U32 R7, RZ, RZ, 0x3f2d3b63 ;  /* 0x3f2d3b63ff077424 */ /* 0x000fe200078e00ff */
[----:B------:R-:W-:-:S05]  /*4040*/  UMOV UR5, 0x3ef53e1d ;  /* 0x3ef53e1d00057882 */ /* 0x000fca0000000000 */
        /* <DEDUP_REMOVED lines=59> */
[----:B------:R-:W-:-:S07]  /*4400*/  LOP3.LUT R5, R5, 0x80000000, R27, 0xb8, !PT ;  /* 0x8000000005057812 */ /* 0x000fce00078eb81b */
.L_x_2364:
[----:B------:R-:W-:Y:S05]  /*4410*/  BSYNC B0 ;  /* 0x0000000000007941 */ /* 0x000fea0003800000 */
.L_x_2363:
[----:B01--45:R-:W-:Y:S01]  /*4420*/  VIADD R26, R22, 0x80 ;  /* 0x00000080161a7836 */ /* 0x033fe20000000000 */
[----:B------:R-:W-:Y:S04]  /*4430*/  BSSY B0, `(.L_x_2367) ;  /* 0x0000053000007945 */ /* 0x000fe80003800000 */
[----:B------:R-:W-:-:S13]  /*4440*/  ISETP.GE.AND P1, PT, R26, R19, PT ;  /* 0x000000131a00720c */ /* 0x000fda0003f26270 */
[----:B------:R-:W-:Y:S05]  /*4450*/  @P1 BRA `(.L_x_2368) ;  /* 0x0000000400401947 */ /* 0x000fea0003800000 */
[----:B------:R-:W-:Y:S01]  /*4460*/  DSETP.GT.AND P1, PT, |R28|, 1, PT ;  /* 0x3ff000001c00742a */ /* 0x000fe20003f24200 */
        /* <DEDUP_REMOVED lines=13> */
.L_x_2370:
[----:B------:R-:W-:Y:S05]  /*4540*/  BSYNC B1 ;  /* 0x0000000000017941 */ /* 0x000fea0003800000 */
.L_x_2369:
        /* <DEDUP_REMOVED lines=65> */
.L_x_2368:
[----:B------:R-:W-:Y:S05]  /*4960*/  BSYNC B0 ;  /* 0x0000000000007941 */ /* 0x000fea0003800000 */
.L_x_2367:
[----:B---3--:R-:W-:Y:S01]  /*4970*/  VIADD R0, R22, 0x100 ;  /* 0x0000010016007836 */ /* 0x008fe20000000000 */
        /* <DEDUP_REMOVED lines=17> */
.L_x_2374:
[----:B------:R-:W-:Y:S05]  /*4a90*/  BSYNC B1 ;  /* 0x0000000000017941 */ /* 0x000fea0003800000 */
.L_x_2373:
        /* <DEDUP_REMOVED lines=65> */
.L_x_2372:
[----:B------:R-:W-:Y:S05]  /*4eb0*/  BSYNC B0 ;  /* 0x0000000000007941 */ /* 0x000fea0003800000 */
.L_x_2371:
[----:B------:R-:W-:Y:S01]  /*4ec0*/  VIADD R0, R22, 0x180 ;  /* 0x0000018016007836 */ /* 0x000fe20000000000 */
        /* <DEDUP_REMOVED lines=17> */
.L_x_2378:
[----:B------:R-:W-:Y:S05]  /*4fe0*/  BSYNC B1 ;  /* 0x0000000000017941 */ /* 0x000fea0003800000 */
.L_x_2377:
        /* <DEDUP_REMOVED lines=65> */
.L_x_2376:
[----:B------:R-:W-:Y:S05]  /*5400*/  BSYNC B0 ;  /* 0x0000000000007941 */ /* 0x000fea0003800000 */
.L_x_2375:
[----:B------:R-:W0:Y:S01]  /*5410*/  LDC.U8 R2, c[0x0][0x234] ;  /* 0x00008d00ff027b82 */ /* 0x000e220000000000 */
[----:B------:R-:W-:Y:S04]  /*5420*/  BSSY B6, `(.L_x_2379) ;  /* 0x000012c000067945 */ /* 0x000fe80003800000 */
[----:B------:R-:W-:Y:S05]  /*5430*/  @P0 BRA `(.L_x_2380) ;  /* 0x0000001000a80947 */ /* 0x000fea0003800000 */
[----:B------:R-:W1:Y:S01]  /*5440*/  LDC.64 R8, c[0x0][0x218] ;  /* 0x00008600ff087b82 */ /* 0x000e620000000a00 */
[----:B0-----:R-:W-:Y:S01]  /*5450*/  PRMT R0, R2, 0x9910, RZ ;  /* 0x0000991002007816 */ /* 0x001fe200000000ff */
[----:B------:R-:W-:Y:S01]  /*5460*/  IMAD R22, R18, 0x200, R22 ;  /* 0x0000020012167824 */ /* 0x000fe200078e0216 */
[----:B------:R-:W-:Y:S02]  /*5470*/  ULDC UR4, c[0x0][0x238] ;  /* 0x00008e0000047ab9 */ /* 0x000fe40000000800 */
[----:B------:R-:W-:Y:S01]  /*5480*/  ISETP.GT.AND P0, PT, R0, 0x9, PT ;  /* 0x000000090000780c */ /* 0x000fe20003f04270 */
[----:B------:R-:W-:-:S05]  /*5490*/  IMAD R3, R22, UR4, RZ ;  /* 0x0000000416037c24 */ /* 0x000fca000f8e02ff */
[----:B-1----:R-:W-:-:S05]  /*54a0*/  IADD3 R8, P1, R3, R8, RZ ;  /* 0x0000000803087210 */ /* 0x002fca0007f3e0ff */
        /* <DEDUP_REMOVED lines=10> */
[----:B------:R-:W0:Y:S01]  /*5550*/  F2I.F64.TRUNC R5, R4 ;  /* 0x0000000400057311 */ /* 0x000e22000030d100 */
[----:B------:R-:W-:Y:S01]  /*5560*/  IMAD.MOV.U32 R22, RZ, RZ, R26 ;  /* 0x000000ffff167224 */ /* 0x000fe200078e001a */
[----:B0-----:R0:W-:Y:S01]  /*5570*/  STG.E.U8 desc[UR36][R8.64], R5 ;  /* 0x0000000508007986 */ /* 0x0011e2000c101124 */
[----:B------:R-:W-:Y:S05]  /*5580*/  BRA `(.L_x_2380) ;  /* 0x0000001000547947 */ /* 0x000fea0003800000 */
.L_x_2384:
[----:B------:R-:W0:Y:S01]  /*5590*/  F2I.S64.F64.TRUNC R4, R4 ;  /* 0x0000000400047311 */ /* 0x000e22000030d900 */
[----:B------:R-:W-:Y:S02]  /*55a0*/  IMAD.MOV.U32 R22, RZ, RZ, R26 ;  /* 0x000000ffff167224 */ /* 0x000fe400078e001a */
[----:B0-----:R-:W-:-:S05]  /*55b0*/  IMAD.MOV.U32 R3, RZ, RZ, R4 ;  /* 0x000000ffff037224 */ /* 0x001fca00078e0004 */
[----:B------:R0:W-:Y:S01]  /*55c0*/  STG.E.U8 desc[UR36][R8.64], R3 ;  /* 0x0000000308007986 */ /* 0x0001e2000c101124 */
[----:B------:R-:W-:Y:S05]  /*55d0*/  BRA `(.L_x_2380) ;  /* 0x0000001000407947 */ /* 0x000fea0003800000 */
.L_x_2383:
[----:B------:R-:W-:-:S13]  /*55e0*/  ISETP.NE.AND P0, PT, R0, 0x2, PT ;  /* 0x000000020000780c */ /* 0x000fda0003f05270 */
[----:B------:R-:W-:Y:S05]  /*55f0*/  @!P0 BRA `(.L_x_2386) ;  /* 0x0000000000308947 */ /* 0x000fea0003800000 */
[----:B------:R-:W-:-:S13]  /*5600*/  ISETP.NE.AND P0, PT, R0, 0x3, PT ;  /* 0x000000030000780c */ /* 0x000fda0003f05270 */
[----:B------:R-:W-:Y:S05]  /*5610*/  @!P0 BRA `(.L_x_2387) ;  /* 0x0000000000188947 */ /* 0x000fea0003800000 */
[----:B------:R-:W-:-:S13]  /*5620*/  ISETP.NE.AND P0, PT, R0, 0x4, PT ;  /* 0x000000040000780c */ /* 0x000fda0003f05270 */
[----:B------:R-:W-:Y:S05]  /*5630*/  @P0 BRA `(.L_x_2385) ;  /* 0x0000000c00c40947 */ /* 0x000fea0003800000 */
[----:B------:R-:W0:Y:S01]  /*5640*/  F2I.S64.F64.TRUNC R4, R4 ;  /* 0x0000000400047311 */ /* 0x000e22000030d900 */
[----:B------:R-:W-:Y:S01]  /*5650*/  IMAD.MOV.U32 R22, RZ, RZ, R26 ;  /* 0x000000ffff167224 */ /* 0x000fe200078e001a */
[----:B0-----:R0:W-:Y:S01]  /*5660*/  STG.E.64 desc[UR36][R8.64], R4 ;  /* 0x0000000408007986 */ /* 0x0011e2000c101b24 */
[----:B------:R-:W-:Y:S05]  /*5670*/  BRA `(.L_x_2380) ;  /* 0x0000001000187947 */ /* 0x000fea0003800000 */
.L_x_2387:
[----:B------:R-:W0:Y:S01]  /*5680*/  F2I.F64.TRUNC R5, R4 ;  /* 0x0000000400057311 */ /* 0x000e22000030d100 */
[----:B------:R-:W-:Y:S01]  /*5690*/  IMAD.MOV.U32 R22, RZ, RZ, R26 ;  /* 0x000000ffff167224 */ /* 0x000fe200078e001a */
[----:B0-----:R0:W-:Y:S01]  /*56a0*/  STG.E desc[UR36][R8.64], R5 ;  /* 0x0000000508007986 */ /* 0x0011e2000c101924 */
[----:B------:R-:W-:Y:S05]  /*56b0*/  BRA `(.L_x_2380) ;  /* 0x0000001000087947 */ /* 0x000fea0003800000 */
.L_x_2386:
[----:B------:R-:W0:Y:S01]  /*56c0*/  F2I.F64.TRUNC R5, R4 ;  /* 0x0000000400057311 */ /* 0x000e22000030d100 */
[----:B------:R-:W-:Y:S01]  /*56d0*/  IMAD.MOV.U32 R22, RZ, RZ, R26 ;  /* 0x000000ffff167224 */ /* 0x000fe200078e001a */
[----:B0-----:R0:W-:Y:S01]  /*56e0*/  STG.E.U16 desc[UR36][R8.64], R5 ;  /* 0x0000000508007986 */ /* 0x0011e2000c101524 */
[----:B------:R-:W-:Y:S05]  /*56f0*/  BRA `(.L_x_2380) ;  /* 0x0000000c00f87947 */ /* 0x000fea0003800000 */
.L_x_2382:
        /* <DEDUP_REMOVED lines=10> */
[----:B------:R-:W-:-:S13]  /*57a0*/  IMAD.MOV.U32 R22, RZ, RZ, R26 ;  /* 0x000000ffff167224 */ /* 0x000fda00078e001a */
[----:B0-----:R-:W-:-:S05]  /*57b0*/  @!P0 FMUL R3, R3, 1.175494350822287508e-38 ;  /* 0x0080000003038820 */ /* 0x001fca0000400000 */
[----:B------:R0:W-:Y:S01]  /*57c0*/  STG.E desc[UR36][R8.64], R3 ;  /* 0x0000000308007986 */ /* 0x0001e2000c101924 */
[----:B------:R-:W-:Y:S05]  /*57d0*/  BRA `(.L_x_2380) ;  /* 0x0000000c00c07947 */ /* 0x000fea0003800000 */
.L_x_2389:
[----:B------:R-:W-:Y:S01]  /*57e0*/  UMOV UR4, 0xf0000000 ;  /* 0xf000000000047882 */ /* 0x000fe20000000000 */
[----:B------:R-:W-:Y:S01]  /*57f0*/  UMOV UR5, 0x380fffff ;  /* 0x380fffff00057882 */ /* 0x000fe20000000000 */
[----:B------:R-:W0:Y:S01]  /*5800*/  F2F.F32.F64 R0, R4 ;  /* 0x0000000400007310 */ /* 0x000e220000301000 */
[----:B------:R-:W-:Y:S01]  /*5810*/  DSETP.GEU.AND P0, PT, |R4|, UR4, PT ;  /* 0x0000000404007e2a */ /* 0x000fe2000bf0e200 */
[----:B------:R-:W-:-:S13]  /*5820*/  IMAD.MOV.U32 R22, RZ, RZ, R26 ;  /* 0x000000ffff167224 */ /* 0x000fda00078e001a */
[----:B0-----:R-:W-:-:S05]  /*5830*/  @!P0 FMUL R0, R0, 1.175494350822287508e-38 ;  /* 0x0080000000008820 */ /* 0x001fca0000400000 */
[----:B------:R-:W-:-:S05]  /*5840*/  F2FP.F16.F32.PACK_AB R0, RZ, R0 ;  /* 0x00000000ff00723e */ /* 0x000fca00000000ff */
[----:B------:R0:W-:Y:S01]  /*5850*/  STG.E.U16 desc[UR36][R8.64], R0 ;  /* 0x0000000008007986 */ /* 0x0001e2000c101524 */
[----:B------:R-:W-:Y:S05]  /*5860*/  BRA `(.L_x_2380) ;  /* 0x0000000c009c7947 */ /* 0x000fea0003800000 */
.L_x_2388:
        /* <DEDUP_REMOVED lines=10> */
[----:B------:R-:W-:Y:S02]  /*5910*/  IMAD.MOV.U32 R7, RZ, RZ, RZ ;  /* 0x000000ffff077224 */ /* 0x000fe400078e00ff */
[----:B------:R-:W-:-:S11]  /*5920*/  IMAD.MOV.U32 R22, RZ, RZ, R26 ;  /* 0x000000ffff167224 */ /* 0x000fd600078e001a */
[----:B0-----:R-:W-:-:S05]  /*5930*/  @!P0 FMUL R6, R6, 1.175494350822287508e-38 ;  /* 0x0080000006068820 */ /* 0x001fca0000400000 */
[----:B------:R0:W-:Y:S01]  /*5940*/  STG.E.64 desc[UR36][R8.64], R6 ;  /* 0x0000000608007986 */ /* 0x0001e2000c101b24 */
[----:B------:R-:W-:Y:S05]  /*5950*/  BRA `(.L_x_2380) ;  /* 0x0000000c00607947 */ /* 0x000fea0003800000 */
.L_x_2391:
[----:B------:R-:W-:Y:S01]  /*5960*/  UMOV UR4, 0xf0000000 ;  /* 0xf000000000047882 */ /* 0x000fe20000000000 */
[----:B------:R-:W-:Y:S01]  /*5970*/  UMOV UR5, 0x380fffff ;  /* 0x380fffff00057882 */ /* 0x000fe20000000000 */
[----:B------:R-:W0:Y:S01]  /*5980*/  F2F.F32.F64 R0, R4 ;  /* 0x0000000400007310 */ /* 0x000e220000301000 */
[----:B------:R-:W-:Y:S01]  /*5990*/  DSETP.GEU.AND P0, PT, |R4|, UR4, PT ;  /* 0x0000000404007e2a */ /* 0x000fe2000bf0e200 */
[----:B------:R-:W-:-:S13]  /*59a0*/  IMAD.MOV.U32 R22, RZ, RZ, R26 ;  /* 0x000000ffff167224 */ /* 0x000fda00078e001a */
[----:B0-----:R-:W-:-:S05]  /*59b0*/  @!P0 FMUL R0, R0, 1.175494350822287508e-38 ;  /* 0x0080000000008820 */ /* 0x001fca0000400000 */
[----:B------:R-:W-:-:S04]  /*59c0*/  F2FP.F16.F32.PACK_AB R3, RZ, R0 ;  /* 0x00000000ff03723e */ /* 0x000fc800000000ff */
[----:B------:R-:W-:-:S05]  /*59d0*/  PRMT R3, R3, 0x5410, RZ ;  /* 0x0000541003037816 */ /* 0x000fca00000000ff */
[----:B------:R0:W-:Y:S01]  /*59e0*/  STG.E desc[UR36][R8.64], R3 ;  /* 0x0000000308007986 */ /* 0x0001e2000c101924 */
[----:B------:R-:W-:Y:S05]  /*59f0*/  BRA `(.L_x_2380) ;  /* 0x0000000c00387947 */ /* 0x000fea0003800000 */
.L_x_2390:
[----:B------:R0:W-:Y:S01]  /*5a00*/  STG.E.64 desc[UR36][R8.64], R4 ;  /* 0x0000000408007986 */ /* 0x0001e2000c101b24 */
[----:B------:R-:W-:Y:S01]  /*5a10*/  IMAD.MOV.U32 R22, RZ, RZ, R26 ;  /* 0x000000ffff167224 */ /* 0x000fe200078e001a */
[----:B------:R-:W-:Y:S06]  /*5a20*/  BRA `(.L_x_2380) ;  /* 0x0000000c002c7947 */ /* 0x000fec0003800000 */
.L_x_2381:
        /* <DEDUP_REMOVED lines=8> */
[----:B------:R-:W-:Y:S01]  /*5ab0*/  DSETP.NEU.AND P0, PT, R4, RZ, PT ;  /* 0x000000ff0400722a */ /* 0x000fe20003f0d000 */
[----:B------:R-:W-:-:S05]  /*5ac0*/  IMAD.MOV.U32 R22, RZ, RZ, R26 ;  /* 0x000000ffff167224 */ /* 0x000fca00078e001a */
[----:B------:R-:W-:-:S05]  /*5ad0*/  SEL R3, RZ, 0x1, !P0 ;  /* 0x00000001ff037807 */ /* 0x000fca0004000000 */
[----:B------:R0:W-:Y:S01]  /*5ae0*/  STG.E.U8 desc[UR36][R8.64], R3 ;  /* 0x0000000308007986 */ /* 0x0001e2000c101124 */
[----:B------:R-:W-:Y:S05]  /*5af0*/  BRA `(.L_x_2380) ;  /* 0x0000000800f87947 */ /* 0x000fea0003800000 */
.L_x_2394:
[----:B------:R-:W-:Y:S01]  /*5b00*/  CS2R R6, SRZ ;  /* 0x0000000000067805 */ /* 0x000fe2000001ff00 */
[----:B------:R-:W-:-:S04]  /*5b10*/  IMAD.MOV.U32 R22, RZ, RZ, R26 ;  /* 0x000000ffff167224 */ /* 0x000fc800078e001a */
[----:B------:R0:W-:Y:S01]  /*5b20*/  STG.E.128 desc[UR36][R8.64], R4 ;  /* 0x0000000408007986 */ /* 0x0001e2000c101d24 */
[----:B------:R-:W-:Y:S05]  /*5b30*/  BRA `(.L_x_2380) ;  /* 0x0000000800e87947 */ /* 0x000fea0003800000 */
.L_x_2393:
        /* <DEDUP_REMOVED lines=25> */
.L_x_2398:
[----:B------:R-:W-:Y:S05]  /*5cd0*/  BSYNC B0 ;  /* 0x0000000000007941 */ /* 0x000fea0003800000 */
.L_x_2397:
[----:B------:R-:W-:Y:S01]  /*5ce0*/  LOP3.LUT R7, R0, R7, RZ, 0xfc, !PT ;  /* 0x0000000700077212 */ /* 0x000fe200078efcff */
[----:B------:R-:W-:-:S04]  /*5cf0*/  IMAD.MOV.U32 R22, RZ, RZ, R26 ;  /* 0x000000ffff167224 */ /* 0x000fc800078e001a */
[----:B------:R0:W-:Y:S01]  /*5d00*/  STG.E.U8 desc[UR36][R8.64], R7 ;  /* 0x0000000708007986 */ /* 0x0001e2000c101124 */
[----:B------:R-:W-:Y:S05]  /*5d10*/  BRA `(.L_x_2380) ;  /* 0x0000000800707947 */ /* 0x000fea0003800000 */
.L_x_2396:
        /* <DEDUP_REMOVED lines=17> */
.L_x_2400:
[----:B------:R-:W-:Y:S01]  /*5e30*/  IMAD.MOV.U32 R0, RZ, RZ, 0x7f ;  /* 0x0000007fff007424 */ /* 0x000fe200078e00ff */
[----:B------:R-:W-:-:S04]  /*5e40*/  ISETP.GT.U32.AND P0, PT, R3, 0x7f800000, PT ;  /* 0x7f8000000300780c */ /* 0x000fc80003f04070 */
[----:B------:R-:W-:-:S09]  /*5e50*/  SEL R0, R0, 0x7c, P0 ;  /* 0x0000007c00007807 */ /* 0x000fd20000000000 */
.L_x_2401:
[----:B------:R-:W-:Y:S05]  /*5e60*/  BSYNC B0 ;  /* 0x0000000000007941 */ /* 0x000fea0003800000 */
.L_x_2399:
[----:B------:R-:W-:Y:S01]  /*5e70*/  LOP3.LUT R3, R7, 0x80000000, RZ, 0xc0, !PT ;  /* 0x8000000007037812 */ /* 0x000fe200078ec0ff */
[----:B------:R-:W-:-:S03]  /*5e80*/  IMAD.MOV.U32 R22, RZ, RZ, R26 ;  /* 0x000000ffff167224 */ /* 0x000fc600078e001a */
[----:B------:R-:W-:-:S04]  /*5e90*/  SHF.R.U32.HI R3, RZ, 0x18, R3 ;  /* 0x00000018ff037819 */ /* 0x000fc80000011603 */
[----:B------:R-:W-:-:S05]  /*5ea0*/  LOP3.LUT R3, R0, R3, RZ, 0xfc, !PT ;  /* 0x0000000300037212 */ /* 0x000fca00078efcff */
[----:B------:R0:W-:Y:S01]  /*5eb0*/  STG.E.U8 desc[UR36][R8.64], R3 ;  /* 0x0000000308007986 */ /* 0x0001e2000c101124 */
[----:B------:R-:W-:Y:S05]  /*5ec0*/  BRA `(.L_x_2380) ;  /* 0x0000000800047947 */ /* 0x000fea0003800000 */
.L_x_2395:
[----:B------:R-:W-:Y:S01]  /*5ed0*/  UMOV UR4, 0xf0000000 ;  /* 0xf000000000047882 */ /* 0x000fe20000000000 */
[----:B------:R-:W-:Y:S01]  /*5ee0*/  UMOV UR5, 0x380fffff ;  /* 0x380fffff00057882 */ /* 0x000fe20000000000 */
[----:B------:R-:W0:Y:S01]  /*5ef0*/  F2F.F32.F64 R0, R4 ;  /* 0x0000000400007310 */ /* 0x000e220000301000 */
[----:B------:R-:W-:Y:S01]  /*5f00*/  DSETP.GEU.AND P0, PT, |R4|, UR4, PT ;  /* 0x0000000404007e2a */ /* 0x000fe2000bf0e200 */
[----:B------:R-:W-:-:S13]  /*5f10*/  IMAD.MOV.U32 R22, RZ, RZ, R26 ;  /* 0x000000ffff167224 */ /* 0x000fda00078e001a */
[----:B0-----:R-:W-:-:S05]  /*5f20*/  @!P0 FMUL R0, R0, 1.175494350822287508e-38 ;  /* 0x0080000000008820 */ /* 0x001fca0000400000 */
[----:B------:R-:W-:-:S05]  /*5f30*/  F2FP.BF16.F32.PACK_AB R0, RZ, R0 ;  /* 0x00000000ff00723e */ /* 0x000fca00000010ff */
[----:B------:R0:W-:Y:S01]  /*5f40*/  STG.E.U16 desc[UR36][R8.64], R0 ;  /* 0x0000000008007986 */ /* 0x0001e2000c101524 */
[----:B------:R-:W-:Y:S05]  /*5f50*/  BRA `(.L_x_2380) ;  /* 0x0000000400e07947 */ /* 0x000fea0003800000 */
.L_x_2392:
        /* <DEDUP_REMOVED lines=8> */
[----:B------:R-:W0:Y:S01]  /*5fe0*/  F2I.U32.F64.TRUNC R5, R4 ;  /* 0x0000000400057311 */ /* 0x000e22000030d000 */
[----:B------:R-:W-:Y:S01]  /*5ff0*/  IMAD.MOV.U32 R22, RZ, RZ, R26 ;  /* 0x000000ffff167224 */ /* 0x000fe200078e001a */
[----:B0-----:R0:W-:Y:S01]  /*6000*/  STG.E.U16 desc[UR36][R8.64], R5 ;  /* 0x0000000508007986 */ /* 0x0011e2000c101524 */
[----:B------:R-:W-:Y:S05]  /*6010*/  BRA `(.L_x_2380) ;  /* 0x0000000400b07947 */ /* 0x000fea0003800000 */
.L_x_2404:
        /* <DEDUP_REMOVED lines=21> */
.L_x_2407:
[----:B------:R-:W-:-:S04]  /*6170*/  LOP3.LUT R0, R7, 0x80000000, RZ, 0xc0, !PT ;  /* 0x8000000007007812 */ /* 0x000fc800078ec0ff */
[----:B------:R-:W-:-:S04]  /*6180*/  SHF.R.U32.HI R0, RZ, 0x18, R0 ;  /* 0x00000018ff007819 */ /* 0x000fc80000011600 */
[----:B------:R-:W-:-:S07]  /*6190*/  LOP3.LUT R0, R3, R0, RZ, 0xfc, !PT ;  /* 0x0000000003007212 */ /* 0x000fce00078efcff */
.L_x_2406:
[----:B------:R-:W-:Y:S05]  /*61a0*/  BSYNC B0 ;  /* 0x0000000000007941 */ /* 0x000fea0003800000 */
.L_x_2405:
[----:B------:R4:W-:Y:S01]  /*61b0*/  STG.E.U8 desc[UR36][R8.64], R0 ;  /* 0x0000000008007986 */ /* 0x0009e2000c101124 */
[----:B------:R-:W-:Y:S01]  /*61c0*/  IMAD.MOV.U32 R22, RZ, RZ, R26 ;  /* 0x000000ffff167224 */ /* 0x000fe200078e001a */
[----:B------:R-:W-:Y:S06]  /*61d0*/  BRA `(.L_x_2380) ;  /* 0x0000000400407947 */ /* 0x000fec0003800000 */
.L_x_2403:
        /* <DEDUP_REMOVED lines=21> */
.L_x_2410:
[----:B------:R-:W-:-:S04]  /*6330*/  LOP3.LUT R0, R7, 0x80000000, RZ, 0xc0, !PT ;  /* 0x8000000007007812 */ /* 0x000fc800078ec0ff */
[----:B------:R-:W-:-:S04]  /*6340*/  SHF.R.U32.HI R0, RZ, 0x18, R0 ;  /* 0x00000018ff007819 */ /* 0x000fc80000011600 */
[----:B------:R-:W-:-:S07]  /*6350*/  LOP3.LUT R0, R3, R0, RZ, 0xfc, !PT ;  /* 0x0000000003007212 */ /* 0x000fce00078efcff */
.L_x_2409:
[----:B------:R-:W-:Y:S05]  /*6360*/  BSYNC B0 ;  /* 0x0000000000007941 */ /* 0x000fea0003800000 */
.L_x_2408:
[----:B------:R0:W-:Y:S01]  /*6370*/  STG.E.U8 desc[UR36][R8.64], R0 ;  /* 0x0000000008007986 */ /* 0x0001e2000c101124 */
[----:B------:R-:W-:Y:S01]  /*6380*/  IMAD.MOV.U32 R22, RZ, RZ, R26 ;  /* 0x000000ffff167224 */ /* 0x000fe200078e001a */
[----:B------:R-:W-:Y:S06]  /*6390*/  BRA `(.L_x_2380) ;  /* 0x0000000000d07947 */ /* 0x000fec0003800000 */
.L_x_2402:
        /* <DEDUP_REMOVED lines=27> */
.L_x_2385:
        /* <DEDUP_REMOVED lines=16> */
.L_x_2413:
[----:B------:R-:W-:Y:S01]  /*6650*/  IMAD.MOV.U32 R22, RZ, RZ, R26 ;  /* 0x000000ffff167224 */ /* 0x000fe200078e001a */
[----:B------:R-:W-:Y:S06]  /*6660*/  BRA `(.L_x_2380) ;  /* 0x00000000001c7947 */ /* 0x000fec0003800000 */
.L_x_2412:
[----:B------:R-:W0:Y:S01]  /*6670*/  F2I.U64.F64.TRUNC R4, R4 ;  /* 0x0000000400047311 */ /* 0x000e22000030d800 */
[----:B------:R-:W-:Y:S01]  /*6680*/  IMAD.MOV.U32 R22, RZ, RZ, R26 ;  /* 0x000000ffff167224 */ /* 0x000fe200078e001a */
[----:B0-----:R3:W-:Y:S01]  /*6690*/  STG.E.64 desc[UR36][R8.64], R4 ;  /* 0x0000000408007986 */ /* 0x0017e2000c101b24 */
[----:B------:R-:W-:Y:S05]  /*66a0*/  BRA `(.L_x_2380) ;  /* 0x00000000000c7947 */ /* 0x000fea0003800000 */
.L_x_2411:
[----:B------:R-:W0:Y:S01]  /*66b0*/  F2I.U32.F64.TRUNC R5, R4 ;  /* 0x0000000400057311 */ /* 0x000e22000030d000 */
[----:B------:R-:W-:Y:S01]  /*66c0*/  IMAD.MOV.U32 R22, RZ, RZ, R26 ;  /* 0x000000ffff167224 */ /* 0x000fe200078e001a */
[----:B0-----:R1:W-:Y:S06]  /*66d0*/  STG.E desc[UR36][R8.64], R5 ;  /* 0x0000000508007986 */ /* 0x0013ec000c101924 */
.L_x_2380:
[----:B------:R-:W-:Y:S05]  /*66e0*/  BSYNC B6 ;  /* 0x0000000000067941 */ /* 0x000fea0003800000 */
.L_x_2379:
[----:B------:R-:W-:Y:S01]  /*66f0*/  ISETP.GE.AND P0, PT, R22, R19, PT ;  /* 0x000000131600720c */ /* 0x000fe20003f06270 */
[----:B------:R-:W-:-:S12]  /*6700*/  BSSY B6, `(.L_x_2414) ;  /* 0x0000230000067945 */ /* 0x000fd80003800000 */
[----:B------:R-:W-:Y:S05]  /*6710*/  @P0 BRA `(.L_x_2415) ;  /* 0x0000002000b80947 */ /* 0x000fea0003800000 */
[----:B01-3--:R-:W0:Y:S01]  /*6720*/  LDC.64 R4, c[0x0][0x218] ;  /* 0x00008600ff047b82 */ /* 0x00be220000000a00 */
[----:B----4-:R-:W-:Y:S01]  /*6730*/  IMAD R0, R18, 0x200, R22 ;  /* 0x0000020012007824 */ /* 0x010fe200078e0216 */
[----:B------:R-:W-:Y:S01]  /*6740*/  PRMT R6, R2, 0x9910, RZ ;  /* 0x0000991002067816 */ /* 0x000fe200000000ff */
[----:B------:R-:W-:Y:S02]  /*6750*/  ULDC UR4, c[0x0][0x238] ;  /* 0x00008e0000047ab9 */ /* 0x000fe40000000800 */
[----:B--2---:R-:W-:Y:S02]  /*6760*/  IMAD R3, R0, UR4, RZ ;  /* 0x0000000400037c24 */ /* 0x004fe4000f8e02ff */
        /* <DEDUP_REMOVED lines=16> */
.L_x_2419:
[----:B------:R-:W0:Y:S02]  /*6870*/  F2I.S64.F64.TRUNC R28, R28 ;  /* 0x0000001c001c7311 */ /* 0x000e24000030d900 */
[----:B0-----:R-:W-:-:S05]  /*6880*/  IMAD.MOV.U32 R3, RZ, RZ, R28 ;  /* 0x000000ffff037224 */ /* 0x001fca00078e001c */
[----:B------:R0:W-:Y:S01]  /*6890*/  STG.E.U8 desc[UR36][R4.64], R3 ;  /* 0x0000000304007986 */ /* 0x0001e2000c101124 */
[----:B------:R-:W-:Y:S05]  /*68a0*/  BRA `(.L_x_2421) ;  /* 0x0000000c00f07947 */ /* 0x000fea0003800000 */
.L_x_2418:
        /* <DEDUP_REMOVED lines=9> */
.L_x_2423:
[----:B------:R-:W0:Y:S02]  /*6940*/  F2I.F64.TRUNC R29, R28 ;  /* 0x0000001c001d7311 */ /* 0x000e24000030d100 */
[----:B0-----:R0:W-:Y:S01]  /*6950*/  STG.E desc[UR36][R4.64], R29 ;  /* 0x0000001d04007986 */ /* 0x0011e2000c101924 */
[----:B------:R-:W-:Y:S05]  /*6960*/  BRA `(.L_x_2421) ;  /* 0x0000000c00c07947 */ /* 0x000fea0003800000 */
.L_x_2422:
[----:B------:R-:W0:Y:S02]  /*6970*/  F2I.F64.TRUNC R29, R28 ;  /* 0x0000001c001d7311 */ /* 0x000e24000030d100 */
[----:B0-----:R0:W-:Y:S01]  /*6980*/  STG.E.U16 desc[UR36][R4.64], R29 ;  /* 0x0000001d04007986 */ /* 0x0011e2000c101524 */
[----:B------:R-:W-:Y:S05]  /*6990*/  BRA `(.L_x_2421) ;  /* 0x0000000c00b47947 */ /* 0x000fea0003800000 */
.L_x_2417:
        /* <DEDUP_REMOVED lines=13> */
.L_x_2425:
        /* <DEDUP_REMOVED lines=8> */
.L_x_2424:
        /* <DEDUP_REMOVED lines=14> */
.L_x_2427:
        /* <DEDUP_REMOVED lines=9> */
.L_x_2426:
[----:B------:R0:W-:Y:S01]  /*6c60*/  STG.E.64 desc[UR36][R4.64], R28 ;  /* 0x0000001c04007986 */ /* 0x0001e2000c101b24 */
[----:B------:R-:W-:Y:S05]  /*6c70*/  BRA `(.L_x_2421) ;  /* 0x0000000800fc7947 */ /* 0x000fea0003800000 */
.L_x_2416:
        /* <DEDUP_REMOVED lines=12> */
.L_x_2430:
[----:B------:R-:W-:-:S05]  /*6d40*/  CS2R R30, SRZ ;  /* 0x00000000001e7805 */ /* 0x000fca000001ff00 */
[----:B------:R0:W-:Y:S01]  /*6d50*/  STG.E.128 desc[UR36][R4.64], R28 ;  /* 0x0000001c04007986 */ /* 0x0001e2000c101d24 */
[----:B------:R-:W-:Y:S05]  /*6d60*/  BRA `(.L_x_2421) ;  /* 0x0000000800c07947 */ /* 0x000fea0003800000 */
.L_x_2429:
        /* <DEDUP_REMOVED lines=25> */
.L_x_2434:
[----:B------:R-:W-:Y:S05]  /*6f00*/  BSYNC B0 ;  /* 0x0000000000007941 */ /* 0x000fea0003800000 */
.L_x_2433:
[----:B------:R-:W-:-:S05]  /*6f10*/  LOP3.LUT R7, R0, R7, RZ, 0xfc, !PT ;  /* 0x0000000700077212 */ /* 0x000fca00078efcff */
[----:B------:R0:W-:Y:S01]  /*6f20*/  STG.E.U8 desc[UR36][R4.64], R7 ;  /* 0x0000000704007986 */ /* 0x0001e2000c101124 */
[----:B------:R-:W-:Y:S05]  /*6f30*/  BRA `(.L_x_2421) ;  /* 0x00000008004c7947 */ /* 0x000fea0003800000 */
.L_x_2432:
        /* <DEDUP_REMOVED lines=17> */
.L_x_2436:
[----:B------:R-:W-:Y:S01]  /*7050*/  IMAD.MOV.U32 R0, RZ, RZ, 0x7f ;  /* 0x0000007fff007424 */ /* 0x000fe200078e00ff */
[----:B------:R-:W-:-:S04]  /*7060*/  ISETP.GT.U32.AND P0, PT, R3, 0x7f800000, PT ;  /* 0x7f8000000300780c */ /* 0x000fc80003f04070 */
[----:B------:R-:W-:-:S09]  /*7070*/  SEL R0, R0, 0x7c, P0 ;  /* 0x0000007c00007807 */ /* 0x000fd20000000000 */
.L_x_2437:
[----:B------:R-:W-:Y:S05]  /*7080*/  BSYNC B0 ;  /* 0x0000000000007941 */ /* 0x000fea0003800000 */
.L_x_2435:
[----:B------:R-:W-:-:S04]  /*7090*/  LOP3.LUT R3, R7, 0x80000000, RZ, 0xc0, !PT ;  /* 0x8000000007037812 */ /* 0x000fc800078ec0ff */
[----:B------:R-:W-:-:S04]  /*70a0*/  SHF.R.U32.HI R3, RZ, 0x18, R3 ;  /* 0x00000018ff037819 */ /* 0x000fc80000011603 */
[----:B------:R-:W-:-:S05]  /*70b0*/  LOP3.LUT R3, R0, R3, RZ, 0xfc, !PT ;  /* 0x0000000300037212 */ /* 0x000fca00078efcff */
[----:B------:R0:W-:Y:S01]  /*70c0*/  STG.E.U8 desc[UR36][R4.64], R3 ;  /* 0x0000000304007986 */ /* 0x0001e2000c101124 */
[----:B------:R-:W-:Y:S05]  /*70d0*/  BRA `(.L_x_2421) ;  /* 0x0000000400e47947 */ /* 0x000fea0003800000 */
.L_x_2431:
        /* <DEDUP_REMOVED lines=8> */
.L_x_2428:
        /* <DEDUP_REMOVED lines=11> */
.L_x_2440:
        /* <DEDUP_REMOVED lines=21> */
.L_x_2443:
[----:B------:R-:W-:-:S04]  /*7360*/  LOP3.LUT R0, R7, 0x80000000, RZ, 0xc0, !PT ;  /* 0x8000000007007812 */ /* 0x000fc800078ec0ff */
[----:B------:R-:W-:-:S04]  /*7370*/  SHF.R.U32.HI R0, RZ, 0x18, R0 ;  /* 0x00000018ff007819 */ /* 0x000fc80000011600 */
[----:B------:R-:W-:-:S07]  /*7380*/  LOP3.LUT R0, R3, R0, RZ, 0xfc, !PT ;  /* 0x0000000003007212 */ /* 0x000fce00078efcff */
.L_x_2442:
[----:B------:R-:W-:Y:S05]  /*7390*/  BSYNC B0 ;  /* 0x0000000000007941 */ /* 0x000fea0003800000 */
.L_x_2441:
[----:B------:R3:W-:Y:S01]  /*73a0*/  STG.E.U8 desc[UR36][R4.64], R0 ;  /* 0x0000000004007986 */ /* 0x0007e2000c101124 */
[----:B------:R-:W-:Y:S05]  /*73b0*/  BRA `(.L_x_2421) ;  /* 0x00000004002c7947 */ /* 0x000fea0003800000 */
.L_x_2439:
        /* <DEDUP_REMOVED lines=21> */
.L_x_2446:
[----:B------:R-:W-:-:S04]  /*7510*/  LOP3.LUT R0, R7, 0x80000000, RZ, 0xc0, !PT ;  /* 0x8000000007007812 */ /* 0x000fc800078ec0ff */
[----:B------:R-:W-:-:S04]  /*7520*/  SHF.R.U32.HI R0, RZ, 0x18, R0 ;  /* 0x00000018ff007819 */ /* 0x000fc80000011600 */
[----:B------:R-:W-:-:S07]  /*7530*/  LOP3.LUT R0, R3, R0, RZ, 0xfc, !PT ;  /* 0x0000000003007212 */ /* 0x000fce00078efcff */
.L_x_2445:
[----:B------:R-:W-:Y:S05]  /*7540*/  BSYNC B0 ;  /* 0x0000000000007941 */ /* 0x000fea0003800000 */
.L_x_2444:
[----:B------:R0:W-:Y:S01]  /*7550*/  STG.E.U8 desc[UR36][R4.64], R0 ;  /* 0x0000000004007986 */ /* 0x0001e2000c101124 */
[----:B------:R-:W-:Y:S05]  /*7560*/  BRA `(.L_x_2421) ;  /* 0x0000000000c07947 */ /* 0x000fea0003800000 */
.L_x_2438:
        /* <DEDUP_REMOVED lines=26> */
.L_x_2420:
        /* <DEDUP_REMOVED lines=16> */
.L_x_2449:
[----:B------:R-:W-:Y:S05]  /*7810*/  BRA `(.L_x_2421) ;  /* 0x0000000000147947 */ /* 0x000fea0003800000 */
.L_x_2448:
[----:B------:R-:W0:Y:S02]  /*7820*/  F2I.U64.F64.TRUNC R28, R28 ;  /* 0x0000001c001c7311 */ /* 0x000e24000030d800 */
[----:B0-----:R2:W-:Y:S01]  /*7830*/  STG.E.64 desc[UR36][R4.64], R28 ;  /* 0x0000001c04007986 */ /* 0x0015e2000c101b24 */
[----:B------:R-:W-:Y:S05]  /*7840*/  BRA `(.L_x_2421) ;  /* 0x0000000000087947 */ /* 0x000fea0003800000 */
.L_x_2447:
[----:B------:R-:W0:Y:S02]  /*7850*/  F2I.U32.F64.TRUNC R29, R28 ;  /* 0x0000001c001d7311 */ /* 0x000e24000030d000 */
[----:B0-----:R0:W-:Y:S02]  /*7860*/  STG.E desc[UR36][R4.64], R29 ;  /* 0x0000001d04007986 */ /* 0x0011e4000c101924 */
.L_x_2421:
        /* <DEDUP_REMOVED lines=24> */
.L_x_2453:
[----:B------:R-:W0:Y:S02]  /*79f0*/  F2I.S64.F64.TRUNC R24, R24 ;  /* 0x0000001800187311 */ /* 0x000e24000030d900 */
[----:B0-----:R-:W-:-:S05]  /*7a00*/  IMAD.MOV.U32 R3, RZ, RZ, R24 ;  /* 0x000000ffff037224 */ /* 0x001fca00078e0018 */
[----:B------:R3:W-:Y:S01]  /*7a10*/  STG.E.U8 desc[UR36][R4.64], R3 ;  /* 0x0000000304007986 */ /* 0x0007e2000c101124 */
[----:B------:R-:W-:Y:S05]  /*7a20*/  BRA `(.L_x_2455) ;  /* 0x0000000c00f07947 */ /* 0x000fea0003800000 */
.L_x_2452:
        /* <DEDUP_REMOVED lines=9> */
.L_x_2457:
[----:B------:R-:W0:Y:S02]  /*7ac0*/  F2I.F64.TRUNC R25, R24 ;  /* 0x0000001800197311 */ /* 0x000e24000030d100 */
[----:B0-----:R2:W-:Y:S01]  /*7ad0*/  STG.E desc[UR36][R4.64], R25 ;  /* 0x0000001904007986 */ /* 0x0015e2000c101924 */
[----:B------:R-:W-:Y:S05]  /*7ae0*/  BRA `(.L_x_2455) ;  /* 0x0000000c00c07947 */ /* 0x000fea0003800000 */
.L_x_2456:
[----:B------:R-:W0:Y:S02]  /*7af0*/  F2I.F64.TRUNC R25, R24 ;  /* 0x0000001800197311 */ /* 0x000e24000030d100 */
[----:B0-----:R0:W-:Y:S01]  /*7b00*/  STG.E.U16 desc[UR36][R4.64], R25 ;  /* 0x0000001904007986 */ /* 0x0011e2000c101524 */
[----:B------:R-:W-:Y:S05]  /*7b10*/  BRA `(.L_x_2455) ;  /* 0x0000000c00b47947 */ /* 0x000fea0003800000 */
.L_x_2451:
        /* <DEDUP_REMOVED lines=13> */
.L_x_2459:
        /* <DEDUP_REMOVED lines=8> */
.L_x_2458:
        /* <DEDUP_REMOVED lines=14> */
.L_x_2461:
        /* <DEDUP_REMOVED lines=9> */
.L_x_2460:
[----:B------:R0:W-:Y:S01]  /*7de0*/  STG.E.64 desc[UR36][R4.64], R24 ;  /* 0x0000001804007986 */ /* 0x0001e2000c101b24 */
[----:B------:R-:W-:Y:S05]  /*7df0*/  BRA `(.L_x_2455) ;  /* 0x0000000800fc7947 */ /* 0x000fea0003800000 */
.L_x_2450:
        /* <DEDUP_REMOVED lines=12> */
.L_x_2464:
[----:B------:R-:W-:-:S05]  /*7ec0*/  CS2R R26, SRZ ;  /* 0x00000000001a7805 */ /* 0x000fca000001ff00 */
[----:B------:R0:W-:Y:S01]  /*7ed0*/  STG.E.128 desc[UR36][R4.64], R24 ;  /* 0x0000001804007986 */ /* 0x0001e2000c101d24 */
[----:B------:R-:W-:Y:S05]  /*7ee0*/  BRA `(.L_x_2455) ;  /* 0x0000000800c07947 */ /* 0x000fea0003800000 */
.L_x_2463:
        /* <DEDUP_REMOVED lines=25> */
.L_x_2468:
[----:B------:R-:W-:Y:S05]  /*8080*/  BSYNC B0 ;  /* 0x0000000000007941 */ /* 0x000fea0003800000 */
.L_x_2467:
[----:B------:R-:W-:-:S05]  /*8090*/  LOP3.LUT R7, R0, R7, RZ, 0xfc, !PT ;  /* 0x0000000700077212 */ /* 0x000fca00078efcff */
[----:B------:R0:W-:Y:S01]  /*80a0*/  STG.E.U8 desc[UR36][R4.64], R7 ;  /* 0x0000000704007986 */ /* 0x0001e2000c101124 */
[----:B------:R-:W-:Y:S05]  /*80b0*/  BRA `(.L_x_2455) ;  /* 0x00000008004c7947 */ /* 0x000fea0003800000 */
.L_x_2466:
        /* <DEDUP_REMOVED lines=17> */
.L_x_2470:
[----:B------:R-:W-:Y:S01]  /*81d0*/  IMAD.MOV.U32 R0, RZ, RZ, 0x7f ;  /* 0x0000007fff007424 */ /* 0x000fe200078e00ff */
[----:B------:R-:W-:-:S04]  /*81e0*/  ISETP.GT.U32.AND P0, PT, R3, 0x7f800000, PT ;  /* 0x7f8000000300780c */ /* 0x000fc80003f04070 */
[----:B------:R-:W-:-:S09]  /*81f0*/  SEL R0, R0, 0x7c, P0 ;  /* 0x0000007c00007807 */ /* 0x000fd20000000000 */
.L_x_2471:
[----:B------:R-:W-:Y:S05]  /*8200*/  BSYNC B0 ;  /* 0x0000000000007941 */ /* 0x000fea0003800000 */
.L_x_2469:
[----:B------:R-:W-:-:S04]  /*8210*/  LOP3.LUT R3, R7, 0x80000000, RZ, 0xc0, !PT ;  /* 0x8000000007037812 */ /* 0x000fc800078ec0ff */
[----:B------:R-:W-:-:S04]  /*8220*/  SHF.R.U32.HI R3, RZ, 0x18, R3 ;  /* 0x00000018ff037819 */ /* 0x000fc80000011603 */
[----:B------:R-:W-:-:S05]  /*8230*/  LOP3.LUT R3, R0, R3, RZ, 0xfc, !PT ;  /* 0x0000000300037212 */ /* 0x000fca00078efcff */
[----:B------:R0:W-:Y:S01]  /*8240*/  STG.E.U8 desc[UR36][R4.64], R3 ;  /* 0x0000000304007986 */ /* 0x0001e2000c101124 */
[----:B------:R-:W-:Y:S05]  /*8250*/  BRA `(.L_x_2455) ;  /* 0x0000000400e47947 */ /* 0x000fea0003800000 */
.L_x_2465:
        /* <DEDUP_REMOVED lines=8> */
.L_x_2462:
        /* <DEDUP_REMOVED lines=11> */
.L_x_2474:
        /* <DEDUP_REMOVED lines=21> */
.L_x_2477:
[----:B------:R-:W-:-:S04]  /*84e0*/  LOP3.LUT R0, R7, 0x80000000, RZ, 0xc0, !PT ;  /* 0x8000000007007812 */ /* 0x000fc800078ec0ff */
[----:B------:R-:W-:-:S04]  /*84f0*/  SHF.R.U32.HI R0, RZ, 0x18, R0 ;  /* 0x00000018ff007819 */ /* 0x000fc80000011600 */
[----:B------:R-:W-:-:S07]  /*8500*/  LOP3.LUT R0, R3, R0, RZ, 0xfc, !PT ;  /* 0x0000000003007212 */ /* 0x000fce00078efcff */
.L_x_2476:
[----:B------:R-:W-:Y:S05]  /*8510*/  BSYNC B0 ;  /* 0x0000000000007941 */ /* 0x000fea0003800000 */
.L_x_2475:
[----:B------:R0:W-:Y:S01]  /*8520*/  STG.E.U8 desc[UR36][R4.64], R0 ;  /* 0x0000000004007986 */ /* 0x0001e2000c101124 */
[----:B------:R-:W-:Y:S05]  /*8530*/  BRA `(.L_x_2455) ;  /* 0x00000004002c7947 */ /* 0x000fea0003800000 */
.L_x_2473:
        /* <DEDUP_REMOVED lines=21> */
.L_x_2480:
[----:B------:R-:W-:-:S04]  /*8690*/  LOP3.LUT R0, R7, 0x80000000, RZ, 0xc0, !PT ;  /* 0x8000000007007812 */ /* 0x000fc800078ec0ff */
[----:B------:R-:W-:-:S04]  /*86a0*/  SHF.R.U32.HI R0, RZ, 0x18, R0 ;  /* 0x00000018ff007819 */ /* 0x000fc80000011600 */
[----:B------:R-:W-:-:S07]  /*86b0*/  LOP3.LUT R0, R3, R0, RZ, 0xfc, !PT ;  /* 0x0000000003007212 */ /* 0x000fce00078efcff */
.L_x_2479:
[----:B------:R-:W-:Y:S05]  /*86c0*/  BSYNC B0 ;  /* 0x0000000000007941 */ /* 0x000fea0003800000 */
.L_x_2478:
[----:B------:R0:W-:Y:S01]  /*86d0*/  STG.E.U8 desc[UR36][R4.64], R0 ;  /* 0x0000000004007986 */ /* 0x0001e2000c101124 */
[----:B------:R-:W-:Y:S05]  /*86e0*/  BRA `(.L_x_2455) ;  /* 0x0000000000c07947 */ /* 0x000fea0003800000 */
.L_x_2472:
        /* <DEDUP_REMOVED lines=26> */
.L_x_2454:
        /* <DEDUP_REMOVED lines=16> */
.L_x_2483:
[----:B------:R-:W-:Y:S05]  /*8990*/  BRA `(.L_x_2455) ;  /* 0x0000000000147947 */ /* 0x000fea0003800000 */
.L_x_2482:
[----:B------:R-:W0:Y:S02]  /*89a0*/  F2I.U64.F64.TRUNC R24, R24 ;  /* 0x0000001800187311 */ /* 0x000e24000030d800 */
[----:B0-----:R0:W-:Y:S01]  /*89b0*/  STG.E.64 desc[UR36][R4.64], R24 ;  /* 0x0000001804007986 */ /* 0x0011e2000c101b24 */
[----:B------:R-:W-:Y:S05]  /*89c0*/  BRA `(.L_x_2455) ;  /* 0x0000000000087947 */ /* 0x000fea0003800000 */
.L_x_2481:
[----:B------:R-:W0:Y:S02]  /*89d0*/  F2I.U32.F64.TRUNC R25, R24 ;  /* 0x0000001800197311 */ /* 0x000e24000030d000 */
[----:B0-----:R0:W-:Y:S02]  /*89e0*/  STG.E desc[UR36][R4.64], R25 ;  /* 0x0000001904007986 */ /* 0x0011e4000c101924 */
.L_x_2455:
[----:B------:R-:W-:-:S07]  /*89f0*/  VIADD R22, R22, 0x80 ;  /* 0x0000008016167836 */ /* 0x000fce0000000000 */
.L_x_2415:
[----:B------:R-:W-:Y:S05]  /*8a00*/  BSYNC B6 ;  /* 0x0000000000067941 */ /* 0x000fea0003800000 */
.L_x_2414:
        /* <DEDUP_REMOVED lines=22> */
.L_x_2487:
[----:B------:R-:W0:Y:S02]  /*8b70*/  F2I.S64.F64.TRUNC R16, R16 ;  /* 0x0000001000107311 */ /* 0x000e24000030d900 */
[----:B0-----:R-:W-:-:S05]  /*8b80*/  IMAD.MOV.U32 R3, RZ, RZ, R16 ;  /* 0x000000ffff037224 */ /* 0x001fca00078e0010 */
[----:B------:R-:W-:Y:S01]  /*8b90*/  STG.E.U8 desc[UR36][R4.64], R3 ;  /* 0x0000000304007986 */ /* 0x000fe2000c101124 */
[----:B------:R-:W-:Y:S05]  /*8ba0*/  EXIT ;  /* 0x000000000000794d */ /* 0x000fea0003800000 */
.L_x_2486:
        /* <DEDUP_REMOVED lines=9> */
.L_x_2490:
[----:B------:R-:W0:Y:S02]  /*8c40*/  F2I.F64.TRUNC R17, R16 ;  /* 0x0000001000117311 */ /* 0x000e24000030d100 */
[----:B0-----:R-:W-:Y:S01]  /*8c50*/  STG.E desc[UR36][R4.64], R17 ;  /* 0x0000001104007986 */ /* 0x001fe2000c101924 */
[----:B------:R-:W-:Y:S05]  /*8c60*/  EXIT ;  /* 0x000000000000794d */ /* 0x000fea0003800000 */
.L_x_2489:
[----:B------:R-:W0:Y:S02]  /*8c70*/  F2I.F64.TRUNC R17, R16 ;  /* 0x0000001000117311 */ /* 0x000e24000030d100 */
[----:B0-----:R-:W-:Y:S01]  /*8c80*/  STG.E.U16 desc[UR36][R4.64], R17 ;  /* 0x0000001104007986 */ /* 0x001fe2000c101524 */
[----:B------:R-:W-:Y:S05]  /*8c90*/  EXIT ;  /* 0x000000000000794d */ /* 0x000fea0003800000 */
.L_x_2485:
        /* <DEDUP_REMOVED lines=13> */
.L_x_2492:
        /* <DEDUP_REMOVED lines=8> */
.L_x_2491:
        /* <DEDUP_REMOVED lines=14> */
.L_x_2494:
        /* <DEDUP_REMOVED lines=9> */
.L_x_2493:
[----:B------:R-:W-:Y:S01]  /*8f60*/  STG.E.64 desc[UR36][R4.64], R16 ;  /* 0x0000001004007986 */ /* 0x000fe2000c101b24 */
[----:B------:R-:W-:Y:S05]  /*8f70*/  EXIT ;  /* 0x000000000000794d */ /* 0x000fea0003800000 */
.L_x_2484:
        /* <DEDUP_REMOVED lines=12> */
.L_x_2497:
[----:B------:R-:W-:-:S05]  /*9040*/  CS2R R18, SRZ ;  /* 0x0000000000127805 */ /* 0x000fca000001ff00 */
[----:B------:R-:W-:Y:S01]  /*9050*/  STG.E.128 desc[UR36][R4.64], R16 ;  /* 0x0000001004007986 */ /* 0x000fe2000c101d24 */
[----:B------:R-:W-:Y:S05]  /*9060*/  EXIT ;  /* 0x000000000000794d */ /* 0x000fea0003800000 */
.L_x_2496:
        /* <DEDUP_REMOVED lines=25> */
.L_x_2501:
[----:B------:R-:W-:Y:S05]  /*9200*/  BSYNC B0 ;  /* 0x0000000000007941 */ /* 0x000fea0003800000 */
.L_x_2500:
[----:B------:R-:W-:-:S05]  /*9210*/  LOP3.LUT R3, R0, R3, RZ, 0xfc, !PT ;  /* 0x0000000300037212 */ /* 0x000fca00078efcff */
[----:B------:R-:W-:Y:S01]  /*9220*/  STG.E.U8 desc[UR36][R4.64], R3 ;  /* 0x0000000304007986 */ /* 0x000fe2000c101124 */
[----:B------:R-:W-:Y:S05]  /*9230*/  EXIT ;  /* 0x000000000000794d */ /* 0x000fea0003800000 */
.L_x_2499:
        /* <DEDUP_REMOVED lines=17> */
.L_x_2503:
[----:B------:R-:W-:Y:S01]  /*9350*/  IMAD.MOV.U32 R0, RZ, RZ, 0x7f ;  /* 0x0000007fff007424 */ /* 0x000fe200078e00ff */
[----:B------:R-:W-:-:S04]  /*9360*/  ISETP.GT.U32.AND P0, PT, R2, 0x7f800000, PT ;  /* 0x7f8000000200780c */ /* 0x000fc80003f04070 */
[----:B------:R-:W-:-:S09]  /*9370*/  SEL R0, R0, 0x7c, P0 ;  /* 0x0000007c00007807 */ /* 0x000fd20000000000 */
.L_x_2504:
[----:B------:R-:W-:Y:S05]  /*9380*/  BSYNC B0 ;  /* 0x0000000000007941 */ /* 0x000fea0003800000 */
.L_x_2502:
[----:B------:R-:W-:-:S04]  /*9390*/  LOP3.LUT R2, R3, 0x80000000, RZ, 0xc0, !PT ;  /* 0x8000000003027812 */ /* 0x000fc800078ec0ff */
[----:B------:R-:W-:-:S04]  /*93a0*/  SHF.R.U32.HI R3, RZ, 0x18, R2 ;  /* 0x00000018ff037819 */ /* 0x000fc80000011602 */
[----:B------:R-:W-:-:S05]  /*93b0*/  LOP3.LUT R3, R0, R3, RZ, 0xfc, !PT ;  /* 0x0000000300037212 */ /* 0x000fca00078efcff */
[----:B------:R-:W-:Y:S01]  /*93c0*/  STG.E.U8 desc[UR36][R4.64], R3 ;  /* 0x0000000304007986 */ /* 0x000fe2000c101124 */
[----:B------:R-:W-:Y:S05]  /*93d0*/  EXIT ;  /* 0x000000000000794d */ /* 0x000fea0003800000 */
.L_x_2498:
        /* <DEDUP_REMOVED lines=8> */
.L_x_2495:
        /* <DEDUP_REMOVED lines=11> */
.L_x_2507:
        /* <DEDUP_REMOVED lines=21> */
.L_x_2510:
[----:B------:R-:W-:-:S04]  /*9660*/  LOP3.LUT R2, R7, 0x80000000, RZ, 0xc0, !PT ;  /* 0x8000000007027812 */ /* 0x000fc800078ec0ff */
[----:B------:R-:W-:-:S04]  /*9670*/  SHF.R.U32.HI R3, RZ, 0x18, R2 ;  /* 0x00000018ff037819 */ /* 0x000fc80000011602 */
[----:B------:R-:W-:-:S04]  /*9680*/  LOP3.LUT R0, R0, R3, RZ, 0xfc, !PT ;  /* 0x0000000300007212 */ /* 0x000fc800078efcff */
[----:B------:R-:W-:-:S07]  /*9690*/  PRMT R2, R0, 0x7610, R2 ;  /* 0x0000761000027816 */ /* 0x000fce0000000002 */
.L_x_2509:
[----:B------:R-:W-:Y:S05]  /*96a0*/  BSYNC B0 ;  /* 0x0000000000007941 */ /* 0x000fea0003800000 */
.L_x_2508:
[----:B------:R-:W-:Y:S01]  /*96b0*/  STG.E.U8 desc[UR36][R4.64], R2 ;  /* 0x0000000204007986 */ /* 0x000fe2000c101124 */
[----:B------:R-:W-:Y:S05]  /*96c0*/  EXIT ;  /* 0x000000000000794d */ /* 0x000fea0003800000 */
.L_x_2506:
        /* <DEDUP_REMOVED lines=21> */
.L_x_2513:
[----:B------:R-:W-:-:S04]  /*9820*/  LOP3.LUT R2, R7, 0x80000000, RZ, 0xc0, !PT ;  /* 0x8000000007027812 */ /* 0x000fc800078ec0ff */
[----:B------:R-:W-:-:S04]  /*9830*/  SHF.R.U32.HI R3, RZ, 0x18, R2 ;  /* 0x00000018ff037819 */ /* 0x000fc80000011602 */
[----:B------:R-:W-:-:S04]  /*9840*/  LOP3.LUT R0, R0, R3, RZ, 0xfc, !PT ;  /* 0x0000000300007212 */ /* 0x000fc800078efcff */
[----:B------:R-:W-:-:S07]  /*9850*/  PRMT R2, R0, 0x7610, R2 ;  /* 0x0000761000027816 */ /* 0x000fce0000000002 */
.L_x_2512:
[----:B------:R-:W-:Y:S05]  /*9860*/  BSYNC B0 ;  /* 0x0000000000007941 */ /* 0x000fea0003800000 */
.L_x_2511:
[----:B------:R-:W-:Y:S01]  /*9870*/  STG.E.U8 desc[UR36][R4.64], R2 ;  /* 0x0000000204007986 */ /* 0x000fe2000c101124 */
[----:B------:R-:W-:Y:S05]  /*9880*/  EXIT ;  /* 0x000000000000794d */ /* 0x000fea0003800000 */
.L_x_2505:
        /* <DEDUP_REMOVED lines=26> */
.L_x_2488:
        /* <DEDUP_REMOVED lines=16> */
.L_x_2516:
[----:B------:R-:W-:Y:S05]  /*9b30*/  EXIT ;  /* 0x000000000000794d */ /* 0x000fea0003800000 */
.L_x_2515:
[----:B------:R-:W0:Y:S02]  /*9b40*/  F2I.U64.F64.TRUNC R16, R16 ;  /* 0x0000001000107311 */ /* 0x000e24000030d800 */
[----:B0-----:R-:W-:Y:S01]  /*9b50*/  STG.E.64 desc[UR36][R4.64], R16 ;  /* 0x0000001004007986 */ /* 0x001fe2000c101b24 */
[----:B------:R-:W-:Y:S05]  /*9b60*/  EXIT ;  /* 0x000000000000794d */ /* 0x000fea0003800000 */
.L_x_2514:
[----:B------:R-:W0:Y:S02]  /*9b70*/  F2I.U32.F64.TRUNC R17, R16 ;  /* 0x0000001000117311 */ /* 0x000e24000030d000 */
[----:B0-----:R-:W-:Y:S01]  /*9b80*/  STG.E desc[UR36][R4.64], R17 ;  /* 0x0000001104007986 */ /* 0x001fe2000c101924 */
[----:B------:R-:W-:Y:S05]  /*9b90*/  EXIT ;  /* 0x000000000000794d */ /* 0x000fea0003800000 */
.L_x_2517:
        /* <DEDUP_REMOVED lines=14> */
.L_x_2733:


//--------------------- .text._ZN2at6native18elementwise_kernelILi128ELi2EZNS0_22gpu_kernel_impl_nocastIZZZNS0_16atan_kernel_cudaERNS_18TensorIteratorBaseEENKUlvE0_clEvENKUlvE_clEvEUldE_EEvS4_RKT_EUliE_EEviT1_ --------------------------
	.section	.text._ZN2at6native18elementwise_kernelILi128ELi2EZNS0_22gpu_kernel_impl_nocastIZZZNS0_16atan_kernel_cudaERNS_18TensorIteratorBaseEENKUlvE0_clEvENKUlvE_clEvEUldE_EEvS4_RKT_EUliE_EEviT1_,"ax",@progbits
	.align	128
        .global         _ZN2at6native18elementwise_kernelILi128ELi2EZNS0_22gpu_kernel_impl_nocastIZZZNS0_16atan_kernel_cudaERNS_18TensorIteratorBaseEENKUlvE0_clEvENKUlvE_clEvEUldE_EEvS4_RKT_EUliE_EEviT1_
        .type           _ZN2at6native18elementwise_kernelILi128ELi2EZNS0_22gpu_kernel_impl_nocastIZZZNS0_16atan_kernel_cudaERNS_18TensorIteratorBaseEENKUlvE0_clEvENKUlvE_clEvEUldE_EEvS4_RKT_EUliE_EEviT1_,@function
        .size           _ZN2at6native18elementwise_kernelILi128ELi2EZNS0_22gpu_kernel_impl_nocastIZZZNS0_16atan_kernel_cudaERNS_18TensorIteratorBaseEENKUlvE0_clEvENKUlvE_clEvEUldE_EEvS4_RKT_EUliE_EEviT1_,(.L_x_2734 - _ZN2at6native18elementwise_kernelILi128ELi2EZNS0_22gpu_kernel_impl_nocastIZZZNS0_16atan_kernel_cudaERNS_18TensorIteratorBaseEENKUlvE0_clEvENKUlvE_clEvEUldE_EEvS4_RKT_EUliE_EEviT1_)
        .other          _ZN2at6native18elementwise_kernelILi128ELi2EZNS0_22gpu_kernel_impl_nocastIZZZNS0_16atan_kernel_cudaERNS_18TensorIteratorBaseEENKUlvE0_clEvENKUlvE_clEvEUldE_EEvS4_RKT_EUliE_EEviT1_,@"STO_CUDA_ENTRY STV_DEFAULT"
_ZN2at6native18elementwise_kernelILi128ELi2EZNS0_22gpu_kernel_impl_nocastIZZZNS0_16atan_kernel_cudaERNS_18TensorIteratorBaseEENKUlvE0_clEvENKUlvE_clEvEUldE_EEvS4_RKT_EUliE_EEviT1_:
.text._ZN2at6native18elementwise_kernelILi128ELi2EZNS0_22gpu_kernel_impl_nocastIZZZNS0_16atan_kernel_cudaERNS_18TensorIteratorBaseEENKUlvE0_clEvENKUlvE_clEvEUldE_EEvS4_RKT_EUliE_EEviT1_:
        /* <DEDUP_REMOVED lines=311> */
.L_x_2520:
[----:B------:R-:W-:Y:S02]  /*1370*/  ULDC.64 UR8, c[0x0][0x418] ;  /* 0x0001060000087ab9 */ /* 0x000fe40000000a00 */
[----:B------:R-:W-:-:S05]  /*1380*/  IADD3 R4, P0, R0, UR8, RZ ;  /* 0x0000000800047c10 */ /* 0x000fca000ff1e0ff */
[----:B------:R-:W-:Y:S01]  /*1390*/  IMAD.X R5, RZ, RZ, UR9, P0 ;  /* 0x00000009ff057e24 */ /* 0x000fe200080e06ff */
[----:B------:R-:W-:-:S05]  /*13a0*/  ULDC.64 UR8, c[0x0][0x410] ;  /* 0x0001040000087ab9 */ /* 0x000fca0000000a00 */
[----:B------:R-:W2:Y:S01]  /*13b0*/  LDG.E.64 R4, desc[UR4][R4.64] ;  /* 0x0000000404047981 */ /* 0x000ea2000c1e1b00 */
[----:B------:R-:W-:Y:S01]  /*13c0*/  IADD3 R6, P1, R7, UR8, RZ ;  /* 0x0000000807067c10 */ /* 0x000fe2000ff3e0ff */
[----:B------:R-:W-:Y:S03]  /*13d0*/  BSSY B1, `(.L_x_2521) ;  /* 0x000000f000017945 */ /* 0x000fe60003800000 */
[----:B------:R-:W-:Y:S01]  /*13e0*/  IADD3.X R7, RZ, UR9, RZ, P1, !PT ;  /* 0x00000009ff077c10 */ /* 0x000fe20008ffe4ff */
[----:B--2---:R-:W-:Y:S02]  /*13f0*/  DSETP.GT.AND P0, PT, |R4|, 1, PT ;  /* 0x3ff000000400742a */ /* 0x004fe40003f04200 */
[----:B------:R-:W-:-:S10]  /*1400*/  DADD R12, -RZ, |R4| ;  /* 0x00000000ff0c7229 */ /* 0x000fd40000000504 */
[----:B------:R-:W-:Y:S02]  /*1410*/  MOV R8, R12 ;  /* 0x0000000c00087202 */ /* 0x000fe40000000f00 */
[----:B------:R-:W-:Y:S01]  /*1420*/  MOV R9, R13 ;  /* 0x0000000d00097202 */ /* 0x000fe20000000f00 */
[----:B------:R-:W-:Y:S06]  /*1430*/  @!P0 BRA `(.L_x_2522) ;  /* 0x0000000000208947 */ /* 0x000fec0003800000 */
[----:B------:R-:W0:Y:S01]  /*1440*/  MUFU.RCP64H R9, R13 ;  /* 0x0000000d00097308 */ /* 0x000e220000001800 */
[----:B------:R-:W-:Y:S01]  /*1450*/  MOV R8, RZ ;  /* 0x000000ff00087202 */ /* 0x000fe20000000f00 */
[----:B------:R-:W-:-:S05]  /*1460*/  DSETP.NEU.AND P1, PT, |R4|, +INF , PT ;  /* 0x7ff000000400742a */ /* 0x000fca0003f2d200 */
[----:B0-----:R-:W-:-:S08]  /*1470*/  DFMA R10, -|R4|, R8, 1 ;  /* 0x3ff00000040a742b */ /* 0x001fd00000000308 */
[----:B------:R-:W-:-:S08]  /*1480*/  DFMA R10, R10, R10, R10 ;  /* 0x0000000a0a0a722b */ /* 0x000fd0000000000a */
[----:B------:R-:W-:-:S10]  /*1490*/  DFMA R10, R8, R10, R8 ;  /* 0x0000000a080a722b */ /* 0x000fd40000000008 */
[----:B------:R-:W-:Y:S02]  /*14a0*/  FSEL R8, R10, RZ, P1 ;  /* 0x000000ff0a087208 */ /* 0x000fe40000800000 */
[----:B------:R-:W-:-:S07]  /*14b0*/  FSEL R9, R11, RZ, P1 ;  /* 0x000000ff0b097208 */ /* 0x000fce0000800000 */
.L_x_2522:
[----:B------:R-:W-:Y:S05]  /*14c0*/  BSYNC B1 ;  /* 0x0000000000017941 */ /* 0x000fea0003800000 */
.L_x_2521:
[----:B------:R-:W-:Y:S01]  /*14d0*/  DMUL R10, R8, R8 ;  /* 0x00000008080a7228 */ /* 0x000fe20000000000 */
[----:B------:R-:W-:Y:S01]  /*14e0*/  MOV R12, 0xdbb65b49 ;  /* 0xdbb65b49000c7802 */ /* 0x000fe20000000f00 */
[----:B------:R-:W-:Y:S01]  /*14f0*/  IMAD.MOV.U32 R13, RZ, RZ, 0x3f2d3b63 ;  /* 0x3f2d3b63ff0d7424 */ /* 0x000fe200078e00ff */
[----:B------:R-:W-:Y:S01]  /*1500*/  UMOV UR8, 0x2a25ff7e ;  /* 0x2a25ff7e00087882 */ /* 0x000fe20000000000 */
[----:B------:R-:W-:Y:S01]  /*1510*/  UMOV UR9, 0x3ef53e1d ;  /* 0x3ef53e1d00097882 */ /* 0x000fe20000000000 */
[----:B------:R-:W-:-:S03]  /*1520*/  IADD3 R3, R3, 0x80, RZ ;  /* 0x0000008003037810 */ /* 0x000fc60007ffe0ff */
        /* <DEDUP_REMOVED lines=59> */
[----:B------:R-:W-:-:S05]  /*18e0*/  LOP3.LUT R9, R4, 0x80000000, R5, 0xb8, !PT ;  /* 0x8000000004097812 */ /* 0x000fca00078eb805 */
[----:B------:R0:W-:Y:S02]  /*18f0*/  STG.E.64 desc[UR4][R6.64], R8 ;  /* 0x0000000806007986 */ /* 0x0001e4000c101b04 */
.L_x_2519:
[----:B------:R-:W-:Y:S05]  /*1900*/  BSYNC B0 ;  /* 0x0000000000007941 */ /* 0x000fea0003800000 */
.L_x_2518:
        /* <DEDUP_REMOVED lines=9> */
[----:B------:R-:W-:-:S03]  /*19a0*/  ISETP.NE.AND P0, PT, R4, 0x1, PT ;  /* 0x000000010400780c */ /* 0x000fc60003f05270 */
        /* <DEDUP_REMOVED lines=282> */
[C---:B------:R-:W-:Y:S01]  /*2b50*/  IADD3 R9, -R7.reuse, RZ, RZ ;  /* 0x000000ff07097210 */ /* 0x040fe20007ffe1ff */
[----:B------:R-:W1:Y:S08]  /*2b60*/  @P0 LDC R13, c[0x0][0x33c] ;  /* 0x0000cf00ff0d0b82 */ /* 0x000e700000000800 */
[----:B------:R-:W2:Y:S01]  /*2b70*/  @P0 LDC.64 R14, c[0x0][0x408] ;  /* 0x00010200ff0e0b82 */ /* 0x000ea20000000a00 */
[----:B0-----:R-:W-:-:S05]  /*2b80*/  @P0 IMAD.HI.U32 R2, R7, R10, R6 ;  /* 0x0000000a07020227 */ /* 0x001fca00078e0006 */
[----:B------:R-:W-:Y:S01]  /*2b90*/  @P0 SHF.R.U32.HI R4, RZ, R11, R2 ;  /* 0x0000000bff040219 */ /* 0x000fe20000011602 */
[----:B------:R-:W-:-:S03]  /*2ba0*/  IMAD R2, R9, UR8, R3 ;  /* 0x0000000809027c24 */ /* 0x000fc6000f8e0203 */
[----:B------:R-:W-:Y:S01]  /*2bb0*/  @P0 IADD3 R6, -R4, RZ, RZ ;  /* 0x000000ff04060210 */ /* 0x000fe20007ffe1ff */
[C---:B------:R-:W-:Y:S02]  /*2bc0*/  IMAD R5, R2.reuse, UR6, R5 ;  /* 0x0000000602057c24 */ /* 0x040fe4000f8e0205 */
[----:B------:R-:W-:Y:S02]  /*2bd0*/  IMAD R0, R2, UR7, R0 ;  /* 0x0000000702007c24 */ /* 0x000fe4000f8e0200 */
[----:B-1----:R-:W-:-:S04]  /*2be0*/  @P0 IMAD R6, R13, R6, R7 ;  /* 0x000000060d060224 */ /* 0x002fc800078e0207 */
[C---:B--2---:R-:W-:Y:S02]  /*2bf0*/  @P0 IMAD R5, R6.reuse, R14, R5 ;  /* 0x0000000e06050224 */ /* 0x044fe400078e0205 */
[----:B------:R-:W-:-:S07]  /*2c00*/  @P0 IMAD R0, R6, R15, R0 ;  /* 0x0000000f06000224 */ /* 0x000fce00078e0200 */
.L_x_2523:
        /* <DEDUP_REMOVED lines=10> */
[----:B0-----:R-:W-:Y:S02]  /*2cb0*/  MOV R6, R10 ;  /* 0x0000000a00067202 */ /* 0x001fe40000000f00 */
        /* <DEDUP_REMOVED lines=10> */
.L_x_2525:
[----:B------:R-:W-:Y:S05]  /*2d60*/  BSYNC B0 ;  /* 0x0000000000007941 */ /* 0x000fea0003800000 */
.L_x_2524:
[----:B------:R-:W-:Y:S02]  /*2d70*/  DMUL R8, R6, R6 ;  /* 0x0000000606087228 */ /* 0x000fe40000000000 */
[----:B------:R-:W-:Y:S01]  /*2d80*/  HFMA2.MMA R11, -RZ, RZ, 1.7939453125, 0.92333984375 ;  /* 0x3f2d3b63ff0b7435 */ /* 0x000fe200000001ff */
[----:B------:R-:W-:Y:S01]  /*2d90*/  MOV R10, 0xdbb65b49 ;  /* 0xdbb65b49000a7802 */ /* 0x000fe20000000f00 */
[----:B------:R-:W-:Y:S01]  /*2da0*/  UMOV UR6, 0x2a25ff7e ;  /* 0x2a25ff7e00067882 */ /* 0x000fe20000000000 */
        /* <DEDUP_REMOVED lines=61> */
[----:B------:R-:W-:Y:S01]  /*3180*/  STG.E.64 desc[UR4][R4.64], R6 ;  /* 0x0000000604007986 */ /* 0x000fe2000c101b04 */
[----:B------:R-:W-:Y:S05]  /*3190*/  EXIT ;  /* 0x000000000000794d */ /* 0x000fea0003800000 */
.L_x_2526:
        /* <DEDUP_REMOVED lines=14> */
.L_x_2734:


//--------------------- .text._ZN2at6native27unrolled_elementwise_kernelIZZZNS0_16atan_kernel_cudaERNS_18TensorIteratorBaseEENKUlvE0_clEvENKUlvE_clEvEUldE_St5arrayIPcLm2EELi4E23TrivialOffsetCalculatorILi1EjESB_NS0_6memory15LoadWithoutCastENSC_16StoreWithoutCastEEEviT_T0_T2_T3_T4_T5_ --------------------------
	.section	.text._ZN2at6native27unrolled_elementwise_kernelIZZZNS0_16atan_kernel_cudaERNS_18TensorIteratorBaseEENKUlvE0_clEvENKUlvE_clEvEUldE_St5arrayIPcLm2EELi4E23TrivialOffsetCalculatorILi1EjESB_NS0_6memory15LoadWithoutCastENSC_16StoreWithoutCastEEEviT_T0_T2_T3_T4_T5_,"ax",@progbits
	.align	128
        .global         _ZN2at6native27unrolled_elementwise_kernelIZZZNS0_16atan_kernel_cudaERNS_18TensorIteratorBaseEENKUlvE0_clEvENKUlvE_clEvEUldE_St5arrayIPcLm2EELi4E23TrivialOffsetCalculatorILi1EjESB_NS0_6memory15LoadWithoutCastENSC_16StoreWithoutCastEEEviT_T0_T2_T3_T4_T5_
        .type           _ZN2at6native27unrolled_elementwise_kernelIZZZNS0_16atan_kernel_cudaERNS_18TensorIteratorBaseEENKUlvE0_clEvENKUlvE_clEvEUldE_St5arrayIPcLm2EELi4E23TrivialOffsetCalculatorILi1EjESB_NS0_6memory15LoadWithoutCastENSC_16StoreWithoutCastEEEviT_T0_T2_T3_T4_T5_,@function
        .size           _ZN2at6native27unrolled_elementwise_kernelIZZZNS0_16atan_kernel_cudaERNS_18TensorIteratorBaseEENKUlvE0_clEvENKUlvE_clEvEUldE_St5arrayIPcLm2EELi4E23TrivialOffsetCalculatorILi1EjESB_NS0_6memory15LoadWithoutCastENSC_16StoreWithoutCastEEEviT_T0_T2_T3_T4_T5_,(.L_x_2735 - _ZN2at6native27unrolled_elementwise_kernelIZZZNS0_16atan_kernel_cudaERNS_18TensorIteratorBaseEENKUlvE0_clEvENKUlvE_clEvEUldE_St5arrayIPcLm2EELi4E23TrivialOffsetCalculatorILi1EjESB_NS0_6memory15LoadWithoutCastENSC_16StoreWithoutCastEEEviT_T0_T2_T3_T4_T5_)
        .other          _ZN2at6native27unrolled_elementwise_kernelIZZZNS0_16atan_kernel_cudaERNS_18TensorIteratorBaseEENKUlvE0_clEvENKUlvE_clEvEUldE_St5arrayIPcLm2EELi4E23TrivialOffsetCalculatorILi1EjESB_NS0_6memory15LoadWithoutCastENSC_16StoreWithoutCastEEEviT_T0_T2_T3_T4_T5_,@"STO_CUDA_ENTRY STV_DEFAULT"
_ZN2at6native27unrolled_elementwise_kernelIZZZNS0_16atan_kernel_cudaERNS_18TensorIteratorBaseEENKUlvE0_clEvENKUlvE_clEvEUldE_St5arrayIPcLm2EELi4E23TrivialOffsetCalculatorILi1EjESB_NS0_6memory15LoadWithoutCastENSC_16StoreWithoutCastEEEviT_T0_T2_T3_T4_T5_:
.text._ZN2at6native27unrolled_elementwise_kernelIZZZNS0_16atan_kernel_cudaERNS_18TensorIteratorBaseEENKUlvE0_clEvENKUlvE_clEvEUldE_St5arrayIPcLm2EELi4E23TrivialOffsetCalculatorILi1EjESB_NS0_6memory15LoadWithoutCastENSC_16StoreWithoutCastEEEviT_T0_T2_T3_T4_T5_:
[----:B------:R-:W-:Y:S01]  /*0000*/  LDC R1, c[0x0][0x28] ;  /* 0x00000a00ff017b82 */ /* 0x000fe20000000800 */
[----:B------:R-:W0:Y:S07]  /*0010*/  S2R R9, SR_CTAID.X ;  /* 0x0000000000097919 */ /* 0x000e2e0000002500 */
[----:B------:R-:W0:Y:S01]  /*0020*/  LDC R0, c[0x0][0x210] ;  /* 0x00008400ff007b82 */ /* 0x000e220000000800 */
[----:B------:R-:W-:Y:S01]  /*0030*/  ULDC.64 UR4, c[0x0][0x208] ;  /* 0x0000820000047ab9 */ /* 0x000fe20000000a00 */
[----:B------:R-:W1:Y:S01]  /*0040*/  S2R R6, SR_TID.X ;  /* 0x0000000000067919 */ /* 0x000e620000002100 */
[----:B0-----:R-:W-:-:S02]  /*0050*/  IMAD R7, R9, -0x200, R0 ;  /* 0xfffffe0009077824 */ /* 0x001fc400078e0200 */
[----:B-1----:R-:W-:-:S03]  /*0060*/  IMAD.MOV.U32 R0, RZ, RZ, R6 ;  /* 0x000000ffff007224 */ /* 0x002fc600078e0006 */
[----:B------:R-:W-:-:S13]  /*0070*/  ISETP.GE.AND P0, PT, R6, R7, PT ;  /* 0x000000070600720c */ /* 0x000fda0003f06270 */
[----:B------:R-:W-:Y:S01]  /*0080*/  @!P0 IMAD R11, R9, 0x200, R0 ;  /* 0x00000200090b8824 */ /* 0x000fe200078e0200 */
[----:B------:R-:W0:Y:S01]  /*0090*/  @!P0 LDC.64 R16, c[0x0][0x220] ;  /* 0x00008800ff108b82 */ /* 0x000e220000000a00 */
[----:B------:R-:W-:-:S05]  /*00a0*/  @!P0 VIADD R0, R0, 0x80 ;  /* 0x0000008000008836 */ /* 0x000fca0000000000 */
[----:B------:R-:W-:-:S13]  /*00b0*/  ISETP.GE.AND P1, PT, R0, R7, PT ;  /* 0x000000070000720c */ /* 0x000fda0003f26270 */
[----:B------:R-:W-:Y:S01]  /*00c0*/  @!P1 IMAD R13, R9, 0x200, R0 ;  /* 0x00000200090d9824 */ /* 0x000fe200078e0200 */
[----:B------:R-:W-:Y:S01]  /*00d0*/  @!P1 IADD3 R0, R0, 0x80, RZ ;  /* 0x0000008000009810 */ /* 0x000fe20007ffe0ff */
[----:B------:R-:W1:Y:S03]  /*00e0*/  @!P1 LDC.64 R14, c[0x0][0x220] ;  /* 0x00008800ff0e9b82 */ /* 0x000e660000000a00 */
[----:B------:R-:W-:Y:S01]  /*00f0*/  ISETP.GE.AND P3, PT, R0, R7, PT ;  /* 0x000000070000720c */ /* 0x000fe20003f66270 */
[----:B0-----:R-:W-:Y:S01]  /*0100*/  @!P0 IMAD.WIDE.U32 R16, R11, 0x8, R16 ;  /* 0x000000080b108825 */ /* 0x001fe200078e0010 */
[----:B------:R-:W-:-:S06]  /*0110*/  CS2R R10, SRZ ;  /* 0x00000000000a7805 */ /* 0x000fcc000001ff00 */
[----:B------:R0:W5:Y:S05]  /*0120*/  @!P0 LDG.E.64 R10, desc[UR4][R16.64] ;  /* 0x00000004100a8981 */ /* 0x00016a000c1e1b00 */
[----:B------:R-:W-:Y:S01]  /*0130*/  @!P3 IMAD R21, R9, 0x200, R0 ;  /* 0x000002000915b824 */ /* 0x000fe200078e0200 */
[----:B------:R-:W2:Y:S01]  /*0140*/  @!P3 LDC.64 R4, c[0x0][0x220] ;  /* 0x00008800ff04bb82 */ /* 0x000ea20000000a00 */
[----:B------:R-:W-:-:S05]  /*0150*/  @!P3 VIADD R0, R0, 0x80 ;  /* 0x000000800000b836 */ /* 0x000fca0000000000 */
[----:B------:R-:W-:Y:S01]  /*0160*/  ISETP.GE.AND P2, PT, R0, R7, PT ;  /* 0x000000070000720c */ /* 0x000fe20003f46270 */
[----:B-1----:R-:W-:Y:S01]  /*0170*/  @!P1 IMAD.WIDE.U32 R14, R13, 0x8, R14 ;  /* 0x000000080d0e9825 */ /* 0x002fe200078e000e */
[----:B------:R-:W-:-:S06]  /*0180*/  CS2R R12, SRZ ;  /* 0x00000000000c7805 */ /* 0x000fcc000001ff00 */
[----:B------:R0:W5:Y:S05]  /*0190*/  @!P1 LDG.E.64 R12, desc[UR4][R14.64] ;  /* 0x000000040e0c9981 */ /* 0x00016a000c1e1b00 */
[----:B------:R-:W1:Y:S01]  /*01a0*/  @!P2 LDC.64 R2, c[0x0][0x220] ;  /* 0x00008800ff02ab82 */ /* 0x000e620000000a00 */
[----:B------:R-:W-:Y:S02]  /*01b0*/  @!P2 IMAD R19, R9, 0x200, R0 ;  /* 0x000002000913a824 */ /* 0x000fe400078e0200 */
[----:B--2---:R-:W-:Y:S01]  /*01c0*/  @!P3 IMAD.WIDE.U32 R20, R21, 0x8, R4 ;  /* 0x000000081514b825 */ /* 0x004fe200078e0004 */
[----:B------:R-:W-:-:S06]  /*01d0*/  CS2R R4, SRZ ;  /* 0x0000000000047805 */ /* 0x000fcc000001ff00 */
[----:B------:R0:W5:Y:S01]  /*01e0*/  @!P3 LDG.E.64 R4, desc[UR4][R20.64] ;  /* 0x000000041404b981 */ /* 0x000162000c1e1b00 */
[----:B-1----:R-:W-:Y:S01]  /*01f0*/  @!P2 IMAD.WIDE.U32 R18, R19, 0x8, R2 ;  /* 0x000000081312a825 */ /* 0x002fe200078e0002 */
[----:B------:R-:W-:-:S06]  /*0200*/  CS2R R2, SRZ ;  /* 0x0000000000027805 */ /* 0x000fcc000001ff00 */
[----:B------:R0:W5:Y:S01]  /*0210*/  @!P2 LDG.E.64 R2, desc[UR4][R18.64] ;  /* 0x000000041202a981 */ /* 0x000162000c1e1b00 */
[----:B------:R-:W-:Y:S01]  /*0220*/  BSSY B0, `(.L_x_2527) ;  /* 0x0000053000007945 */ /* 0x000fe20003800000 */
[----:B------:R-:W-:-:S03]  /*0230*/  IMAD.MOV.U32 R0, RZ, RZ, R6 ;  /* 0x000000ffff007224 */ /* 0x000fc600078e0006 */
[----:B------:R-:W-:Y:S05]  /*0240*/  @P0 BRA `(.L_x_2528) ;  /* 0x0000000400400947 */ /* 0x000fea0003800000 */
[----:B-----5:R-:W-:Y:S01]  /*0250*/  DSETP.GT.AND P1, PT, |R10|, 1, PT ;  /* 0x3ff000000a00742a */ /* 0x020fe20003f24200 */
[----:B------:R-:W-:Y:S01]  /*0260*/  BSSY B1, `(.L_x_2529) ;  /* 0x000000d000017945 */ /* 0x000fe20003800000 */
[----:B0-----:R-:W-:-:S10]  /*0270*/  DADD R18, -RZ, |R10| ;  /* 0x00000000ff127229 */ /* 0x001fd4000000050a */
        /* <DEDUP_REMOVED lines=11> */
.L_x_2530:
[----:B------:R-:W-:Y:S05]  /*0330*/  BSYNC B1 ;  /* 0x0000000000017941 */ /* 0x000fea0003800000 */
.L_x_2529:
        /* <DEDUP_REMOVED lines=65> */
.L_x_2528:
[----:B------:R-:W-:Y:S05]  /*0750*/  BSYNC B0 ;  /* 0x0000000000007941 */ /* 0x000fea0003800000 */
.L_x_2527:
[----:B------:R-:W-:Y:S01]  /*0760*/  IADD3 R8, R0, 0x80, RZ ;  /* 0x0000008000087810 */ /* 0x000fe20007ffe0ff */
[----:B------:R-:W-:Y:S03]  /*0770*/  BSSY B0, `(.L_x_2531) ;  /* 0x0000053000007945 */ /* 0x000fe60003800000 */
[----:B------:R-:W-:-:S13]  /*0780*/  ISETP.GE.AND P1, PT, R8, R7, PT ;  /* 0x000000070800720c */ /* 0x000fda0003f26270 */
[----:B------:R-:W-:Y:S05]  /*0790*/  @P1 BRA `(.L_x_2532) ;  /* 0x0000000400401947 */ /* 0x000fea0003800000 */
[----:B-----5:R-:W-:Y:S01]  /*07a0*/  DSETP.GT.AND P1, PT, |R12|, 1, PT ;  /* 0x3ff000000c00742a */ /* 0x020fe20003f24200 */
[----:B------:R-:W-:Y:S01]  /*07b0*/  BSSY B1, `(.L_x_2533) ;  /* 0x000000d000017945 */ /* 0x000fe20003800000 */
[----:B0-----:R-:W-:-:S10]  /*07c0*/  DADD R18, -RZ, |R12| ;  /* 0x00000000ff127229 */ /* 0x001fd4000000050c */
        /* <DEDUP_REMOVED lines=11> */
.L_x_2534:
[----:B------:R-:W-:Y:S05]  /*0880*/  BSYNC B1 ;  /* 0x0000000000017941 */ /* 0x000fea0003800000 */
.L_x_2533:
[----:B------:R-:W-:Y:S01]  /*0890*/  DMUL R16, R14, R14 ;  /* 0x0000000e0e107228 */ /* 0x000fe20000000000 */
[----:B------:R-:W-:Y:S01]  /*08a0*/  IMAD.MOV.U32 R18, RZ, RZ, -0x2449a4b7 ;  /* 0xdbb65b49ff127424 */ /* 0x000fe200078e00ff */
[----:B------:R-:W-:Y:S01]  /*08b0*/  MOV R19, 0x3f2d3b63 ;  /* 0x3f2d3b6300137802 */ /* 0x000fe20000000f00 */
[----:B------:R-:W-:Y:S01]  /*08c0*/  UMOV UR6, 0x2a25ff7e ;  /* 0x2a25ff7e00067882 */ /* 0x000fe20000000000 */
[----:B------:R-:W-:-:S04]  /*08d0*/  UMOV UR7, 0x3ef53e1d ;  /* 0x3ef53e1d00077882 */ /* 0x000fc80000000000 */
        /* <DEDUP_REMOVED lines=60> */
.L_x_2532:
[----:B------:R-:W-:Y:S05]  /*0ca0*/  BSYNC B0 ;  /* 0x0000000000007941 */ /* 0x000fea0003800000 */
.L_x_2531:
[----:B------:R-:W-:Y:S01]  /*0cb0*/  VIADD R8, R0, 0x100 ;  /* 0x0000010000087836 */ /* 0x000fe20000000000 */
[----:B------:R-:W-:Y:S04]  /*0cc0*/  BSSY B0, `(.L_x_2535) ;  /* 0x0000053000007945 */ /* 0x000fe80003800000 */
        /* <DEDUP_REMOVED lines=16> */
.L_x_2538:
[----:B------:R-:W-:Y:S05]  /*0dd0*/  BSYNC B1 ;  /* 0x0000000000017941 */ /* 0x000fea0003800000 */
.L_x_2537:
[----:B------:R-:W-:Y:S01]  /*0de0*/  DMUL R16, R14, R14 ;  /* 0x0000000e0e107228 */ /* 0x000fe20000000000 */
[----:B------:R-:W-:Y:S01]  /*0df0*/  MOV R18, 0xdbb65b49 ;  /* 0xdbb65b4900127802 */ /* 0x000fe20000000f00 */
[----:B------:R-:W-:Y:S01]  /*0e00*/  IMAD.MOV.U32 R19, RZ, RZ, 0x3f2d3b63 ;  /* 0x3f2d3b63ff137424 */ /* 0x000fe200078e00ff */
        /* <DEDUP_REMOVED lines=62> */
.L_x_2536:
[----:B------:R-:W-:Y:S05]  /*11f0*/  BSYNC B0 ;  /* 0x0000000000007941 */ /* 0x000fea0003800000 */
.L_x_2535:
[----:B------:R-:W-:Y:S01]  /*1200*/  VIADD R8, R0, 0x180 ;  /* 0x0000018000087836 */ /* 0x000fe20000000000 */
[----:B------:R-:W-:Y:S04]  /*1210*/  BSSY B0, `(.L_x_2539) ;  /* 0x0000053000007945 */ /* 0x000fe80003800000 */
[----:B------:R-:W-:-:S13]  /*1220*/  ISETP.GE.AND P1, PT, R8, R7, PT ;  /* 0x000000070800720c */ /* 0x000fda0003f26270 */
[----:B------:R-:W-:Y:S05]  /*1230*/  @P1 BRA `(.L_x_2540) ;  /* 0x0000000400401947 */ /* 0x000fea0003800000 */
[----:B-----5:R-:W-:Y:S01]  /*1240*/  DSETP.GT.AND P1, PT, |R2|, 1, PT ;  /* 0x3ff000000200742a */ /* 0x020fe20003f24200 */
[----:B------:R-:W-:Y:S01]  /*1250*/  BSSY B1, `(.L_x_2541) ;  /* 0x000000d000017945 */ /* 0x000fe20003800000 */
[----:B0-----:R-:W-:-:S10]  /*1260*/  DADD R18, -RZ, |R2| ;  /* 0x00000000ff127229 */ /* 0x001fd40000000502 */
[----:B------:R-:W-:Y:S01]  /*1270*/  IMAD.MOV.U32 R14, RZ, RZ, R18 ;  /* 0x000000ffff0e7224 */ /* 0x000fe200078e0012 */
[----:B------:R-:W-:Y:S01]  /*1280*/  MOV R15, R19 ;  /* 0x00000013000f7202 */ /* 0x000fe20000000f00 */
        /* <DEDUP_REMOVED lines=9> */
.L_x_2542:
[----:B------:R-:W-:Y:S05]  /*1320*/  BSYNC B1 ;  /* 0x0000000000017941 */ /* 0x000fea0003800000 */
.L_x_2541:
        /* <DEDUP_REMOVED lines=65> */
.L_x_2540:
[----:B------:R-:W-:Y:S05]  /*1740*/  BSYNC B0 ;  /* 0x0000000000007941 */ /* 0x000fea0003800000 */
.L_x_2539:
[----:B0-----:R-:W0:Y:S01]  /*1750*/  @!P0 LDC.64 R14, c[0x0][0x218] ;  /* 0x00008600ff0e8b82 */ /* 0x001e220000000a00 */
[----:B------:R-:W-:Y:S01]  /*1760*/  @!P0 IMAD R17, R9, 0x200, R6 ;  /* 0x0000020009118824 */ /* 0x000fe200078e0206 */
[----:B------:R-:W-:Y:S01]  /*1770*/  @!P0 IADD3 R0, R6, 0x80, RZ ;  /* 0x0000008006008810 */ /* 0x000fe20007ffe0ff */
[----:B------:R-:W-:Y:S03]  /*1780*/  BSSY B0, `(.L_x_2543) ;  /* 0x000000f000007945 */ /* 0x000fe60003800000 */
[----:B------:R-:W-:Y:S01]  /*1790*/  ISETP.GE.AND P1, PT, R0, R7, PT ;  /* 0x000000070000720c */ /* 0x000fe20003f26270 */
[----:B0-----:R-:W-:-:S05]  /*17a0*/  @!P0 IMAD.WIDE.U32 R14, R17, 0x8, R14 ;  /* 0x00000008110e8825 */ /* 0x001fca00078e000e */
[----:B-----5:R0:W-:Y:S07]  /*17b0*/  @!P0 STG.E.64 desc[UR4][R14.64], R10 ;  /* 0x0000000a0e008986 */ /* 0x0201ee000c101b04 */
[----:B------:R-:W-:Y:S05]  /*17c0*/  @P1 BRA `(.L_x_2544) ;  /* 0x0000000000281947 */ /* 0x000fea0003800000 */
[----:B0-----:R-:W0:Y:S01]  /*17d0*/  LDC.64 R14, c[0x0][0x218] ;  /* 0x00008600ff0e7b82 */ /* 0x001e220000000a00 */
[----:B------:R-:W-:Y:S02]  /*17e0*/  IMAD R11, R9, 0x200, R0 ;  /* 0x00000200090b7824 */ /* 0x000fe400078e0200 */
[----:B------:R-:W-:-:S05]  /*17f0*/  VIADD R0, R0, 0x80 ;  /* 0x0000008000007836 */ /* 0x000fca0000000000 */
[----:B------:R-:W-:-:S13]  /*1800*/  ISETP.GE.AND P0, PT, R0, R7, PT ;  /* 0x000000070000720c */ /* 0x000fda0003f06270 */
[----:B------:R-:W-:Y:S01]  /*1810*/  @!P0 LEA R17, R9, R0, 0x9 ;  /* 0x0000000009118211 */ /* 0x000fe200078e48ff */
[----:B------:R-:W-:Y:S02]  /*1820*/  @!P0 VIADD R0, R0, 0x80 ;  /* 0x0000008000008836 */ /* 0x000fe40000000000 */
[----:B0-----:R-:W-:-:S04]  /*1830*/  IMAD.WIDE.U32 R10, R11, 0x8, R14 ;  /* 0x000000080b0a7825 */ /* 0x001fc800078e000e */
[----:B------:R-:W-:Y:S01]  /*1840*/  @!P0 IMAD.WIDE.U32 R14, R17, 0x8, R14 ;  /* 0x00000008110e8825 */ /* 0x000fe200078e000e */
[----:B------:R1:W-:Y:S04]  /*1850*/  STG.E.64 desc[UR4][R10.64], R12 ;  /* 0x0000000c0a007986 */ /* 0x0003e8000c101b04 */
[----:B------:R1:W-:Y:S02]  /*1860*/  @!P0 STG.E.64 desc[UR4][R14.64], R4 ;  /* 0x000000040e008986 */ /* 0x0003e4000c101b04 */
.L_x_2544:
[----:B------:R-:W-:Y:S05]  /*1870*/  BSYNC B0 ;  /* 0x0000000000007941 */ /* 0x000fea0003800000 */
.L_x_2543:
[----:B------:R-:W-:-:S13]  /*1880*/  ISETP.GE.AND P0, PT, R0, R7, PT ;  /* 0x000000070000720c */ /* 0x000fda0003f06270 */
[----:B------:R-:W-:Y:S05]  /*1890*/  @P0 EXIT ;  /* 0x000000000000094d */ /* 0x000fea0003800000 */
[----:B-1----:R-:W1:Y:S01]  /*18a0*/  LDC.64 R4, c[0x0][0x218] ;  /* 0x00008600ff047b82 */ /* 0x002e620000000a00 */
[----:B------:R-:W-:-:S04]  /*18b0*/  IMAD R9, R9, 0x200, R0 ;  /* 0x0000020009097824 */ /* 0x000fc800078e0200 */
[----:B-1----:R-:W-:-:S05]  /*18c0*/  IMAD.WIDE.U32 R4, R9, 0x8, R4 ;  /* 0x0000000809047825 */ /* 0x002fca00078e0004 */
[----:B------:R-:W-:Y:S01]  /*18d0*/  STG.E.64 desc[UR4][R4.64], R2 ;  /* 0x0000000204007986 */ /* 0x000fe2000c101b04 */
[----:B------:R-:W-:Y:S05]  /*18e0*/  EXIT ;  /* 0x000000000000794d */ /* 0x000fea0003800000 */
.L_x_2545:
        /* <DEDUP_REMOVED lines=9> */
.L_x_2735:


//--------------------- .text._ZN2at6native29vectorized_elementwise_kernelILi2EZZZNS0_16atan_kernel_cudaERNS_18TensorIteratorBaseEENKUlvE0_clEvENKUlvE_clEvEUldE_St5arrayIPcLm2EEEEviT0_T1_ --------------------------
	.section	.text._ZN2at6native29vectorized_elementwise_kernelILi2EZZZNS0_16atan_kernel_cudaERNS_18TensorIteratorBaseEENKUlvE0_clEvENKUlvE_clEvEUldE_St5arrayIPcLm2EEEEviT0_T1_,"ax",@progbits
	.align	128
        .global         _ZN2at6native29vectorized_elementwise_kernelILi2EZZZNS0_16atan_kernel_cudaERNS_18TensorIteratorBaseEENKUlvE0_clEvENKUlvE_clEvEUldE_St5arrayIPcLm2EEEEviT0_T1_
        .type           _ZN2at6native29vectorized_elementwise_kernelILi2EZZZNS0_16atan_kernel_cudaERNS_18TensorIteratorBaseEENKUlvE0_clEvENKUlvE_clEvEUldE_St5arrayIPcLm2EEEEviT0_T1_,@function
        .size           _ZN2at6native29vectorized_elementwise_kernelILi2EZZZNS0_16atan_kernel_cudaERNS_18TensorIteratorBaseEENKUlvE0_clEvENKUlvE_clEvEUldE_St5arrayIPcLm2EEEEviT0_T1_,(.L_x_2736 - _ZN2at6native29vectorized_elementwise_kernelILi2EZZZNS0_16atan_kernel_cudaERNS_18TensorIteratorBaseEENKUlvE0_clEvENKUlvE_clEvEUldE_St5arrayIPcLm2EEEEviT0_T1_)
        .other          _ZN2at6native29vectorized_elementwise_kernelILi2EZZZNS0_16atan_kernel_cudaERNS_18TensorIteratorBaseEENKUlvE0_clEvENKUlvE_clEvEUldE_St5arrayIPcLm2EEEEviT0_T1_,@"STO_CUDA_ENTRY STV_DEFAULT"
_ZN2at6native29vectorized_elementwise_kernelILi2EZZZNS0_16atan_kernel_cudaERNS_18TensorIteratorBaseEENKUlvE0_clEvENKUlvE_clEvEUldE_St5arrayIPcLm2EEEEviT0_T1_:
.text._ZN2at6native29vectorized_elementwise_kernelILi2EZZZNS0_16atan_kernel_cudaERNS_18TensorIteratorBaseEENKUlvE0_clEvENKUlvE_clEvEUldE_St5arrayIPcLm2EEEEviT0_T1_:
[----:B------:R-:W-:Y:S01]  /*0000*/  LDC R1, c[0x0][0x28] ;  /* 0x00000a00ff017b82 */ /* 0x000fe20000000800 */
[----:B------:R-:W0:Y:S01]  /*0010*/  S2R R20, SR_CTAID.X ;  /* 0x0000000000147919 */ /* 0x000e220000002500 */
[----:B------:R-:W-:Y:S01]  /*0020*/  ULDC UR4, c[0x0][0x210] ;  /* 0x0000840000047ab9 */ /* 0x000fe20000000800 */
[----:B0-----:R-:W-:-:S05]  /*0030*/  IMAD.SHL.U32 R20, R20, 0x400, RZ ;  /* 0x0000040014147824 */ /* 0x001fca00078e00ff */
        /* <DEDUP_REMOVED lines=9> */
[----:B------:R-:W5:Y:S04]  /*00d0*/  LDG.E.128 R8, desc[UR4][R24.64+0x800] ;  /* 0x0008000418087981 */ /* 0x000f68000c1e1d00 */
[----:B------:R-:W5:Y:S04]  /*00e0*/  LDG.E.128 R12, desc[UR4][R24.64+0x1000] ;  /* 0x00100004180c7981 */ /* 0x000f68000c1e1d00 */
[----:B------:R0:W5:Y:S01]  /*00f0*/  LDG.E.128 R16, desc[UR4][R24.64+0x1800] ;  /* 0x0018000418107981 */ /* 0x000162000c1e1d00 */
[----:B------:R-:W-:Y:S01]  /*0100*/  UMOV UR6, 0x2a25ff7e ;  /* 0x2a25ff7e00067882 */ /* 0x000fe20000000000 */
        /* <DEDUP_REMOVED lines=25> */
[----:B------:R-:W-:Y:S01]  /*02a0*/  BSSY B0, `(.L_x_2547) ;  /* 0x0000040000007945 */ /* 0x000fe20003800000 */
[----:B--2---:R-:W-:-:S02]  /*02b0*/  DSETP.GT.AND P0, PT, |R4|, 1, PT ;  /* 0x3ff000000400742a */ /* 0x004fc40003f04200 */
[----:B------:R-:W-:-:S12]  /*02c0*/  DADD R22, -RZ, |R4| ;  /* 0x00000000ff167229 */ /* 0x000fd80000000504 */
[----:B------:R-:W1:Y:S01]  /*02d0*/  @P0 MUFU.RCP64H R27, R23 ;  /* 0x00000017001b0308 */ /* 0x000e620000001800 */
[----:B------:R-:W-:Y:S01]  /*02e0*/  @P0 IMAD.MOV.U32 R26, RZ, RZ, RZ ;  /* 0x000000ffff1a0224 */ /* 0x000fe200078e00ff */
[----:B------:R-:W-:-:S05]  /*02f0*/  @P0 DSETP.NEU.AND P1, PT, |R4|, +INF , PT ;  /* 0x7ff000000400042a */ /* 0x000fca0003f2d200 */
[----:B-1----:R-:W-:-:S08]  /*0300*/  @P0 DFMA R28, -|R4|, R26, 1 ;  /* 0x3ff00000041c042b */ /* 0x002fd0000000031a */
[----:B------:R-:W-:-:S08]  /*0310*/  @P0 DFMA R28, R28, R28, R28 ;  /* 0x0000001c1c1c022b */ /* 0x000fd0000000001c */
[----:B------:R-:W-:Y:S01]  /*0320*/  @P0 DFMA R28, R26, R28, R26 ;  /* 0x0000001c1a1c022b */ /* 0x000fe2000000001a */
[----:B------:R-:W-:Y:S02]  /*0330*/  IMAD.MOV.U32 R26, RZ, RZ, -0x2449a4b7 ;  /* 0xdbb65b49ff1a7424 */ /* 0x000fe400078e00ff */
[----:B------:R-:W-:-:S07]  /*0340*/  IMAD.MOV.U32 R27, RZ, RZ, 0x3f2d3b63 ;  /* 0x3f2d3b63ff1b7424 */ /* 0x000fce00078e00ff */
[----:B------:R-:W-:Y:S02]  /*0350*/  @P0 FSEL R0, R28, RZ, P1 ;  /* 0x000000ff1c000208 */ /* 0x000fe40000800000 */
[----:B------:R-:W-:Y:S01]  /*0360*/  @P0 FSEL R29, R29, RZ, P1 ;  /* 0x000000ff1d1d0208 */ /* 0x000fe20000800000 */
[----:B------:R-:W-:Y:S02]  /*0370*/  DSETP.GT.AND P1, PT, |R6|, 1, PT ;  /* 0x3ff000000600742a */ /* 0x000fe40003f24200 */
[----:B------:R-:W-:Y:S02]  /*0380*/  @P0 IMAD.MOV.U32 R22, RZ, RZ, R0 ;  /* 0x000000ffff160224 */ /* 0x000fe400078e0000 */
[----:B------:R-:W-:-:S06]  /*0390*/  @P0 IMAD.MOV.U32 R23, RZ, RZ, R29 ;  /* 0x000000ffff170224 */ /* 0x000fcc00078e001d */
[----:B0-----:R-:W-:-:S08]  /*03a0*/  DMUL R24, R22, R22 ;  /* 0x0000001616187228 */ /* 0x001fd00000000000 */
[----:B------:R-:W-:Y:S01]  /*03b0*/  DFMA R26, R24, -UR6, R26 ;  /* 0x80000006181a7c2b */ /* 0x000fe2000800001a */
[----:B------:R-:W-:Y:S01]  /*03c0*/  UMOV UR6, 0x8dde082e ;  /* 0x8dde082e00067882 */ /* 0x000fe20000000000 */
[----:B------:R-:W-:-:S06]  /*03d0*/  UMOV UR7, 0x3f531278 ;  /* 0x3f53127800077882 */ /* 0x000fcc0000000000 */
[----:B------:R-:W-:Y:S01]  /*03e0*/  DFMA R26, R24, R26, -UR6 ;  /* 0x80000006181a7e2b */ /* 0x000fe2000800001a */
[----:B------:R-:W-:Y:S01]  /*03f0*/  UMOV UR6, 0xc8249315 ;  /* 0xc824931500067882 */ /* 0x000fe20000000000 */
[----:B------:R-:W-:-:S06]  /*0400*/  UMOV UR7, 0x3f6f9690 ;  /* 0x3f6f969000077882 */ /* 0x000fcc0000000000 */
[----:B------:R-:W-:-:S08]  /*0410*/  DFMA R26, R24, R26, UR6 ;  /* 0x00000006181a7e2b */ /* 0x000fd0000800001a */
[----:B------:R-:W-:-:S08]  /*0420*/  DFMA R26, R24, R26, -UR8 ;  /* 0x80000008181a7e2b */ /* 0x000fd0000800001a */
        /* <DEDUP_REMOVED lines=23> */
[----:B------:R-:W-:Y:S02]  /*05a0*/  DFMA R26, R26, R22, R22 ;  /* 0x000000161a1a722b */ /* 0x000fe40000000016 */
[----:B------:R-:W-:-:S06]  /*05b0*/  DADD R22, -RZ, |R6| ;  /* 0x00000000ff167229 */ /* 0x000fcc0000000506 */
[----:B------:R-:W-:-:S10]  /*05c0*/  DADD R24, -R26, UR30 ;  /* 0x0000001e1a187e29 */ /* 0x000fd40008000100 */
[----:B------:R-:W-:Y:S01]  /*05d0*/  FSEL R2, R24, R26, P0 ;  /* 0x0000001a18027208 */ /* 0x000fe20000000000 */
[----:B------:R-:W-:Y:S01]  /*05e0*/  IMAD.MOV.U32 R26, RZ, RZ, R22 ;  /* 0x000000ffff1a7224 */ /* 0x000fe200078e0016 */
[----:B------:R-:W-:Y:S02]  /*05f0*/  FSEL R21, R25, R27, P0 ;  /* 0x0000001b19157208 */ /* 0x000fe40000000000 */
[----:B------:R-:W-:Y:S01]  /*0600*/  MOV R27, R23 ;  /* 0x00000017001b7202 */ /* 0x000fe20000000f00 */
[----:B------:R-:W-:Y:S06]  /*0610*/  @!P1 BRA `(.L_x_2548) ;  /* 0x0000000000209947 */ /* 0x000fec0003800000 */
[----:B------:R-:W0:Y:S01]  /*0620*/  MUFU.RCP64H R23, R23 ;  /* 0x0000001700177308 */ /* 0x000e220000001800 */
[----:B------:R-:W-:Y:S01]  /*0630*/  IMAD.MOV.U32 R22, RZ, RZ, RZ ;  /* 0x000000ffff167224 */ /* 0x000fe200078e00ff */
[----:B------:R-:W-:-:S05]  /*0640*/  DSETP.NEU.AND P0, PT, |R6|, +INF , PT ;  /* 0x7ff000000600742a */ /* 0x000fca0003f0d200 */
[----:B0-----:R-:W-:-:S08]  /*0650*/  DFMA R24, -|R6|, R22, 1 ;  /* 0x3ff000000618742b */ /* 0x001fd00000000316 */
[----:B------:R-:W-:-:S08]  /*0660*/  DFMA R24, R24, R24, R24 ;  /* 0x000000181818722b */ /* 0x000fd00000000018 */
[----:B------:R-:W-:-:S10]  /*0670*/  DFMA R24, R22, R24, R22 ;  /* 0x000000181618722b */ /* 0x000fd40000000016 */
[----:B------:R-:W-:Y:S02]  /*0680*/  FSEL R26, R24, RZ, P0 ;  /* 0x000000ff181a7208 */ /* 0x000fe40000000000 */
[----:B------:R-:W-:-:S07]  /*0690*/  FSEL R27, R25, RZ, P0 ;  /* 0x000000ff191b7208 */ /* 0x000fce0000000000 */
.L_x_2548:
[----:B------:R-:W-:Y:S05]  /*06a0*/  BSYNC B0 ;  /* 0x0000000000007941 */ /* 0x000fea0003800000 */
.L_x_2547:
[----:B------:R-:W-:Y:S01]  /*06b0*/  DMUL R22, R26, R26 ;  /* 0x0000001a1a167228 */ /* 0x000fe20000000000 */
[----:B------:R-:W-:Y:S01]  /*06c0*/  IMAD.MOV.U32 R24, RZ, RZ, -0x2449a4b7 ;  /* 0xdbb65b49ff187424 */ /* 0x000fe200078e00ff */
[----:B------:R-:W-:Y:S01]  /*06d0*/  UMOV UR30, 0x2a25ff7e ;  /* 0x2a25ff7e001e7882 */ /* 0x000fe20000000000 */
[----:B------:R-:W-:Y:S01]  /*06e0*/  IMAD.MOV.U32 R25, RZ, RZ, 0x3f2d3b63 ;  /* 0x3f2d3b63ff197424 */ /* 0x000fe200078e00ff */
[----:B------:R-:W-:Y:S01]  /*06f0*/  UMOV UR31, 0x3ef53e1d ;  /* 0x3ef53e1d001f7882 */ /* 0x000fe20000000000 */
[----:B-----5:R-:W-:Y:S01]  /*0700*/  DSETP.GT.AND P0, PT, |R8|, 1, PT ;  /* 0x3ff000000800742a */ /* 0x020fe20003f04200 */
[----:B------:R-:W-:Y:S01]  /*0710*/  BSSY B0, `(.L_x_2549) ;  /* 0x0000031000007945 */ /* 0x000fe20003800000 */
[----:B------:R-:W-:Y:S02]  /*0720*/  LOP3.LUT R5, R21, 0x80000000, R5, 0xb8, !PT ;  /* 0x8000000015057812 */ /* 0x000fe400078eb805 */
        /* <DEDUP_REMOVED lines=34> */
[----:B------:R-:W-:Y:S01]  /*0950*/  FSEL R25, R25, R23, P1 ;  /* 0x0000001719197208 */ /* 0x000fe20000800000 */
[----:B------:R-:W-:-:S10]  /*0960*/  DADD R22, -RZ, |R8| ;  /* 0x00000000ff167229 */ /* 0x000fd40000000508 */
[----:B------:R-:W-:Y:S02]  /*0970*/  IMAD.MOV.U32 R28, RZ, RZ, R22 ;  /* 0x000000ffff1c7224 */ /* 0x000fe400078e0016 */
[----:B------:R-:W-:Y:S01]  /*0980*/  IMAD.MOV.U32 R29, RZ, RZ, R23 ;  /* 0x000000ffff1d7224 */ /* 0x000fe200078e0017 */
        /* <DEDUP_REMOVED lines=9> */
.L_x_2550:
[----:B------:R-:W-:Y:S05]  /*0a20*/  BSYNC B0 ;  /* 0x0000000000007941 */ /* 0x000fea0003800000 */
.L_x_2549:
[----:B------:R-:W-:Y:S01]  /*0a30*/  DMUL R26, R28, R28 ;  /* 0x0000001c1c1a7228 */ /* 0x000fe20000000000 */
[----:B------:R-:W-:Y:S01]  /*0a40*/  MOV R22, 0xdbb65b49 ;  /* 0xdbb65b4900167802 */ /* 0x000fe20000000f00 */
[----:B------:R-:W-:Y:S01]  /*0a50*/  IMAD.MOV.U32 R23, RZ, RZ, 0x3f2d3b63 ;  /* 0x3f2d3b63ff177424 */ /* 0x000fe200078e00ff */
[----:B------:R-:W-:Y:S01]  /*0a60*/  UMOV UR30, 0x2a25ff7e ;  /* 0x2a25ff7e001e7882 */ /* 0x000fe20000000000 */
[----:B------:R-:W-:Y:S01]  /*0a70*/  UMOV UR31, 0x3ef53e1d ;  /* 0x3ef53e1d001f7882 */ /* 0x000fe20000000000 */
[----:B------:R-:W-:Y:S01]  /*0a80*/  UMOV UR32, 0x9dfe927 ;  /* 0x09dfe92700207882 */ /* 0x000fe20000000000 */
[----:B------:R-:W-:Y:S01]  /*0a90*/  UMOV UR33, 0x3fbc71c7 ;  /* 0x3fbc71c700217882 */ /* 0x000fe20000000000 */
[----:B------:R-:W-:Y:S01]  /*0aa0*/  BSSY B0, `(.L_x_2551) ;  /* 0x0000030000007945 */ /* 0x000fe20003800000 */
[----:B------:R-:W-:Y:S01]  /*0ab0*/  DFMA R22, R26, -UR30, R22 ;  /* 0x8000001e1a167c2b */ /* 0x000fe20008000016 */
[----:B------:R-:W-:Y:S01]  /*0ac0*/  UMOV UR30, 0x8dde082e ;  /* 0x8dde082e001e7882 */ /* 0x000fe20000000000 */
[----:B------:R-:W-:Y:S01]  /*0ad0*/  UMOV UR31, 0x3f531278 ;  /* 0x3f531278001f7882 */ /* 0x000fe20000000000 */
[----:B------:R-:W-:-:S05]  /*0ae0*/  LOP3.LUT R7, R25, 0x80000000, R7, 0xb8, !PT ;  /* 0x8000000019077812 */ /* 0x000fca00078eb807 */
        /* <DEDUP_REMOVED lines=30> */
[----:B------:R-:W-:Y:S02]  /*0cd0*/  DSETP.GT.AND P0, PT, |R10|, 1, PT ;  /* 0x3ff000000a00742a */ /* 0x000fe40003f04200 */
        /* <DEDUP_REMOVED lines=12> */
.L_x_2552:
[----:B------:R-:W-:Y:S05]  /*0da0*/  BSYNC B0 ;  /* 0x0000000000007941 */ /* 0x000fea0003800000 */
.L_x_2551:
[----:B------:R-:W-:Y:S01]  /*0db0*/  DMUL R22, R26, R26 ;  /* 0x0000001a1a167228 */ /* 0x000fe20000000000 */
[----:B------:R-:W-:Y:S01]  /*0dc0*/  IMAD.MOV.U32 R24, RZ, RZ, 0x2a25ff7e ;  /* 0x2a25ff7eff187424 */ /* 0x000fe200078e00ff */
[----:B------:R-:W-:Y:S01]  /*0dd0*/  UMOV UR32, 0xdbb65b49 ;  /* 0xdbb65b4900207882 */ /* 0x000fe20000000000 */
[----:B------:R-:W-:Y:S01]  /*0de0*/  IMAD.MOV.U32 R25, RZ, RZ, 0x3ef53e1d ;  /* 0x3ef53e1dff197424 */ /* 0x000fe200078e00ff */
[----:B------:R-:W-:Y:S01]  /*0df0*/  UMOV UR33, 0x3f2d3b63 ;  /* 0x3f2d3b6300217882 */ /* 0x000fe20000000000 */
[----:B------:R-:W-:Y:S01]  /*0e00*/  LOP3.LUT R9, R21, 0x80000000, R9, 0xb8, !PT ;  /* 0x8000000015097812 */ /* 0x000fe200078eb809 */
[----:B------:R-:W-:Y:S03]  /*0e10*/  BSSY B0, `(.L_x_2553) ;  /* 0x000002f000007945 */ /* 0x000fe60003800000 */
[----:B------:R-:W-:Y:S01]  /*0e20*/  DFMA R28, R22, -R24, UR32 ;  /* 0x00000020161c7e2b */ /* 0x000fe20008000818 */
[----:B------:R-:W-:Y:S01]  /*0e30*/  UMOV UR32, 0x9dfe927 ;  /* 0x09dfe92700207882 */ /* 0x000fe20000000000 */
[----:B------:R-:W-:-:S06]  /*0e40*/  UMOV UR33, 0x3fbc71c7 ;  /* 0x3fbc71c700217882 */ /* 0x000fcc0000000000 */
        /* <DEDUP_REMOVED lines=29> */
[----:B------:R-:W-:Y:S02]  /*1020*/  FSEL R6, R22, R26, P0 ;  /* 0x0000001a16067208 */ /* 0x000fe40000000000 */
[----:B------:R-:W-:Y:S01]  /*1030*/  FSEL R21, R23, R27, P0 ;  /* 0x0000001b17157208 */ /* 0x000fe20000000000 */
[----:B------:R-:W-:Y:S01]  /*1040*/  DSETP.GT.AND P0, PT, |R12|, 1, PT ;  /* 0x3ff000000c00742a */ /* 0x000fe20003f04200 */
[----:B------:R-:W-:Y:S01]  /*1050*/  MOV R26, R28 ;  /* 0x0000001c001a7202 */ /* 0x000fe20000000f00 */
[----:B------:R-:W-:-:S12]  /*1060*/  IMAD.MOV.U32 R27, RZ, RZ, R29 ;  /* 0x000000ffff1b7224 */ /* 0x000fd800078e001d */
[----:B------:R-:W-:Y:S05]  /*1070*/  @!P0 BRA `(.L_x_2554) ;  /* 0x0000000000208947 */ /* 0x000fea0003800000 */
        /* <DEDUP_REMOVED lines=8> */
.L_x_2554:
[----:B------:R-:W-:Y:S05]  /*1100*/  BSYNC B0 ;  /* 0x0000000000007941 */ /* 0x000fea0003800000 */
.L_x_2553:
[----:B------:R-:W-:Y:S01]  /*1110*/  DMUL R22, R26, R26 ;  /* 0x0000001a1a167228 */ /* 0x000fe20000000000 */
[----:B------:R-:W-:Y:S01]  /*1120*/  UMOV UR32, 0xdbb65b49 ;  /* 0xdbb65b4900207882 */ /* 0x000fe20000000000 */
[----:B------:R-:W-:Y:S01]  /*1130*/  UMOV UR33, 0x3f2d3b63 ;  /* 0x3f2d3b6300217882 */ /* 0x000fe20000000000 */
[----:B------:R-:W-:Y:S01]  /*1140*/  UMOV UR34, 0x9dfe927 ;  /* 0x09dfe92700227882 */ /* 0x000fe20000000000 */
[----:B------:R-:W-:Y:S01]  /*1150*/  UMOV UR35, 0x3fbc71c7 ;  /* 0x3fbc71c700237882 */ /* 0x000fe20000000000 */
[----:B------:R-:W-:Y:S01]  /*1160*/  LOP3.LUT R11, R21, 0x80000000, R11, 0xb8, !PT ;  /* 0x80000000150b7812 */ /* 0x000fe200078eb80b */
[----:B------:R-:W-:Y:S02]  /*1170*/  BSSY B0, `(.L_x_2555) ;  /* 0x000002d000007945 */ /* 0x000fe40003800000 */
[----:B------:R-:W-:-:S08]  /*1180*/  DFMA R28, R22, -R24, UR32 ;  /* 0x00000020161c7e2b */ /* 0x000fd00008000818 */
        /* <DEDUP_REMOVED lines=31> */
[----:B------:R-:W-:Y:S01]  /*1380*/  FSEL R21, R23, R27, P0 ;  /* 0x0000001b17157208 */ /* 0x000fe20000000000 */
[----:B------:R-:W-:Y:S01]  /*1390*/  DSETP.GT.AND P0, PT, |R14|, 1, PT ;  /* 0x3ff000000e00742a */ /* 0x000fe20003f04200 */
[----:B------:R-:W-:-:S13]  /*13a0*/  IMAD.MOV.U32 R27, RZ, RZ, R29 ;  /* 0x000000ffff1b7224 */ /* 0x000fda00078e001d */
        /* <DEDUP_REMOVED lines=9> */
.L_x_2556:
[----:B------:R-:W-:Y:S05]  /*1440*/  BSYNC B0 ;  /* 0x0000000000007941 */ /* 0x000fea0003800000 */
.L_x_2555:
[----:B------:R-:W-:Y:S01]  /*1450*/  DMUL R22, R26, R26 ;  /* 0x0000001a1a167228 */ /* 0x000fe20000000000 */
[----:B------:R-:W-:Y:S01]  /*1460*/  LOP3.LUT R21, R21, 0x80000000, R13, 0xb8, !PT ;  /* 0x8000000015157812 */ /* 0x000fe200078eb80d */
[----:B------:R-:W-:Y:S01]  /*1470*/  UMOV UR34, 0x9dfe927 ;  /* 0x09dfe92700227882 */ /* 0x000fe20000000000 */
[----:B------:R-:W-:Y:S01]  /*1480*/  UMOV UR35, 0x3fbc71c7 ;  /* 0x3fbc71c700237882 */ /* 0x000fe20000000000 */
[----:B------:R-:W-:Y:S01]  /*1490*/  DADD R28, -RZ, |R16| ;  /* 0x00000000ff1c7229 */ /* 0x000fe20000000510 */
[----:B------:R-:W-:Y:S03]  /*14a0*/  BSSY B0, `(.L_x_2557) ;  /* 0x000002c000007945 */ /* 0x000fe60003800000 */
        /* <DEDUP_REMOVED lines=27> */
[----:B------:R-:W-:Y:S01]  /*1660*/  DFMA R22, R22, R26, R26 ;  /* 0x0000001a1616722b */ /* 0x000fe2000000001a */
[----:B------:R-:W-:Y:S01]  /*1670*/  IMAD.MOV.U32 R26, RZ, RZ, R28 ;  /* 0x000000ffff1a7224 */ /* 0x000fe200078e001c */
[----:B------:R-:W-:-:S06]  /*1680*/  MOV R27, R29 ;  /* 0x0000001d001b7202 */ /* 0x000fcc0000000f00 */
[----:B------:R-:W-:-:S10]  /*1690*/  DADD R12, -R22, UR34 ;  /* 0x00000022160c7e29 */ /* 0x000fd40008000100 */
[----:B------:R-:W-:Y:S02]  /*16a0*/  FSEL R10, R12, R22, P0 ;  /* 0x000000160c0a7208 */ /* 0x000fe40000000000 */
[----:B------:R-:W-:Y:S01]  /*16b0*/  FSEL R23, R13, R23, P0 ;  /* 0x000000170d177208 */ /* 0x000fe20000000000 */
[----:B------:R-:W-:-:S14]  /*16c0*/  DSETP.GT.AND P0, PT, |R16|, 1, PT ;  /* 0x3ff000001000742a */ /* 0x000fdc0003f04200 */
        /* <DEDUP_REMOVED lines=9> */
.L_x_2558:
[----:B------:R-:W-:Y:S05]  /*1760*/  BSYNC B0 ;  /* 0x0000000000007941 */ /* 0x000fea0003800000 */
.L_x_2557:
[----:B------:R-:W-:Y:S01]  /*1770*/  DMUL R12, R26, R26 ;  /* 0x0000001a1a0c7228 */ /* 0x000fe20000000000 */
[----:B------:R-:W-:Y:S01]  /*1780*/  LOP3.LUT R23, R23, 0x80000000, R15, 0xb8, !PT ;  /* 0x8000000017177812 */ /* 0x000fe200078eb80f */
[----:B------:R-:W-:Y:S01]  /*1790*/  DADD R28, -RZ, |R18| ;  /* 0x00000000ff1c7229 */ /* 0x000fe20000000512 */
[----:B------:R-:W-:Y:S05]  /*17a0*/  BSSY B0, `(.L_x_2559) ;  /* 0x000002e000007945 */ /* 0x000fea0003800000 */
        /* <DEDUP_REMOVED lines=45> */
.L_x_2560:
[----:B------:R-:W-:Y:S05]  /*1a80*/  BSYNC B0 ;  /* 0x0000000000007941 */ /* 0x000fea0003800000 */
.L_x_2559:
[----:B------:R-:W-:Y:S01]  /*1a90*/  DMUL R12, R14, R14 ;  /* 0x0000000e0e0c7228 */ /* 0x000fe20000000000 */
[----:B------:R-:W-:Y:S01]  /*1aa0*/  UMOV UR26, 0x2db51738 ;  /* 0x2db51738001a7882 */ /* 0x000fe20000000000 */
[----:B------:R-:W-:Y:S01]  /*1ab0*/  UMOV UR27, 0x3fb3b12b ;  /* 0x3fb3b12b001b7882 */ /* 0x000fe20000000000 */
[----:B------:R-:W-:-:S05]  /*1ac0*/  LOP3.LUT R17, R27, 0x80000000, R17, 0xb8, !PT ;  /* 0x800000001b117812 */ /* 0x000fca00078eb811 */
        /* <DEDUP_REMOVED lines=30> */
[----:B------:R-:W-:Y:S02]  /*1cb0*/  DMUL R12, R12, R24 ;  /* 0x000000180c0c7228 */ /* 0x000fe40000000000 */
[----:B------:R-:W0:Y:S06]  /*1cc0*/  LDC.64 R24, c[0x0][0x218] ;  /* 0x00008600ff187b82 */ /* 0x000e2c0000000a00 */
[----:B------:R-:W-:-:S08]  /*1cd0*/  DFMA R14, R12, R14, R14 ;  /* 0x0000000e0c0e722b */ /* 0x000fd0000000000e */
[----:B------:R-:W-:Y:S01]  /*1ce0*/  DADD R12, -R14, UR26 ;  /* 0x0000001a0e0c7e29 */ /* 0x000fe20008000100 */
[----:B0-----:R-:W-:-:S09]  /*1cf0*/  IMAD.WIDE.U32 R24, R20, 0x8, R24 ;  /* 0x0000000814187825 */ /* 0x001fd200078e0018 */
[----:B------:R-:W-:Y:S02]  /*1d00*/  FSEL R13, R13, R15, P0 ;  /* 0x0000000f0d0d7208 */ /* 0x000fe40000000000 */
[----:B------:R-:W-:Y:S01]  /*1d10*/  FSEL R16, R12, R14, P0 ;  /* 0x0000000e0c107208 */ /* 0x000fe20000000000 */
[----:B------:R-:W-:Y:S01]  /*1d20*/  IMAD.MOV.U32 R15, RZ, RZ, R7 ;  /* 0x000000ffff0f7224 */ /* 0x000fe200078e0007 */
[----:B------:R-:W-:Y:S01]  /*1d30*/  LOP3.LUT R19, R13, 0x80000000, R19, 0xb8, !PT ;  /* 0x800000000d137812 */ /* 0x000fe200078eb813 */
[----:B------:R-:W-:Y:S01]  /*1d40*/  IMAD.MOV.U32 R13, RZ, RZ, R5 ;  /* 0x000000ffff0d7224 */ /* 0x000fe200078e0005 */
[----:B------:R-:W-:Y:S01]  /*1d50*/  MOV R14, R0 ;  /* 0x00000000000e7202 */ /* 0x000fe20000000f00 */
[----:B------:R-:W-:-:S04]  /*1d60*/  IMAD.WIDE R24, R3, 0x10, R24 ;  /* 0x0000001003187825 */ /* 0x000fc800078e0218 */
[----:B------:R-:W-:Y:S02]  /*1d70*/  IMAD.MOV.U32 R5, RZ, RZ, R9 ;  /* 0x000000ffff057224 */ /* 0x000fe400078e0009 */
[----:B------:R-:W-:Y:S02]  /*1d80*/  IMAD.MOV.U32 R7, RZ, RZ, R11 ;  /* 0x000000ffff077224 */ /* 0x000fe400078e000b */
[----:B------:R-:W-:Y:S02]  /*1d90*/  IMAD.MOV.U32 R12, RZ, RZ, R2 ;  /* 0x000000ffff0c7224 */ /* 0x000fe400078e0002 */
[----:B------:R-:W-:Y:S01]  /*1da0*/  IMAD.MOV.U32 R9, RZ, RZ, R21 ;  /* 0x000000ffff097224 */ /* 0x000fe200078e0015 */
[----:B------:R0:W-:Y:S01]  /*1db0*/  STG.E.128 desc[UR4][R24.64+0x800], R4 ;  /* 0x0008000418007986 */ /* 0x0001e2000c101d04 */
[----:B------:R-:W-:-:S03]  /*1dc0*/  IMAD.MOV.U32 R11, RZ, RZ, R23 ;  /* 0x000000ffff0b7224 */ /* 0x000fc600078e0017 */
[----:B------:R-:W-:Y:S04]  /*1dd0*/  STG.E.128 desc[UR4][R24.64], R12 ;  /* 0x0000000c18007986 */ /* 0x000fe8000c101d04 */
[----:B------:R-:W-:Y:S01]  /*1de0*/  STG.E.128 desc[UR4][R24.64+0x1000], R8 ;  /* 0x0010000818007986 */ /* 0x000fe2000c101d04 */
[----:B0-----:R-:W-:Y:S01]  /*1df0*/  IMAD.MOV.U32 R4, RZ, RZ, R22 ;  /* 0x000000ffff047224 */ /* 0x001fe200078e0016 */
[----:B------:R-:W-:Y:S01]  /*1e00*/  MOV R5, R17 ;  /* 0x0000001100057202 */ /* 0x000fe20000000f00 */
[----:B------:R-:W-:Y:S02]  /*1e10*/  IMAD.MOV.U32 R6, RZ, RZ, R16 ;  /* 0x000000ffff067224 */ /* 0x000fe400078e0010 */
[----:B------:R-:W-:-:S05]  /*1e20*/  IMAD.MOV.U32 R7, RZ, RZ, R19 ;  /* 0x000000ffff077224 */ /* 0x000fca00078e0013 */
[----:B------:R-:W-:Y:S01]  /*1e30*/  STG.E.128 desc[UR4][R24.64+0x1800], R4 ;  /* 0x0018000418007986 */ /* 0x000fe2000c101d04 */
[----:B------:R-:W-:Y:S05]  /*1e40*/  EXIT ;  /* 0x000000000000794d */ /* 0x000fea0003800000 */
.L_x_2546:
[----:B------:R-:W0:Y:S01]  /*1e50*/  S2R R5, SR_TID.X ;  /* 0x0000000000057919 */ /* 0x000e220000002100 */
[----:B------:R-:W-:Y:S02]  /*1e60*/  CS2R R10, SRZ ;  /* 0x00000000000a7805 */ /* 0x000fe4000001ff00 */
[----:B0-----:R-:W-:Y:S01]  /*1e70*/  ISETP.GE.AND P0, PT, R5, R0, PT ;  /* 0x000000000500720c */ /* 0x001fe20003f06270 */
[----:B------:R-:W-:-:S12]  /*1e80*/  IMAD.MOV.U32 R3, RZ, RZ, R5 ;  /* 0x000000ffff037224 */ /* 0x000fd800078e0005 */
[----:B------:R-:W-:Y:S01]  /*1e90*/  @!P0 IMAD.IADD R21, R20, 0x1, R3 ;  /* 0x0000000114158824 */ /* 0x000fe200078e0203 */
[----:B------:R-:W0:Y:S01]  /*1ea0*/  @!P0 LDC.64 R18, c[0x0][0x220] ;  /* 0x00008800ff128b82 */ /* 0x000e220000000a00 */
[----:B------:R-:W-:-:S05]  /*1eb0*/  @!P0 VIADD R3, R3, 0x80 ;  /* 0x0000008003038836 */ /* 0x000fca0000000000 */
[----:B------:R-:W-:-:S13]  /*1ec0*/  ISETP.GE.AND P6, PT, R3, R0, PT ;  /* 0x000000000300720c */ /* 0x000fda0003fc6270 */
[----:B------:R-:W-:Y:S01]  /*1ed0*/  @!P6 IMAD.IADD R9, R20, 0x1, R3 ;  /* 0x000000011409e824 */ /* 0x000fe200078e0203 */
[----:B------:R-:W-:Y:S01]  /*1ee0*/  @!P6 IADD3 R3, R3, 0x80, RZ ;  /* 0x000000800303e810 */ /* 0x000fe20007ffe0ff */
[----:B------:R-:W1:Y:S03]  /*1ef0*/  @!P6 LDC.64 R12, c[0x0][0x220] ;  /* 0x00008800ff0ceb82 */ /* 0x000e660000000a00 */
[----:B------:R-:W-:-:S13]  /*1f00*/  ISETP.GE.AND P5, PT, R3, R0, PT ;  /* 0x000000000300720c */ /* 0x000fda0003fa6270 */
[----:B------:R-:W-:Y:S01]  /*1f10*/  @!P5 IMAD.IADD R17, R20, 0x1, R3 ;  /* 0x000000011411d824 */ /* 0x000fe200078e0203 */
[----:B------:R-:W2:Y:S01]  /*1f20*/  @!P5 LDC.64 R14, c[0x0][0x220] ;  /* 0x00008800ff0edb82 */ /* 0x000ea20000000a00 */
[----:B------:R-:W-:-:S05]  /*1f30*/  @!P5 VIADD R3, R3, 0x80 ;  /* 0x000000800303d836 */ /* 0x000fca0000000000 */
[----:B------:R-:W-:Y:S01]  /*1f40*/  ISETP.GE.AND P4, PT, R3, R0, PT ;  /* 0x000000000300720c */ /* 0x000fe20003f86270 */
[----:B-1----:R-:W-:-:S05]  /*1f50*/  @!P6 IMAD.WIDE.U32 R12, R9, 0x8, R12 ;  /* 0x00000008090ce825 */ /* 0x002fca00078e000c */
[----:B------:R1:W5:Y:S07]  /*1f60*/  @!P6 LDG.E.64 R10, desc[UR4][R12.64] ;  /* 0x000000040c0ae981 */ /* 0x00036e000c1e1b00 */
[----:B------:R-:W-:Y:S01]  /*1f70*/  @!P4 IMAD.IADD R7, R20, 0x1, R3 ;  /* 0x000000011407c824 */ /* 0x000fe200078e0203 */
[----:B------:R-:W3:Y:S01]  /*1f80*/  @!P4 LDC.64 R24, c[0x0][0x220] ;  /* 0x00008800ff18cb82 */ /* 0x000ee20000000a00 */
[----:B------:R-:W-:-:S05]  /*1f90*/  @!P4 VIADD R3, R3, 0x80 ;  /* 0x000000800303c836 */ /* 0x000fca0000000000 */
[----:B------:R-:W-:-:S13]  /*1fa0*/  ISETP.GE.AND P3, PT, R3, R0, PT ;  /* 0x000000000300720c */ /* 0x000fda0003f66270 */
[----:B------:R-:W-:Y:S01]  /*1fb0*/  @!P3 IMAD.IADD R27, R20, 0x1, R3 ;  /* 0x00000001141bb824 */ /* 0x000fe200078e0203 */
[----:B------:R-:W-:Y:S01]  /*1fc0*/  CS2R R8, SRZ ;  /* 0x0000000000087805 */ /* 0x000fe2000001ff00 */
[----:B------:R-:W-:Y:S01]  /*1fd0*/  @!P3 VIADD R3, R3, 0x80 ;  /* 0x000000800303b836 */ /* 0x000fe20000000000 */
[----:B------:R-:W4:Y:S04]  /*1fe0*/  @!P3 LDC.64 R22, c[0x0][0x220] ;  /* 0x00008800ff16bb82 */ /* 0x000f280000000a00 */
[----:B------:R-:W-:-:S13]  /*1ff0*/  ISETP.GE.AND P2, PT, R3, R0, PT ;  /* 0x000000000300720c */ /* 0x000fda0003f46270 */
[----:B------:R-:W-:Y:S01]  /*2000*/  @!P2 IADD3 R2, R20, R3, RZ ;  /* 0x000000031402a210 */ /* 0x000fe20007ffe0ff */
[----:B------:R-:W-:Y:S01]  /*2010*/  @!P2 VIADD R3, R3, 0x80 ;  /* 0x000000800303a836 */ /* 0x000fe20000000000 */
[----:B-1----:R-:W1:Y:S04]  /*2020*/  @!P2 LDC.64 R12, c[0x0][0x220] ;  /* 0x00008800ff0cab82 */ /* 0x002e680000000a00 */
[----:B------:R-:W-:Y:S01]  /*2030*/  ISETP.GE.AND P1, PT, R3, R0, PT ;  /* 0x000000000300720c */ /* 0x000fe20003f26270 */
[----:B--2---:R-:W-:-:S05]  /*2040*/  @!P5 IMAD.WIDE.U32 R14, R17, 0x8, R14 ;  /* 0x00000008110ed825 */ /* 0x004fca00078e000e */
[----:B------:R2:W5:Y:S07]  /*2050*/  @!P5 LDG.E.64 R8, desc[UR4][R14.64] ;  /* 0x000000040e08d981 */ /* 0x00056e000c1e1b00 */
[----:B------:R-:W-:Y:S02]  /*2060*/  @!P1 IMAD.IADD R29, R20, 0x1, R3 ;  /* 0x00000001141d9824 */ /* 0x000fe400078e0203 */
[----:B------:R-:W-:Y:S01]  /*2070*/  @!P1 VIADD R3, R3, 0x80 ;  /* 0x0000008003039836 */ /* 0x000fe20000000000 */
[----:B--2---:R-:W2:Y:S04]  /*2080*/  @!P1 LDC.64 R14, c[0x0][0x220] ;  /* 0x00008800ff0e9b82 */ /* 0x004ea80000000a00 */
[----:B------:R-:W-:Y:S01]  /*2090*/  ISETP.GE.AND P6, PT, R3, R0, PT ;  /* 0x000000000300720c */ /* 0x000fe20003fc6270 */
[----:B---3--:R-:W-:Y:S01]  /*20a0*/  @!P4 IMAD.WIDE.U32 R24, R7, 0x8, R24 ;  /* 0x000000080718c825 */ /* 0x008fe200078e0018 */
[----:B------:R-:W-:-:S03]  /*20b0*/  CS2R R6, SRZ ;  /* 0x0000000000067805 */ /* 0x000fc6000001ff00 */
[----:B-1----:R-:W-:-:S03]  /*20c0*/  @!P2 IMAD.WIDE.U32 R12, R2, 0x8, R12 ;  /* 0x00000008020ca825 */ /* 0x002fc600078e000c */
[----:B------:R1:W5:Y:S05]  /*20d0*/  @!P4 LDG.E.64 R6, desc[UR4][R24.64] ;  /* 0x000000041806c981 */ /* 0x00036a000c1e1b00 */
[----:B------:R-:W3:Y:S01]  /*20e0*/  @!P6 LDC.64 R16, c[0x0][0x220] ;  /* 0x00008800ff10eb82 */ /* 0x000ee20000000a00 */
[----:B------:R-:W-:Y:S01]  /*20f0*/  @!P6 IMAD.IADD R28, R20, 0x1, R3 ;  /* 0x00000001141ce824 */ /* 0x000fe200078e0203 */
[----:B-1----:R-:W-:Y:S01]  /*2100*/  CS2R R24, SRZ ;  /* 0x0000000000187805 */ /* 0x002fe2000001ff00 */
[----:B----4-:R-:W-:Y:S01]  /*2110*/  @!P3 IMAD.WIDE.U32 R26, R27, 0x8, R22 ;  /* 0x000000081b1ab825 */ /* 0x010fe200078e0016 */
[----:B------:R-:W-:-:S03]  /*2120*/  CS2R R22, SRZ ;  /* 0x0000000000167805 */ /* 0x000fc6000001ff00 */
[----:B--2---:R-:W-:Y:S01]  /*2130*/  @!P1 IMAD.WIDE.U32 R2, R29, 0x8, R14 ;  /* 0x000000081d029825 */ /* 0x004fe200078e000e */
[----:B------:R0:W5:Y:S01]  /*2140*/  @!P2 LDG.E.64 R24, desc[UR4][R12.64] ;  /* 0x000000040c18a981 */ /* 0x000162000c1e1b00 */
[----:B------:R-:W-:-:S03]  /*2150*/  CS2R R14, SRZ ;  /* 0x00000000000e7805 */ /* 0x000fc6000001ff00 */
[----:B------:R1:W5:Y:S01]  /*2160*/  @!P3 LDG.E.64 R22, desc[UR4][R26.64] ;  /* 0x000000041a16b981 */ /* 0x000362000c1e1b00 */
[----:B0-----:R-:W-:Y:S01]  /*2170*/  @!P0 IMAD.WIDE.U32 R12, R21, 0x8, R18 ;  /* 0x00000008150c8825 */ /* 0x001fe200078e0012 */
[----:B------:R-:W-:-:S03]  /*2180*/  CS2R R18, SRZ ;  /* 0x0000000000127805 */ /* 0x000fc6000001ff00 */
[----:B---3--:R-:W-:Y:S01]  /*2190*/  @!P6 IMAD.WIDE.U32 R28, R28, 0x8, R16 ;  /* 0x000000081c1ce825 */ /* 0x008fe200078e0010 */
[----:B------:R-:W-:Y:S02]  /*21a0*/  CS2R R16, SRZ ;  /* 0x0000000000107805 */ /* 0x000fe4000001ff00 */
[----:B------:R1:W5:Y:S04]  /*21b0*/  @!P0 LDG.E.64 R18, desc[UR4][R12.64] ;  /* 0x000000040c128981 */ /* 0x000368000c1e1b00 */
[----:B------:R1:W5:Y:S04]  /*21c0*/  @!P1 LDG.E.64 R16, desc[UR4][R2.64] ;  /* 0x0000000402109981 */ /* 0x000368000c1e1b00 */
[----:B------:R1:W5:Y:S01]  /*21d0*/  @!P6 LDG.E.64 R14, desc[UR4][R28.64] ;  /* 0x000000041c0ee981 */ /* 0x000362000c1e1b00 */
[----:B------:R-:W-:Y:S04]  /*21e0*/  BSSY B0, `(.L_x_2561) ;  /* 0x0000052000007945 */ /* 0x000fe80003800000 */
[----:B------:R-:W-:Y:S05]  /*21f0*/  @P0 BRA `(.L_x_2562) ;  /* 0x0000000400400947 */ /* 0x000fea0003800000 */
[----:B-----5:R-:W-:Y:S01]  /*2200*/  DSETP.GT.AND P1, PT, |R18|, 1, PT ;  /* 0x3ff000001200742a */ /* 0x020fe20003f24200 */
[----:B------:R-:W-:Y:S01]  /*2210*/  BSSY B1, `(.L_x_2563) ;  /* 0x000000d000017945 */ /* 0x000fe20003800000 */
[----:B-1----:R-:W-:-:S10]  /*2220*/  DADD R2, -RZ, |R18| ;  /* 0x00000000ff027229 */ /* 0x002fd40000000512 */
[----:B------:R-:W-:Y:S02]  /*2230*/  IMAD.MOV.U32 R26, RZ, RZ, R2 ;  /* 0x000000ffff1a7224 */ /* 0x000fe400078e0002 */
[----:B------:R-:W-:Y:S01]  /*2240*/  IMAD.MOV.U32 R27, RZ, RZ, R3 ;  /* 0x000000ffff1b7224 */ /* 0x000fe200078e0003 */
[----:B------:R-:W-:Y:S06]  /*2250*/  @!P1 BRA `(.L_x_2564) ;  /* 0x0000000000209947 */ /* 0x000fec0003800000 */
[----:B------:R-:W0:Y:S01]  /*2260*/  MUFU.RCP64H R3, R3 ;  /* 0x0000000300037308 */ /* 0x000e220000001800 */
[----:B------:R-:W-:Y:S01]  /*2270*/  MOV R2, RZ ;  /* 0x000000ff00027202 */ /* 0x000fe20000000f00 */
[----:B------:R-:W-:-:S05]  /*2280*/  DSETP.NEU.AND P2, PT, |R18|, +INF , PT ;  /* 0x7ff000001200742a */ /* 0x000fca0003f4d200 */
[----:B0-----:R-:W-:-:S08]  /*2290*/  DFMA R12, R2, -|R18|, 1 ;  /* 0x3ff00000020c742b */ /* 0x001fd00000000c12 */
[----:B------:R-:W-:-:S08]  /*22a0*/  DFMA R12, R12, R12, R12 ;  /* 0x0000000c0c0c722b */ /* 0x000fd0000000000c */
[----:B------:R-:W-:-:S10]  /*22b0*/  DFMA R12, R2, R12, R2 ;  /* 0x0000000c020c722b */ /* 0x000fd40000000002 */
[----:B------:R-:W-:Y:S02]  /*22c0*/  FSEL R26, R12, RZ, P2 ;  /* 0x000000ff0c1a7208 */ /* 0x000fe40001000000 */
[----:B------:R-:W-:-:S07]  /*22d0*/  FSEL R27, R13, RZ, P2 ;  /* 0x000000ff0d1b7208 */ /* 0x000fce0001000000 */
.L_x_2564:
[----:B------:R-:W-:Y:S05]  /*22e0*/  BSYNC B1 ;  /* 0x0000000000017941 */ /* 0x000fea0003800000 */
.L_x_2563:
        /* <DEDUP_REMOVED lines=65> */
.L_x_2562:
[----:B------:R-:W-:Y:S05]  /*2700*/  BSYNC B0 ;  /* 0x0000000000007941 */ /* 0x000fea0003800000 */
.L_x_2561:
[----:B-1----:R-:W-:Y:S01]  /*2710*/  VIADD R13, R5, 0x80 ;  /* 0x00000080050d7836 */ /* 0x002fe20000000000 */
[----:B------:R-:W-:Y:S04]  /*2720*/  BSSY B0, `(.L_x_2565) ;  /* 0x0000053000007945 */ /* 0x000fe80003800000 */
[----:B------:R-:W-:-:S13]  /*2730*/  ISETP.GE.AND P1, PT, R13, R0, PT ;  /* 0x000000000d00720c */ /* 0x000fda0003f26270 */
[----:B------:R-:W-:Y:S05]  /*2740*/  @P1 BRA `(.L_x_2566) ;  /* 0x0000000400401947 */ /* 0x000fea0003800000 */
[----:B-----5:R-:W-:Y:S01]  /*2750*/  DSETP.GT.AND P1, PT, |R10|, 1, PT ;  /* 0x3ff000000a00742a */ /* 0x020fe20003f24200 */
        /* <DEDUP_REMOVED lines=13> */
.L_x_2568:
[----:B------:R-:W-:Y:S05]  /*2830*/  BSYNC B1 ;  /* 0x0000000000017941 */ /* 0x000fea0003800000 */
.L_x_2567:
        /* <DEDUP_REMOVED lines=65> */
.L_x_2566:
[----:B------:R-:W-:Y:S05]  /*2c50*/  BSYNC B0 ;  /* 0x0000000000007941 */ /* 0x000fea0003800000 */
.L_x_2565:
[----:B------:R-:W-:Y:S01]  /*2c60*/  VIADD R13, R5, 0x100 ;  /* 0x00000100050d7836 */ /* 0x000fe20000000000 */
        /* <DEDUP_REMOVED lines=17> */
.L_x_2572:
[----:B------:R-:W-:Y:S05]  /*2d80*/  BSYNC B1 ;  /* 0x0000000000017941 */ /* 0x000fea0003800000 */
.L_x_2571:
        /* <DEDUP_REMOVED lines=65> */
.L_x_2570:
[----:B------:R-:W-:Y:S05]  /*31a0*/  BSYNC B0 ;  /* 0x0000000000007941 */ /* 0x000fea0003800000 */
.L_x_2569:
        /* <DEDUP_REMOVED lines=18> */
.L_x_2576:
[----:B------:R-:W-:Y:S05]  /*32d0*/  BSYNC B1 ;  /* 0x0000000000017941 */ /* 0x000fea0003800000 */
.L_x_2575:
        /* <DEDUP_REMOVED lines=65> */
.L_x_2574:
[----:B------:R-:W-:Y:S05]  /*36f0*/  BSYNC B0 ;  /* 0x0000000000007941 */ /* 0x000fea0003800000 */
.L_x_2573:
[----:B------:R-:W-:Y:S01]  /*3700*/  IADD3 R13, R5, 0x200, RZ ;  /* 0x00000200050d7810 */ /* 0x000fe20007ffe0ff */
[----:B------:R-:W-:Y:S03]  /*3710*/  BSSY B0, `(.L_x_2577) ;  /* 0x0000053000007945 */ /* 0x000fe60003800000 */
        /* <DEDUP_REMOVED lines=16> */
.L_x_2580:
[----:B------:R-:W-:Y:S05]  /*3820*/  BSYNC B1 ;  /* 0x0000000000017941 */ /* 0x000fea0003800000 */
.L_x_2579:
        /* <DEDUP_REMOVED lines=65> */
.L_x_2578:
[----:B------:R-:W-:Y:S05]  /*3c40*/  BSYNC B0 ;  /* 0x0000000000007941 */ /* 0x000fea0003800000 */
.L_x_2577:
[----:B-----5:R-:W-:Y:S01]  /*3c50*/  VIADD R19, R5, 0x280 ;  /* 0x0000028005137836 */ /* 0x020fe20000000000 */
[----:B------:R-:W-:Y:S04]  /*3c60*/  BSSY B0, `(.L_x_2581) ;  /* 0x0000053000007945 */ /* 0x000fe80003800000 */
[----:B------:R-:W-:-:S13]  /*3c70*/  ISETP.GE.AND P1, PT, R19, R0, PT ;  /* 0x000000001300720c */ /* 0x000fda0003f26270 */
[----:B------:R-:W-:Y:S05]  /*3c80*/  @P1 BRA `(.L_x_2582) ;  /* 0x0000000400401947 */ /* 0x000fea0003800000 */
[----:B------:R-:W-:Y:S01]  /*3c90*/  DSETP.GT.AND P1, PT, |R24|, 1, PT ;  /* 0x3ff000001800742a */ /* 0x000fe20003f24200 */
        /* <DEDUP_REMOVED lines=13> */
.L_x_2584:
[----:B------:R-:W-:Y:S05]  /*3d70*/  BSYNC B1 ;  /* 0x0000000000017941 */ /* 0x000fea0003800000 */
.L_x_2583:
        /* <DEDUP_REMOVED lines=65> */
.L_x_2582:
[----:B------:R-:W-:Y:S05]  /*4190*/  BSYNC B0 ;  /* 0x0000000000007941 */ /* 0x000fea0003800000 */
.L_x_2581:
[----:B------:R-:W-:Y:S01]  /*41a0*/  VIADD R21, R5, 0x300 ;  /* 0x0000030005157836 */ /* 0x000fe20000000000 */
[----:B------:R-:W-:Y:S04]  /*41b0*/  BSSY B0, `(.L_x_2585) ;  /* 0x0000053000007945 */ /* 0x000fe80003800000 */
[----:B------:R-:W-:-:S13]  /*41c0*/  ISETP.GE.AND P1, PT, R21, R0, PT ;  /* 0x000000001500720c */ /* 0x000fda0003f26270 */
[----:B------:R-:W-:Y:S05]  /*41d0*/  @P1 BRA `(.L_x_2586) ;  /* 0x0000000400401947 */ /* 0x000fea0003800000 */
[----:B------:R-:W-:Y:S01]  /*41e0*/  DSETP.GT.AND P1, PT, |R16|, 1, PT ;  /* 0x3ff000001000742a */ /* 0x000fe20003f24200 */
[----:B------:R-:W-:Y:S01]  /*41f0*/  BSSY B1, `(.L_x_2587) ;  /* 0x000000d000017945 */ /* 0x000fe20003800000 */
[----:B------:R-:W-:-:S10]  /*4200*/  DADD R22, -RZ, |R16| ;  /* 0x00000000ff167229 */ /* 0x000fd40000000510 */
        /* <DEDUP_REMOVED lines=11> */
.L_x_2588:
[----:B------:R-:W-:Y:S05]  /*42c0*/  BSYNC B1 ;  /* 0x0000000000017941 */ /* 0x000fea0003800000 */
.L_x_2587:
        /* <DEDUP_REMOVED lines=65> */
.L_x_2586:
[----:B------:R-:W-:Y:S05]  /*46e0*/  BSYNC B0 ;  /* 0x0000000000007941 */ /* 0x000fea0003800000 */
.L_x_2585:
        /* <DEDUP_REMOVED lines=18> */
.L_x_2592:
[----:B------:R-:W-:Y:S05]  /*4810*/  BSYNC B1 ;  /* 0x0000000000017941 */ /* 0x000fea0003800000 */
.L_x_2591:
        /* <DEDUP_REMOVED lines=65> */
.L_x_2590:
[----:B------:R-:W-:Y:S05]  /*4c30*/  BSYNC B0 ;  /* 0x0000000000007941 */ /* 0x000fea0003800000 */
.L_x_2589:
[----:B------:R-:W0:Y:S01]  /*4c40*/  @!P0 LDC.64 R22, c[0x0][0x218] ;  /* 0x00008600ff168b82 */ /* 0x000e220000000a00 */
[----:B------:R-:W-:Y:S01]  /*4c50*/  @!P0 IMAD.IADD R21, R20, 0x1, R5 ;  /* 0x0000000114158824 */ /* 0x000fe200078e0205 */
[----:B------:R-:W-:Y:S01]  /*4c60*/  BSSY B0, `(.L_x_2593) ;  /* 0x0000030000007945 */ /* 0x000fe20003800000 */
[----:B------:R-:W-:-:S03]  /*4c70*/  @!P0 VIADD R5, R5, 0x80 ;  /* 0x0000008005058836 */ /* 0x000fc60000000000 */
[----:B------:R-:W-:Y:S01]  /*4c80*/  BSSY B1, `(.L_x_2594) ;  /* 0x0000027000017945 */ /* 0x000fe20003800000 */
[----:B0-----:R-:W-:-:S05]  /*4c90*/  @!P0 IMAD.WIDE.U32 R22, R21, 0x8, R22 ;  /* 0x0000000815168825 */ /* 0x001fca00078e0016 */
[----:B------:R0:W-:Y:S01]  /*4ca0*/  @!P0 STG.E.64 desc[UR4][R22.64], R2 ;  /* 0x0000000216008986 */ /* 0x0001e2000c101b04 */
[----:B------:R-:W-:-:S13]  /*4cb0*/  ISETP.GE.AND P0, PT, R5, R0, PT ;  /* 0x000000000500720c */ /* 0x000fda0003f06270 */
[----:B0-----:R-:W-:Y:S05]  /*4cc0*/  @P0 BRA `(.L_x_2595) ;  /* 0x0000000000300947 */ /* 0x001fea0003800000 */
[----:B------:R-:W0:Y:S01]  /*4cd0*/  LDC.64 R2, c[0x0][0x218] ;  /* 0x00008600ff027b82 */ /* 0x000e220000000a00 */
[----:B------:R-:W-:Y:S02]  /*4ce0*/  IMAD.IADD R21, R20, 0x1, R5 ;  /* 0x0000000114157824 */ /* 0x000fe400078e0205 */
[----:B------:R-:W-:-:S05]  /*4cf0*/  VIADD R5, R5, 0x80 ;  /* 0x0000008005057836 */ /* 0x000fca0000000000 */
[----:B------:R-:W-:Y:S01]  /*4d00*/  ISETP.GE.AND P0, PT, R5, R0, PT ;  /* 0x000000000500720c */ /* 0x000fe20003f06270 */
[----:B0-----:R-:W-:-:S05]  /*4d10*/  IMAD.WIDE.U32 R2, R21, 0x8, R2 ;  /* 0x0000000815027825 */ /* 0x001fca00078e0002 */
[----:B------:R0:W-:Y:S07]  /*4d20*/  STG.E.64 desc[UR4][R2.64], R10 ;  /* 0x0000000a02007986 */ /* 0x0001ee000c101b04 */
[----:B------:R-:W-:Y:S05]  /*4d30*/  @P0 BRA `(.L_x_2596) ;  /* 0x0000000000300947 */ /* 0x000fea0003800000 */
[----:B0-----:R-:W0:Y:S01]  /*4d40*/  LDC.64 R2, c[0x0][0x218] ;  /* 0x00008600ff027b82 */ /* 0x001e220000000a00 */
[----:B------:R-:W-:Y:S01]  /*4d50*/  IADD3 R11, R20, R5, RZ ;  /* 0x00000005140b7210 */ /* 0x000fe20007ffe0ff */
[----:B------:R-:W-:-:S04]  /*4d60*/  VIADD R5, R5, 0x80 ;  /* 0x0000008005057836 */ /* 0x000fc80000000000 */
[----:B0-----:R-:W-:-:S05]  /*4d70*/  IMAD.WIDE.U32 R2, R11, 0x8, R2 ;  /* 0x000000080b027825 */ /* 0x001fca00078e0002 */
[----:B------:R0:W-:Y:S02]  /*4d80*/  STG.E.64 desc[UR4][R2.64], R8 ;  /* 0x0000000802007986 */ /* 0x0001e4000c101b04 */
.L_x_2595:
[----:B------:R-:W-:-:S13]  /*4d90*/  ISETP.GE.AND P0, PT, R5, R0, PT ;  /* 0x000000000500720c */ /* 0x000fda0003f06270 */
[----:B------:R-:W-:Y:S05]  /*4da0*/  @P0 BRA `(.L_x_2597) ;  /* 0x0000000000300947 */ /* 0x000fea0003800000 */
[----:B0-----:R-:W0:Y:S01]  /*4db0*/  LDC.64 R2, c[0x0][0x218] ;  /* 0x00008600ff027b82 */ /* 0x001e220000000a00 */
[----:B------:R-:W-:Y:S02]  /*4dc0*/  IMAD.IADD R9, R20, 0x1, R5 ;  /* 0x0000000114097824 */ /* 0x000fe400078e0205 */
[----:B------:R-:W-:Y:S02]  /*4dd0*/  VIADD R5, R5, 0x80 ;  /* 0x0000008005057836 */ /* 0x000fe40000000000 */
[----:B0-----:R-:W-:-:S05]  /*4de0*/  IMAD.WIDE.U32 R2, R9, 0x8, R2 ;  /* 0x0000000809027825 */ /* 0x001fca00078e0002 */
[----:B------:R1:W-:Y:S02]  /*4df0*/  STG.E.64 desc[UR4][R2.64], R6 ;  /* 0x0000000602007986 */ /* 0x0003e4000c101b04 */
.L_x_2596:
[----:B------:R-:W-:-:S13]  /*4e00*/  ISETP.GE.AND P0, PT, R5, R0, PT ;  /* 0x000000000500720c */ /* 0x000fda0003f06270 */
[----:B------:R-:W-:Y:S05]  /*4e10*/  @P0 BRA `(.L_x_2598) ;  /* 0x0000000000340947 */ /* 0x000fea0003800000 */
[----:B01----:R-:W0:Y:S01]  /*4e20*/  LDC.64 R2, c[0x0][0x218] ;  /* 0x00008600ff027b82 */ /* 0x003e220000000a00 */
[----:B------:R-:W-:Y:S02]  /*4e30*/  IMAD.IADD R7, R20, 0x1, R5 ;  /* 0x0000000114077824 */ /* 0x000fe400078e0205 */
[----:B------:R-:W-:Y:S02]  /*4e40*/  VIADD R5, R5, 0x80 ;  /* 0x0000008005057836 */ /* 0x000fe40000000000 */
[----:B0-----:R-:W-:-:S05]  /*4e50*/  IMAD.WIDE.U32 R2, R7, 0x8, R2 ;  /* 0x0000000807027825 */ /* 0x001fca00078e0002 */
[----:B------:R1:W-:Y:S02]  /*4e60*/  STG.E.64 desc[UR4][R2.64], R12 ;  /* 0x0000000c02007986 */ /* 0x0003e4000c101b04 */
.L_x_2597:
[----:B------:R-:W-:-:S13]  /*4e70*/  ISETP.GE.AND P0, PT, R5, R0, PT ;  /* 0x000000000500720c */ /* 0x000fda0003f06270 */
[----:B------:R-:W-:Y:S05]  /*4e80*/  @P0 BREAK B1 ;  /* 0x0000000000010942 */ /* 0x000fea0003800000 */
[----:B------:R-:W-:Y:S05]  /*4e90*/  @P0 BRA `(.L_x_2599) ;  /* 0x0000000000300947 */ /* 0x000fea0003800000 */
[----:B01----:R-:W0:Y:S01]  /*4ea0*/  LDC.64 R2, c[0x0][0x218] ;  /* 0x00008600ff027b82 */ /* 0x003e220000000a00 */
[----:B------:R-:W-:Y:S01]  /*4eb0*/  IADD3 R7, R20, R5, RZ ;  /* 0x0000000514077210 */ /* 0x000fe20007ffe0ff */
[----:B------:R-:W-:-:S04]  /*4ec0*/  VIADD R5, R5, 0x80 ;  /* 0x0000008005057836 */ /* 0x000fc80000000000 */
[----:B0-----:R-:W-:-:S05]  /*4ed0*/  IMAD.WIDE.U32 R2, R7, 0x8, R2 ;  /* 0x0000000807027825 */ /* 0x001fca00078e0002 */
[----:B------:R2:W-:Y:S02]  /*4ee0*/  STG.E.64 desc[UR4][R2.64], R18 ;  /* 0x0000001202007986 */ /* 0x0005e4000c101b04 */
.L_x_2598:
[----:B------:R-:W-:Y:S05]  /*4ef0*/  BSYNC B1 ;  /* 0x0000000000017941 */ /* 0x000fea0003800000 */
.L_x_2594:
[----:B------:R-:W-:-:S13]  /*4f00*/  ISETP.GE.AND P0, PT, R5, R0, PT ;  /* 0x000000000500720c */ /* 0x000fda0003f06270 */
[----:B012---:R-:W0:Y:S01]  /*4f10*/  @!P0 LDC.64 R2, c[0x0][0x218] ;  /* 0x00008600ff028b82 */ /* 0x007e220000000a00 */
[----:B------:R-:W-:Y:S02]  /*4f20*/  @!P0 IMAD.IADD R7, R20, 0x1, R5 ;  /* 0x0000000114078824 */ /* 0x000fe400078e0205 */
[----:B------:R-:W-:Y:S02]  /*4f30*/  @!P0 VIADD R5, R5, 0x80 ;  /* 0x0000008005058836 */ /* 0x000fe40000000000 */
[----:B0-----:R-:W-:-:S05]  /*4f40*/  @!P0 IMAD.WIDE.U32 R2, R7, 0x8, R2 ;  /* 0x0000000807028825 */ /* 0x001fca00078e0002 */
[----:B------:R2:W-:Y:S02]  /*4f50*/  @!P0 STG.E.64 desc[UR4][R2.64], R16 ;  /* 0x0000001002008986 */ /* 0x0005e4000c101b04 */
.L_x_2599:
[----:B------:R-:W-:Y:S05]  /*4f60*/  BSYNC B0 ;  /* 0x0000000000007941 */ /* 0x000fea0003800000 */
.L_x_2593:
[----:B------:R-:W-:Y:S05]  /*4f70*/  WARPSYNC.ALL ;  /* 0x0000000000007948 */ /* 0x000fea0003800000 */
[----:B------:R-:W-:-:S13]  /*4f80*/  ISETP.GE.AND P0, PT, R5, R0, PT ;  /* 0x000000000500720c */ /* 0x000fda0003f06270 */
[----:B------:R-:W-:Y:S05]  /*4f90*/  @P0 EXIT ;  /* 0x000000000000094d */ /* 0x000fea0003800000 */
[----:B012---:R-:W0:Y:S01]  /*4fa0*/  LDC.64 R2, c[0x0][0x218] ;  /* 0x00008600ff027b82 */ /* 0x007e220000000a00 */
[----:B------:R-:W-:-:S04]  /*4fb0*/  IMAD.IADD R5, R20, 0x1, R5 ;  /* 0x0000000114057824 */ /* 0x000fc800078e0205 */
[----:B0-----:R-:W-:-:S05]  /*4fc0*/  IMAD.WIDE.U32 R2, R5, 0x8, R2 ;  /* 0x0000000805027825 */ /* 0x001fca00078e0002 */
[----:B------:R-:W-:Y:S01]  /*4fd0*/  STG.E.64 desc[UR4][R2.64], R14 ;  /* 0x0000000e02007986 */ /* 0x000fe2000c101b04 */
[----:B------:R-:W-:Y:S05]  /*4fe0*/  EXIT ;  /* 0x000000000000794d */ /* 0x000fea0003800000 */
.L_x_2600:
        /* <DEDUP_REMOVED lines=9> */
.L_x_2736:


//--------------------- .text._ZN2at6native29vectorized_elementwise_kernelILi4EZZZNS0_16atan_kernel_cudaERNS_18TensorIteratorBaseEENKUlvE0_clEvENKUlvE_clEvEUldE_St5arrayIPcLm2EEEEviT0_T1_ --------------------------
	.section	.text._ZN2at6native29vectorized_elementwise_kernelILi4EZZZNS0_16atan_kernel_cudaERNS_18TensorIteratorBaseEENKUlvE0_clEvENKUlvE_clEvEUldE_St5arrayIPcLm2EEEEviT0_T1_,"ax",@progbits
	.align	128
        .global         _ZN2at6native29vectorized_elementwise_kernelILi4EZZZNS0_16atan_kernel_cudaERNS_18TensorIteratorBaseEENKUlvE0_clEvENKUlvE_clEvEUldE_St5arrayIPcLm2EEEEviT0_T1_
        .type           _ZN2at6native29vectorized_elementwise_kernelILi4EZZZNS0_16atan_kernel_cudaERNS_18TensorIteratorBaseEENKUlvE0_clEvENKUlvE_clEvEUldE_St5arrayIPcLm2EEEEviT0_T1_,@function
        .size           _ZN2at6native29vectorized_elementwise_kernelILi4EZZZNS0_16atan_kernel_cudaERNS_18TensorIteratorBaseEENKUlvE0_clEvENKUlvE_clEvEUldE_St5arrayIPcLm2EEEEviT0_T1_,(.L_x_2737 - _ZN2at6native29vectorized_elementwise_kernelILi4EZZZNS0_16atan_kernel_cudaERNS_18TensorIteratorBaseEENKUlvE0_clEvENKUlvE_clEvEUldE_St5arrayIPcLm2EEEEviT0_T1_)
        .other          _ZN2at6native29vectorized_elementwise_kernelILi4EZZZNS0_16atan_kernel_cudaERNS_18TensorIteratorBaseEENKUlvE0_clEvENKUlvE_clEvEUldE_St5arrayIPcLm2EEEEviT0_T1_,@"STO_CUDA_ENTRY STV_DEFAULT"
_ZN2at6native29vectorized_elementwise_kernelILi4EZZZNS0_16atan_kernel_cudaERNS_18TensorIteratorBaseEENKUlvE0_clEvENKUlvE_clEvEUldE_St5arrayIPcLm2EEEEviT0_T1_:
.text._ZN2at6native29vectorized_elementwise_kernelILi4EZZZNS0_16atan_kernel_cudaERNS_18TensorIteratorBaseEENKUlvE0_clEvENKUlvE_clEvEUldE_St5arrayIPcLm2EEEEviT0_T1_:
        /* <DEDUP_REMOVED lines=106> */
.L_x_2603:
[----:B------:R-:W-:Y:S05]  /*06a0*/  BSYNC B0 ;  /* 0x0000000000007941 */ /* 0x000fea0003800000 */
.L_x_2602:
        /* <DEDUP_REMOVED lines=55> */
.L_x_2605:
[----:B------:R-:W-:Y:S05]  /*0a20*/  BSYNC B0 ;  /* 0x0000000000007941 */ /* 0x000fea0003800000 */
.L_x_2604:
        /* <DEDUP_REMOVED lines=55> */
.L_x_2607:
[----:B------:R-:W-:Y:S05]  /*0da0*/  BSYNC B0 ;  /* 0x0000000000007941 */ /* 0x000fea0003800000 */
.L_x_2606:
        /* <DEDUP_REMOVED lines=53> */
.L_x_2609:
[----:B------:R-:W-:Y:S05]  /*1100*/  BSYNC B0 ;  /* 0x0000000000007941 */ /* 0x000fea0003800000 */
.L_x_2608:
        /* <DEDUP_REMOVED lines=51> */
.L_x_2611:
[----:B------:R-:W-:Y:S05]  /*1440*/  BSYNC B0 ;  /* 0x0000000000007941 */ /* 0x000fea0003800000 */
.L_x_2610:
        /* <DEDUP_REMOVED lines=49> */
.L_x_2613:
[----:B------:R-:W-:Y:S05]  /*1760*/  BSYNC B0 ;  /* 0x0000000000007941 */ /* 0x000fea0003800000 */
.L_x_2612:
        /* <DEDUP_REMOVED lines=49> */
.L_x_2615:
[----:B------:R-:W-:Y:S05]  /*1a80*/  BSYNC B0 ;  /* 0x0000000000007941 */ /* 0x000fea0003800000 */
.L_x_2614:
        /* <DEDUP_REMOVED lines=60> */
.L_x_2601:
        /* <DEDUP_REMOVED lines=73> */
.L_x_2619:
[----:B------:R-:W-:Y:S05]  /*22e0*/  BSYNC B1 ;  /* 0x0000000000017941 */ /* 0x000fea0003800000 */
.L_x_2618:
        /* <DEDUP_REMOVED lines=65> */
.L_x_2617:
[----:B------:R-:W-:Y:S05]  /*2700*/  BSYNC B0 ;  /* 0x0000000000007941 */ /* 0x000fea0003800000 */
.L_x_2616:
        /* <DEDUP_REMOVED lines=18> */
.L_x_2623:
[----:B------:R-:W-:Y:S05]  /*2830*/  BSYNC B1 ;  /* 0x0000000000017941 */ /* 0x000fea0003800000 */
.L_x_2622:
        /* <DEDUP_REMOVED lines=65> */
.L_x_2621:
[----:B------:R-:W-:Y:S05]  /*2c50*/  BSYNC B0 ;  /* 0x0000000000007941 */ /* 0x000fea0003800000 */
.L_x_2620:
        /* <DEDUP_REMOVED lines=18> */
.L_x_2627:
[----:B------:R-:W-:Y:S05]  /*2d80*/  BSYNC B1 ;  /* 0x0000000000017941 */ /* 0x000fea0003800000 */
.L_x_2626:
        /* <DEDUP_REMOVED lines=65> */
.L_x_2625:
[----:B------:R-:W-:Y:S05]  /*31a0*/  BSYNC B0 ;  /* 0x0000000000007941 */ /* 0x000fea0003800000 */
.L_x_2624:
        /* <DEDUP_REMOVED lines=18> */
.L_x_2631:
[----:B------:R-:W-:Y:S05]  /*32d0*/  BSYNC B1 ;  /* 0x0000000000017941 */ /* 0x000fea0003800000 */
.L_x_2630:
        /* <DEDUP_REMOVED lines=65> */
.L_x_2629:
[----:B------:R-:W-:Y:S05]  /*36f0*/  BSYNC B0 ;  /* 0x0000000000007941 */ /* 0x000fea0003800000 */
.L_x_2628:
        /* <DEDUP_REMOVED lines=18> */
.L_x_2635:
[----:B------:R-:W-:Y:S05]  /*3820*/  BSYNC B1 ;  /* 0x0000000000017941 */ /* 0x000fea0003800000 */
.L_x_2634:
        /* <DEDUP_REMOVED lines=65> */
.L_x_2633:
[----:B------:R-:W-:Y:S05]  /*3c40*/  BSYNC B0 ;  /* 0x0000000000007941 */ /* 0x000fea0003800000 */
.L_x_2632:
        /* <DEDUP_REMOVED lines=18> */
.L_x_2639:
[----:B------:R-:W-:Y:S05]  /*3d70*/  BSYNC B1 ;  /* 0x0000000000017941 */ /* 0x000fea0003800000 */
.L_x_2638:
        /* <DEDUP_REMOVED lines=65> */
.L_x_2637:
[----:B------:R-:W-:Y:S05]  /*4190*/  BSYNC B0 ;  /* 0x0000000000007941 */ /* 0x000fea0003800000 */
.L_x_2636:
        /* <DEDUP_REMOVED lines=18> */
.L_x_2643:
[----:B------:R-:W-:Y:S05]  /*42c0*/  BSYNC B1 ;  /* 0x0000000000017941 */ /* 0x000fea0003800000 */
.L_x_2642:
        /* <DEDUP_REMOVED lines=65> */
.L_x_2641:
[----:B------:R-:W-:Y:S05]  /*46e0*/  BSYNC B0 ;  /* 0x0000000000007941 */ /* 0x000fea0003800000 */
.L_x_2640:
        /* <DEDUP_REMOVED lines=18> */
.L_x_2647:
[----:B------:R-:W-:Y:S05]  /*4810*/  BSYNC B1 ;  /* 0x0000000000017941 */ /* 0x000fea0003800000 */
.L_x_2646:
        /* <DEDUP_REMOVED lines=65> */
.L_x_2645:
[----:B------:R-:W-:Y:S05]  /*4c30*/  BSYNC B0 ;  /* 0x0000000000007941 */ /* 0x000fea0003800000 */
.L_x_2644:
        /* <DEDUP_REMOVED lines=21> */
.L_x_2650:
[----:B------:R-:W-:-:S13]  /*4d90*/  ISETP.GE.AND P0, PT, R5, R0, PT ;  /* 0x000000000500720c */ /* 0x000fda0003f06270 */
[----:B------:R-:W-:Y:S05]  /*4da0*/  @P0 BRA `(.L_x_2652) ;  /* 0x0000000000300947 */ /* 0x000fea0003800000 */
[----:B0-----:R-:W0:Y:S01]  /*4db0*/  LDC.64 R2, c[0x0][0x218] ;  /* 0x00008600ff027b82 */ /* 0x001e220000000a00 */
[----:B------:R-:W-:Y:S02]  /*4dc0*/  IMAD.IADD R9, R20, 0x1, R5 ;  /* 0x0000000114097824 */ /* 0x000fe400078e0205 */
[----:B------:R-:W-:Y:S02]  /*4dd0*/  VIADD R5, R5, 0x80 ;  /* 0x0000008005057836 */ /* 0x000fe40000000000 */
[----:B0-----:R-:W-:-:S05]  /*4de0*/  IMAD.WIDE.U32 R2, R9, 0x8, R2 ;  /* 0x0000000809027825 */ /* 0x001fca00078e0002 */
[----:B------:R1:W-:Y:S02]  /*4df0*/  STG.E.64 desc[UR4][R2.64], R6 ;  /* 0x0000000602007986 */ /* 0x0003e4000c101b04 */
.L_x_2651:
[----:B------:R-:W-:-:S13]  /*4e00*/  ISETP.GE.AND P0, PT, R5, R0, PT ;  /* 0x000000000500720c */ /* 0x000fda0003f06270 */
[----:B------:R-:W-:Y:S05]  /*4e10*/  @P0 BRA `(.L_x_2653) ;  /* 0x0000000000340947 */ /* 0x000fea0003800000 */
[----:B01----:R-:W0:Y:S01]  /*4e20*/  LDC.64 R2, c[0x0][0x218] ;  /* 0x00008600ff027b82 */ /* 0x003e220000000a00 */
[----:B------:R-:W-:Y:S02]  /*4e30*/  IMAD.IADD R7, R20, 0x1, R5 ;  /* 0x0000000114077824 */ /* 0x000fe400078e0205 */
[----:B------:R-:W-:Y:S02]  /*4e40*/  VIADD R5, R5, 0x80 ;  /* 0x0000008005057836 */ /* 0x000fe40000000000 */
[----:B0-----:R-:W-:-:S05]  /*4e50*/  IMAD.WIDE.U32 R2, R7, 0x8, R2 ;  /* 0x0000000807027825 */ /* 0x001fca00078e0002 */
[----:B------:R1:W-:Y:S02]  /*4e60*/  STG.E.64 desc[UR4][R2.64], R12 ;  /* 0x0000000c02007986 */ /* 0x0003e4000c101b04 */
.L_x_2652:
        /* <DEDUP_REMOVED lines=8> */
.L_x_2653:
[----:B------:R-:W-:Y:S05]  /*4ef0*/  BSYNC B1 ;  /* 0x0000000000017941 */ /* 0x000fea0003800000 */
.L_x_2649:
[----:B------:R-:W-:-:S13]  /*4f00*/  ISETP.GE.AND P0, PT, R5, R0, PT ;  /* 0x000000000500720c */ /* 0x000fda0003f06270 */
[----:B012---:R-:W0:Y:S01]  /*4f10*/  @!P0 LDC.64 R2, c[0x0][0x218] ;  /* 0x00008600ff028b82 */ /* 0x007e220000000a00 */
[----:B------:R-:W-:Y:S02]  /*4f20*/  @!P0 IMAD.IADD R7, R20, 0x1, R5 ;  /* 0x0000000114078824 */ /* 0x000fe400078e0205 */
[----:B------:R-:W-:Y:S02]  /*4f30*/  @!P0 VIADD R5, R5, 0x80 ;  /* 0x0000008005058836 */ /* 0x000fe40000000000 */
[----:B0-----:R-:W-:-:S05]  /*4f40*/  @!P0 IMAD.WIDE.U32 R2, R7, 0x8, R2 ;  /* 0x0000000807028825 */ /* 0x001fca00078e0002 */
[----:B------:R2:W-:Y:S02]  /*4f50*/  @!P0 STG.E.64 desc[UR4][R2.64], R16 ;  /* 0x0000001002008986 */ /* 0x0005e4000c101b04 */
.L_x_2654:
[----:B------:R-:W-:Y:S05]  /*4f60*/  BSYNC B0 ;  /* 0x0000000000007941 */ /* 0x000fea0003800000 */
.L_x_2648:
        /* <DEDUP_REMOVED lines=8> */
.L_x_2655:
        /* <DEDUP_REMOVED lines=9> */
.L_x_2737:


//--------------------- .text._ZN2at6native29vectorized_elementwise_kernelILi8EZZZNS0_16atan_kernel_cudaERNS_18TensorIteratorBaseEENKUlvE0_clEvENKUlvE_clEvEUldE_St5arrayIPcLm2EEEEviT0_T1_ --------------------------
	.section	.text._ZN2at6native29vectorized_elementwise_kernelILi8EZZZNS0_16atan_kernel_cudaERNS_18TensorIteratorBaseEENKUlvE0_clEvENKUlvE_clEvEUldE_St5arrayIPcLm2EEEEviT0_T1_,"ax",@progbits
	.align	128
        .global         _ZN2at6native29vectorized_elementwise_kernelILi8EZZZNS0_16atan_kernel_cudaERNS_18TensorIteratorBaseEENKUlvE0_clEvENKUlvE_clEvEUldE_St5arrayIPcLm2EEEEviT0_T1_
        .type           _ZN2at6native29vectorized_elementwise_kernelILi8EZZZNS0_16atan_kernel_cudaERNS_18TensorIteratorBaseEENKUlvE0_clEvENKUlvE_clEvEUldE_St5arrayIPcLm2EEEEviT0_T1_,@function
        .size           _ZN2at6native29vectorized_elementwise_kernelILi8EZZZNS0_16atan_kernel_cudaERNS_18TensorIteratorBaseEENKUlvE0_clEvENKUlvE_clEvEUldE_St5arrayIPcLm2EEEEviT0_T1_,(.L_x_2738 - _ZN2at6native29vectorized_elementwise_kernelILi8EZZZNS0_16atan_kernel_cudaERNS_18TensorIteratorBaseEENKUlvE0_clEvENKUlvE_clEvEUldE_St5arrayIPcLm2EEEEviT0_T1_)
        .other          _ZN2at6native29vectorized_elementwise_kernelILi8EZZZNS0_16atan_kernel_cudaERNS_18TensorIteratorBaseEENKUlvE0_clEvENKUlvE_clEvEUldE_St5arrayIPcLm2EEEEviT0_T1_,@"STO_CUDA_ENTRY STV_DEFAULT"
_ZN2at6native29vectorized_elementwise_kernelILi8EZZZNS0_16atan_kernel_cudaERNS_18TensorIteratorBaseEENKUlvE0_clEvENKUlvE_clEvEUldE_St5arrayIPcLm2EEEEviT0_T1_:
.text._ZN2at6native29vectorized_elementwise_kernelILi8EZZZNS0_16atan_kernel_cudaERNS_18TensorIteratorBaseEENKUlvE0_clEvENKUlvE_clEvEUldE_St5arrayIPcLm2EEEEviT0_T1_:
        /* <DEDUP_REMOVED lines=106> */
.L_x_2658:
[----:B------:R-:W-:Y:S05]  /*06a0*/  BSYNC B0 ;  /* 0x0000000000007941 */ /* 0x000fea0003800000 */
.L_x_2657:
        /* <DEDUP_REMOVED lines=55> */
.L_x_2660:
[----:B------:R-:W-:Y:S05]  /*0a20*/  BSYNC B0 ;  /* 0x0000000000007941 */ /* 0x000fea0003800000 */
.L_x_2659:
        /* <DEDUP_REMOVED lines=55> */
.L_x_2662:
[----:B------:R-:W-:Y:S05]  /*0da0*/  BSYNC B0 ;  /* 0x0000000000007941 */ /* 0x000fea0003800000 */
.L_x_2661:
        /* <DEDUP_REMOVED lines=53> */
.L_x_2664:
[----:B------:R-:W-:Y:S05]  /*1100*/  BSYNC B0 ;  /* 0x0000000000007941 */ /* 0x000fea0003800000 */
.L_x_2663:
        /* <DEDUP_REMOVED lines=51> */
.L_x_2666:
[----:B------:R-:W-:Y:S05]  /*1440*/  BSYNC B0 ;  /* 0x0000000000007941 */ /* 0x000fea0003800000 */
.L_x_2665:
        /* <DEDUP_REMOVED lines=49> */
.L_x_2668:
[----:B------:R-:W-:Y:S05]  /*1760*/  BSYNC B0 ;  /* 0x0000000000007941 */ /* 0x000fea0003800000 */
.L_x_2667:
        /* <DEDUP_REMOVED lines=49> */
.L_x_2670:
[----:B------:R-:W-:Y:S05]  /*1a80*/  BSYNC B0 ;  /* 0x0000000000007941 */ /* 0x000fea0003800000 */
.L_x_2669:
        /* <DEDUP_REMOVED lines=60> */
.L_x_2656:
        /* <DEDUP_REMOVED lines=73> */
.L_x_2674:
[----:B------:R-:W-:Y:S05]  /*22e0*/  BSYNC B1 ;  /* 0x0000000000017941 */ /* 0x000fea0003800000 */
.L_x_2673:
        /* <DEDUP_REMOVED lines=65> */
.L_x_2672:
[----:B------:R-:W-:Y:S05]  /*2700*/  BSYNC B0 ;  /* 0x0000000000007941 */ /* 0x000fea0003800000 */
.L_x_2671:
        /* <DEDUP_REMOVED lines=18> */
.L_x_2678:
[----:B------:R-:W-:Y:S05]  /*2830*/  BSYNC B1 ;  /* 0x0000000000017941 */ /* 0x000fea0003800000 */
.L_x_2677:
        /* <DEDUP_REMOVED lines=65> */
.L_x_2676:
[----:B------:R-:W-:Y:S05]  /*2c50*/  BSYNC B0 ;  /* 0x0000000000007941 */ /* 0x000fea0003800000 */
.L_x_2675:
        /* <DEDUP_REMOVED lines=18> */
.L_x_2682:
[----:B------:R-:W-:Y:S05]  /*2d80*/  BSYNC B1 ;  /* 0x0000000000017941 */ /* 0x000fea0003800000 */
.L_x_2681:
        /* <DEDUP_REMOVED lines=65> */
.L_x_2680:
[----:B------:R-:W-:Y:S05]  /*31a0*/  BSYNC B0 ;  /* 0x0000000000007941 */ /* 0x000fea0003800000 */
.L_x_2679:
        /* <DEDUP_REMOVED lines=18> */
.L_x_2686:
[----:B------:R-:W-:Y:S05]  /*32d0*/  BSYNC B1 ;  /* 0x0000000000017941 */ /* 0x000fea0003800000 */
.L_x_2685:
        /* <DEDUP_REMOVED lines=65> */
.L_x_2684:
[----:B------:R-:W-:Y:S05]  /*36f0*/  BSYNC B0 ;  /* 0x0000000000007941 */ /* 0x000fea0003800000 */
.L_x_2683:
        /* <DEDUP_REMOVED lines=18> */
.L_x_2690:
[----:B------:R-:W-:Y:S05]  /*3820*/  BSYNC B1 ;  /* 0x0000000000017941 */ /* 0x000fea0003800000 */
.L_x_2689:
        /* <DEDUP_REMOVED lines=65> */
.L_x_2688:
[----:B------:R-:W-:Y:S05]  /*3c40*/  BSYNC B0 ;  /* 0x0000000000007941 */ /* 0x000fea0003800000 */
.L_x_2687:
        /* <DEDUP_REMOVED lines=18> */
.L_x_2694:
[----:B------:R-:W-:Y:S05]  /*3d70*/  BSYNC B1 ;  /* 0x0000000000017941 */ /* 0x000fea0003800000 */
.L_x_2693:
        /* <DEDUP_REMOVED lines=65> */
.L_x_2692:
[----:B------:R-:W-:Y:S05]  /*4190*/  BSYNC B0 ;  /* 0x0000000000007941 */ /* 0x000fea0003800000 */
.L_x_2691:
        /* <DEDUP_REMOVED lines=18> */
.L_x_2698:
[----:B------:R-:W-:Y:S05]  /*42c0*/  BSYNC B1 ;  /* 0x0000000000017941 */ /* 0x000fea0003800000 */
.L_x_2697:
        /* <DEDUP_REMOVED lines=65> */
.L_x_2696:
[----:B------:R-:W-:Y:S05]  /*46e0*/  BSYNC B0 ;  /* 0x0000000000007941 */ /* 0x000fea0003800000 */
.L_x_2695:
        /* <DEDUP_REMOVED lines=18> */
.L_x_2702:
[----:B------:R-:W-:Y:S05]  /*4810*/  BSYNC B1 ;  /* 0x0000000000017941 */ /* 0x000fea0003800000 */
.L_x_2701:
        /* <DEDUP_REMOVED lines=65> */
.L_x_2700:
[----:B------:R-:W-:Y:S05]  /*4c30*/  BSYNC B0 ;  /* 0x0000000000007941 */ /* 0x000fea0003800000 */
.L_x_2699:
        /* <DEDUP_REMOVED lines=21> */
.L_x_2705:
[----:B------:R-:W-:-:S13]  /*4d90*/  ISETP.GE.AND P0, PT, R5, R0, PT ;  /* 0x000000000500720c */ /* 0x000fda0003f06270 */
[----:B------:R-:W-:Y:S05]  /*4da0*/  @P0 BRA `(.L_x_2707) ;  /* 0x0000000000300947 */ /* 0x000fea0003800000 */
[----:B0-----:R-:W0:Y:S01]  /*4db0*/  LDC.64 R2, c[0x0][0x218] ;  /* 0x00008600ff027b82 */ /* 0x001e220000000a00 */
[----:B------:R-:W-:Y:S02]  /*4dc0*/  IMAD.IADD R9, R20, 0x1, R5 ;  /* 0x0000000114097824 */ /* 0x000fe400078e0205 */
[----:B------:R-:W-:Y:S02]  /*4dd0*/  VIADD R5, R5, 0x80 ;  /* 0x0000008005057836 */ /* 0x000fe40000000000 */
[----:B0-----:R-:W-:-:S05]  /*4de0*/  IMAD.WIDE.U32 R2, R9, 0x8, R2 ;  /* 0x0000000809027825 */ /* 0x001fca00078e0002 */
[----:B------:R1:W-:Y:S02]  /*4df0*/  STG.E.64 desc[UR4][R2.64], R6 ;  /* 0x0000000602007986 */ /* 0x0003e4000c101b04 */
.L_x_2706:
[----:B------:R-:W-:-:S13]  /*4e00*/  ISETP.GE.AND P0, PT, R5, R0, PT ;  /* 0x000000000500720c */ /* 0x000fda0003f06270 */
[----:B------:R-:W-:Y:S05]  /*4e10*/  @P0 BRA `(.L_x_2708) ;  /* 0x0000000000340947 */ /* 0x000fea0003800000 */
[----:B01----:R-:W0:Y:S01]  /*4e20*/  LDC.64 R2, c[0x0][0x218] ;  /* 0x00008600ff027b82 */ /* 0x003e220000000a00 */
[----:B------:R-:W-:Y:S02]  /*4e30*/  IMAD.IADD R7, R20, 0x1, R5 ;  /* 0x0000000114077824 */ /* 0x000fe400078e0205 */
[----:B------:R-:W-:Y:S02]  /*4e40*/  VIADD R5, R5, 0x80 ;  /* 0x0000008005057836 */ /* 0x000fe40000000000 */
[----:B0-----:R-:W-:-:S05]  /*4e50*/  IMAD.WIDE.U32 R2, R7, 0x8, R2 ;  /* 0x0000000807027825 */ /* 0x001fca00078e0002 */
[----:B------:R1:W-:Y:S02]  /*4e60*/  STG.E.64 desc[UR4][R2.64], R12 ;  /* 0x0000000c02007986 */ /* 0x0003e4000c101b04 */
.L_x_2707:
        /* <DEDUP_REMOVED lines=8> */
.L_x_2708:
[----:B------:R-:W-:Y:S05]  /*4ef0*/  BSYNC B1 ;  /* 0x0000000000017941 */ /* 0x000fea0003800000 */
.L_x_2704:
[----:B------:R-:W-:-:S13]  /*4f00*/  ISETP.GE.AND P0, PT, R5, R0, PT ;  /* 0x000000000500720c */ /* 0x000fda0003f06270 */
[----:B012---:R-:W0:Y:S01]  /*4f10*/  @!P0 LDC.64 R2, c[0x0][0x218] ;  /* 0x00008600ff028b82 */ /* 0x007e220000000a00 */
[----:B------:R-:W-:Y:S02]  /*4f20*/  @!P0 IMAD.IADD R7, R20, 0x1, R5 ;  /* 0x0000000114078824 */ /* 0x000fe400078e0205 */
[----:B------:R-:W-:Y:S02]  /*4f30*/  @!P0 VIADD R5, R5, 0x80 ;  /* 0x0000008005058836 */ /* 0x000fe40000000000 */
[----:B0-----:R-:W-:-:S05]  /*4f40*/  @!P0 IMAD.WIDE.U32 R2, R7, 0x8, R2 ;  /* 0x0000000807028825 */ /* 0x001fca00078e0002 */
[----:B------:R2:W-:Y:S02]  /*4f50*/  @!P0 STG.E.64 desc[UR4][R2.64], R16 ;  /* 0x0000001002008986 */ /* 0x0005e4000c101b04 */
.L_x_2709:
[----:B------:R-:W-:Y:S05]  /*4f60*/  BSYNC B0 ;  /* 0x0000000000007941 */ /* 0x000fea0003800000 */
.L_x_2703:
        /* <DEDUP_REMOVED lines=8> */
.L_x_2710:
        /* <DEDUP_REMOVED lines=9> */
.L_x_2738:


//--------------------- .nv.global.init           --------------------------
	.section	.nv.global.init,"aw",@progbits
.nv.global.init:
	.type		$str$6,@object
	.size		$str$6,(__unnamed_1 - $str$6)
$str$6:
        /*0000*/ 	.byte	0x66, 0x61, 0x6c, 0x73, 0x65, 0x00
	.type		__unnamed_1,@object
	.size		__unnamed_1,(__unnamed_5 - __unnamed_1)
__unnamed_1:
        /*0006*/ 	.byte	0x66, 0x65, 0x74, 0x63, 0x68, 0x5f, 0x61, 0x6e, 0x64, 0x5f, 0x63, 0x61, 0x73, 0x74, 0x00
	.type		__unnamed_5,@object
	.size		__unnamed_5,(__unnamed_3 - __unnamed_5)
__unnamed_5:
        /*0015*/ 	.byte	0x66, 0x65, 0x74, 0x63, 0x68, 0x5f, 0x61, 0x6e, 0x64, 0x5f, 0x63, 0x61, 0x73, 0x74, 0x00
	.type		__unnamed_3,@object
	.size		__unnamed_3,(__unnamed_7 - __unnamed_3)
__unnamed_3:
        /*0024*/ 	.byte	0x66, 0x65, 0x74, 0x63, 0x68, 0x5f, 0x61, 0x6e, 0x64, 0x5f, 0x63, 0x61, 0x73, 0x74, 0x00
	.type		__unnamed_7,@object
	.size		__unnamed_7,(__unnamed_2 - __unnamed_7)
__unnamed_7:
        /*0033*/ 	.byte	0x66, 0x65, 0x74, 0x63, 0x68, 0x5f, 0x61, 0x6e, 0x64, 0x5f, 0x63, 0x61, 0x73, 0x74, 0x00
	.type		__unnamed_2,@object
	.size		__unnamed_2,(__unnamed_6 - __unnamed_2)
__unnamed_2:
        /*0042*/ 	.byte	0x63, 0x61, 0x73, 0x74, 0x5f, 0x61, 0x6e, 0x64, 0x5f, 0x73, 0x74, 0x6f, 0x72, 0x65, 0x00
	.type		__unnamed_6,@object
	.size		__unnamed_6,(__unnamed_4 - __unnamed_6)
__unnamed_6:
        /*0051*/ 	.byte	0x63, 0x61, 0x73, 0x74, 0x5f, 0x61, 0x6e, 0x64, 0x5f, 0x73, 0x74, 0x6f, 0x72, 0x65, 0x00
	.type		__unnamed_4,@object
	.size		__unnamed_4,(__unnamed_8 - __unnamed_4)
__unnamed_4:
        /*0060*/ 	.byte	0x63, 0x61, 0x73, 0x74, 0x5f, 0x61, 0x6e, 0x64, 0x5f, 0x73, 0x74, 0x6f, 0x72, 0x65, 0x00
	.type		__unnamed_8,@object
	.size		__unnamed_8,($str$7 - __unnamed_8)
__unnamed_8:
        /*006f*/ 	.byte	0x63, 0x61, 0x73, 0x74, 0x5f, 0x61, 0x6e, 0x64, 0x5f, 0x73, 0x74, 0x6f, 0x72, 0x65, 0x00
	.type		$str$7,@object
	.size		$str$7,(.L_37 - $str$7)
$str$7:
        /*007e*/ 	.byte	0x2f, 0x72, 0x6f, 0x6f, 0x74, 0x2f, 0x2e, 0x70, 0x79, 0x65, 0x6e, 0x76, 0x2f, 0x76, 0x65, 0x72
        /*008e*/ 	.byte	0x73, 0x69, 0x6f, 0x6e, 0x73, 0x2f, 0x33, 0x2e, 0x31, 0x33, 0x2e, 0x31, 0x32, 0x2f, 0x6c, 0x69
        /*009e*/ 	.byte	0x62, 0x2f, 0x70, 0x79, 0x74, 0x68, 0x6f, 0x6e, 0x33, 0x2e, 0x31, 0x33, 0x2f, 0x73, 0x69, 0x74
        /*00ae*/ 	.byte	0x65, 0x2d, 0x70, 0x61, 0x63, 0x6b, 0x61, 0x67, 0x65, 0x73, 0x2f, 0x74, 0x6f, 0x72, 0x63, 0x68
        /*00be*/ 	.byte	0x2f, 0x69, 0x6e, 0x63, 0x6c, 0x75, 0x64, 0x65, 0x2f, 0x63, 0x31, 0x30, 0x2f, 0x63, 0x6f, 0x72
        /*00ce*/ 	.byte	0x65, 0x2f, 0x44, 0x79, 0x6e, 0x61, 0x6d, 0x69, 0x63, 0x43, 0x61, 0x73, 0x74, 0x2e, 0x68, 0x00
.L_37:


//--------------------- .nv.shared.reserved.0     --------------------------
	.section	.nv.shared.reserved.0,"aw",@nobits
	.weak		__nv_reservedSMEM_offset_0_alias
	.size		__nv_reservedSMEM_offset_0_alias, 0, 0
	.other		__nv_reservedSMEM_offset_0_alias,@"STO_CUDA_RESERVED_SHARED STV_DEFAULT"
__nv_reservedSMEM_offset_0_alias:
	.zero		0


//--------------------- .nv.global                --------------------------
	.section	.nv.global,"aw",@nobits
.nv.global:
	.type		_ZN58_INTERNAL_66ba2b59_27_UnaryGeometricAtanKernel_cu_58c500494cuda3std3__48in_placeE,@object
	.size		_ZN58_INTERNAL_66ba2b59_27_UnaryGeometricAtanKernel_cu_58c500494cuda3std3__48in_placeE,(_ZN58_INTERNAL_66ba2b59_27_UnaryGeometricAtanKernel_cu_58c500494cuda3std6ranges3__45__cpo8distanceE - _ZN58_INTERNAL_66ba2b59_27_UnaryGeometricAtanKernel_cu_58c500494cuda3std3__48in_placeE)
_ZN58_INTERNAL_66ba2b59_27_UnaryGeometricAtanKernel_cu_58c500494cuda3std3__48in_placeE:
	.zero		1
	.type		_ZN58_INTERNAL_66ba2b59_27_UnaryGeometricAtanKernel_cu_58c500494cuda3std6ranges3__45__cpo8distanceE,@object
	.size		_ZN58_INTERNAL_66ba2b59_27_UnaryGeometricAtanKernel_cu_58c500494cuda3std6ranges3__45__cpo8distanceE,(_ZN58_INTERNAL_66ba2b59_27_UnaryGeometricAtanKernel_cu_58c500494cuda3std3__45__cpo6cbeginE - _ZN58_INTERNAL_66ba2b59_27_UnaryGeometricAtanKernel_cu_58c500494cuda3std6ranges3__45__cpo8distanceE)
_ZN58_INTERNAL_66ba2b59_27_UnaryGeometricAtanKernel_cu_58c500494cuda3std6ranges3__45__cpo8distanceE:
	.zero		1
	.type		_ZN58_INTERNAL_66ba2b59_27_UnaryGeometricAtanKernel_cu_58c500494cuda3std3__45__cpo6cbeginE,@object
	.size		_ZN58_INTERNAL_66ba2b59_27_UnaryGeometricAtanKernel_cu_58c500494cuda3std3__45__cpo6cbeginE,(_ZN58_INTERNAL_66ba2b59_27_UnaryGeometricAtanKernel_cu_58c500494cuda3std6ranges3__45__cpo7advanceE - _ZN58_INTERNAL_66ba2b59_27_UnaryGeometricAtanKernel_cu_58c500494cuda3std3__45__cpo6cbeginE)
_ZN58_INTERNAL_66ba2b59_27_UnaryGeometricAtanKernel_cu_58c500494cuda3std3__45__cpo6cbeginE:
	.zero		1
	.type		_ZN58_INTERNAL_66ba2b59_27_UnaryGeometricAtanKernel_cu_58c500494cuda3std6ranges3__45__cpo7advanceE,@object
	.size		_ZN58_INTERNAL_66ba2b59_27_UnaryGeometricAtanKernel_cu_58c500494cuda3std6ranges3__45__cpo7advanceE,(_ZN58_INTERNAL_66ba2b59_27_UnaryGeometricAtanKernel_cu_58c500494cuda3std3__45__cpo7crbeginE - _ZN58_INTERNAL_66ba2b59_27_UnaryGeometricAtanKernel_cu_58c500494cuda3std6ranges3__45__cpo7advanceE)
_ZN58_INTERNAL_66ba2b59_27_UnaryGeometricAtanKernel_cu_58c500494cuda3std6ranges3__45__cpo7advanceE:
	.zero		1
	.type		_ZN58_INTERNAL_66ba2b59_27_UnaryGeometricAtanKernel_cu_58c500494cuda3std3__45__cpo7crbeginE,@object
	.size		_ZN58_INTERNAL_66ba2b59_27_UnaryGeometricAtanKernel_cu_58c500494cuda3std3__45__cpo7crbeginE,(_ZN58_INTERNAL_66ba2b59_27_UnaryGeometricAtanKernel_cu_58c500494cuda3std6ranges3__45__cpo4dataE - _ZN58_INTERNAL_66ba2b59_27_UnaryGeometricAtanKernel_cu_58c500494cuda3std3__45__cpo7crbeginE)
_ZN58_INTERNAL_66ba2b59_27_UnaryGeometricAtanKernel_cu_58c500494cuda3std3__45__cpo7crbeginE:
	.zero		1
	.type		_ZN58_INTERNAL_66ba2b59_27_UnaryGeometricAtanKernel_cu_58c500494cuda3std6ranges3__45__cpo4dataE,@object
	.size		_ZN58_INTERNAL_66ba2b59_27_UnaryGeometricAtanKernel_cu_58c500494cuda3std6ranges3__45__cpo4dataE,(_ZN58_INTERNAL_66ba2b59_27_UnaryGeometricAtanKernel_cu_58c500494cuda3std6ranges3__45__cpo5beginE - _ZN58_INTERNAL_66ba2b59_27_UnaryGeometricAtanKernel_cu_58c500494cuda3std6ranges3__45__cpo4dataE)
_ZN58_INTERNAL_66ba2b59_27_UnaryGeometricAtanKernel_cu_58c500494cuda3std6ranges3__45__cpo4dataE:
	.zero		1
	.type		_ZN58_INTERNAL_66ba2b59_27_UnaryGeometricAtanKernel_cu_58c500494cuda3std6ranges3__45__cpo5beginE,@object
	.size		_ZN58_INTERNAL_66ba2b59_27_UnaryGeometricAtanKernel_cu_58c500494cuda3std6ranges3__45__cpo5beginE,(_ZN58_INTERNAL_66ba2b59_27_UnaryGeometricAtanKernel_cu_58c500494cuda3std3__460_GLOBAL__N__66ba2b59_27_UnaryGeometricAtanKernel_cu_58c500496ignoreE - _ZN58_INTERNAL_66ba2b59_27_UnaryGeometricAtanKernel_cu_58c500494cuda3std6ranges3__45__cpo5beginE)
_ZN58_INTERNAL_66ba2b59_27_UnaryGeometricAtanKernel_cu_58c500494cuda3std6ranges3__45__cpo5beginE:
	.zero		1
	.type		_ZN58_INTERNAL_66ba2b59_27_UnaryGeometricAtanKernel_cu_58c500494cuda3std3__460_GLOBAL__N__66ba2b59_27_UnaryGeometricAtanKernel_cu_58c500496ignoreE,@object
	.size		_ZN58_INTERNAL_66ba2b59_27_UnaryGeometricAtanKernel_cu_58c500494cuda3std3__460_GLOBAL__N__66ba2b59_27_UnaryGeometricAtanKernel_cu_58c500496ignoreE,(_ZN58_INTERNAL_66ba2b59_27_UnaryGeometricAtanKernel_cu_58c500494cuda3std6ranges3__45__cpo4sizeE - _ZN58_INTERNAL_66ba2b59_27_UnaryGeometricAtanKernel_cu_58c500494cuda3std3__460_GLOBAL__N__66ba2b59_27_UnaryGeometricAtanKernel_cu_58c500496ignoreE)
_ZN58_INTERNAL_66ba2b59_27_UnaryGeometricAtanKernel_cu_58c500494cuda3std3__460_GLOBAL__N__66ba2b59_27_UnaryGeometricAtanKernel_cu_58c500496ignoreE:
	.zero		1
	.type		_ZN58_INTERNAL_66ba2b59_27_UnaryGeometricAtanKernel_cu_58c500494cuda3std6ranges3__45__cpo4sizeE,@object
	.size		_ZN58_INTERNAL_66ba2b59_27_UnaryGeometricAtanKernel_cu_58c500494cuda3std6ranges3__45__cpo4sizeE,(_ZN58_INTERNAL_66ba2b59_27_UnaryGeometricAtanKernel_cu_58c500494cuda3std3__45__cpo5beginE - _ZN58_INTERNAL_66ba2b59_27_UnaryGeometricAtanKernel_cu_58c500494cuda3std6ranges3__45__cpo4sizeE)
_ZN58_INTERNAL_66ba2b59_27_UnaryGeometricAtanKernel_cu_58c500494cuda3std6ranges3__45__cpo4sizeE:
	.zero		1
	.type		_ZN58_INTERNAL_66ba2b59_27_UnaryGeometricAtanKernel_cu_58c500494cuda3std3__45__cpo5beginE,@object
	.size		_ZN58_INTERNAL_66ba2b59_27_UnaryGeometricAtanKernel_cu_58c500494cuda3std3__45__cpo5beginE,(_ZN58_INTERNAL_66ba2b59_27_UnaryGeometricAtanKernel_cu_58c500494cuda3std6ranges3__45__cpo6cbeginE - _ZN58_INTERNAL_66ba2b59_27_UnaryGeometricAtanKernel_cu_58c500494cuda3std3__45__cpo5beginE)
_ZN58_INTERNAL_66ba2b59_27_UnaryGeometricAtanKernel_cu_58c500494cuda3std3__45__cpo5beginE:
	.zero		1
	.type		_ZN58_INTERNAL_66ba2b59_27_UnaryGeometricAtanKernel_cu_58c500494cuda3std6ranges3__45__cpo6cbeginE,@object
	.size		_ZN58_INTERNAL_66ba2b59_27_UnaryGeometricAtanKernel_cu_58c500494cuda3std6ranges3__45__cpo6cbeginE,(_ZN58_INTERNAL_66ba2b59_27_UnaryGeometricAtanKernel_cu_58c500494cuda3std3__45__cpo6rbeginE - _ZN58_INTERNAL_66ba2b59_27_UnaryGeometricAtanKernel_cu_58c500494cuda3std6ranges3__45__cpo6cbeginE)
_ZN58_INTERNAL_66ba2b59_27_UnaryGeometricAtanKernel_cu_58c500494cuda3std6ranges3__45__cpo6cbeginE:
	.zero		1
	.type		_ZN58_INTERNAL_66ba2b59_27_UnaryGeometricAtanKernel_cu_58c500494cuda3std3__45__cpo6rbeginE,@object
	.size		_ZN58_INTERNAL_66ba2b59_27_UnaryGeometricAtanKernel_cu_58c500494cuda3std3__45__cpo6rbeginE,(_ZN58_INTERNAL_66ba2b59_27_UnaryGeometricAtanKernel_cu_58c500494cuda3std6ranges3__45__cpo4nextE - _ZN58_INTERNAL_66ba2b59_27_UnaryGeometricAtanKernel_cu_58c500494cuda3std3__45__cpo6rbeginE)
_ZN58_INTERNAL_66ba2b59_27_UnaryGeometricAtanKernel_cu_58c500494cuda3std3__45__cpo6rbeginE:
	.zero		1
	.type		_ZN58_INTERNAL_66ba2b59_27_UnaryGeometricAtanKernel_cu_58c500494cuda3std6ranges3__45__cpo4nextE,@object
	.size		_ZN58_INTERNAL_66ba2b59_27_UnaryGeometricAtanKernel_cu_58c500494cuda3std6ranges3__45__cpo4nextE,(_ZN58_INTERNAL_66ba2b59_27_UnaryGeometricAtanKernel_cu_58c500494cuda3std6ranges3__45__cpo4swapE - _ZN58_INTERNAL_66ba2b59_27_UnaryGeometricAtanKernel_cu_58c500494cuda3std6ranges3__45__cpo4nextE)
_ZN58_INTERNAL_66ba2b59_27_UnaryGeometricAtanKernel_cu_58c500494cuda3std6ranges3__45__cpo4nextE:
	.zero		1
	.type		_ZN58_INTERNAL_66ba2b59_27_UnaryGeometricAtanKernel_cu_58c500494cuda3std6ranges3__45__cpo4swapE,@object
	.size		_ZN58_INTERNAL_66ba2b59_27_UnaryGeometricAtanKernel_cu_58c500494cuda3std6ranges3__45__cpo4swapE,(_ZN58_INTERNAL_66ba2b59_27_UnaryGeometricAtanKernel_cu_58c500494cuda3std3__420unreachable_sentinelE - _ZN58_INTERNAL_66ba2b59_27_UnaryGeometricAtanKernel_cu_58c500494cuda3std6ranges3__45__cpo4swapE)
_ZN58_INTERNAL_66ba2b59_27_UnaryGeometricAtanKernel_cu_58c500494cuda3std6ranges3__45__cpo4swapE:
	.zero		1
	.type		_ZN58_INTERNAL_66ba2b59_27_UnaryGeometricAtanKernel_cu_58c500494cuda3std3__420unreachable_sentinelE,@object
	.size		_ZN58_INTERNAL_66ba2b59_27_UnaryGeometricAtanKernel_cu_58c500494cuda3std3__420unreachable_sentinelE,(_ZN58_INTERNAL_66ba2b59_27_UnaryGeometricAtanKernel_cu_58c500496thrust23THRUST_300001_SM_900_NS6system6detail10sequential3seqE - _ZN58_INTERNAL_66ba2b59_27_UnaryGeometricAtanKernel_cu_58c500494cuda3std3__420unreachable_sentinelE)
_ZN58_INTERNAL_66ba2b59_27_UnaryGeometricAtanKernel_cu_58c500494cuda3std3__420unreachable_sentinelE:
	.zero		1
	.type		_ZN58_INTERNAL_66ba2b59_27_UnaryGeometricAtanKernel_cu_58c500496thrust23THRUST_300001_SM_900_NS6system6detail10sequential3seqE,@object
	.size		_ZN58_INTERNAL_66ba2b59_27_UnaryGeometricAtanKernel_cu_58c500496thrust23THRUST_300001_SM_900_NS6system6detail10sequential3seqE,(_ZN58_INTERNAL_66ba2b59_27_UnaryGeometricAtanKernel_cu_58c500494cuda3std3__45__cpo4cendE - _ZN58_INTERNAL_66ba2b59_27_UnaryGeometricAtanKernel_cu_58c500496thrust23THRUST_300001_SM_900_NS6system6detail10sequential3seqE)
_ZN58_INTERNAL_66ba2b59_27_UnaryGeometricAtanKernel_cu_58c500496thrust23THRUST_300001_SM_900_NS6system6detail10sequential3seqE:
	.zero		1
	.type		_ZN58_INTERNAL_66ba2b59_27_UnaryGeometricAtanKernel_cu_58c500494cuda3std3__45__cpo4cendE,@object
	.size		_ZN58_INTERNAL_66ba2b59_27_UnaryGeometricAtanKernel_cu_58c500494cuda3std3__45__cpo4cendE,(_ZN58_INTERNAL_66ba2b59_27_UnaryGeometricAtanKernel_cu_58c500494cuda3std6ranges3__45__cpo9iter_swapE - _ZN58_INTERNAL_66ba2b59_27_UnaryGeometricAtanKernel_cu_58c500494cuda3std3__45__cpo4cendE)
_ZN58_INTERNAL_66ba2b59_27_UnaryGeometricAtanKernel_cu_58c500494cuda3std3__45__cpo4cendE:
	.zero		1
	.type		_ZN58_INTERNAL_66ba2b59_27_UnaryGeometricAtanKernel_cu_58c500494cuda3std6ranges3__45__cpo9iter_swapE,@object
	.size		_ZN58_INTERNAL_66ba2b59_27_UnaryGeometricAtanKernel_cu_58c500494cuda3std6ranges3__45__cpo9iter_swapE,(_ZN58_INTERNAL_66ba2b59_27_UnaryGeometricAtanKernel_cu_58c500494cuda3std3__45__cpo5crendE - _ZN58_INTERNAL_66ba2b59_27_UnaryGeometricAtanKernel_cu_58c500494cuda3std6ranges3__45__cpo9iter_swapE)
_ZN58_INTERNAL_66ba2b59_27_UnaryGeometricAtanKernel_cu_58c500494cuda3std6ranges3__45__cpo9iter_swapE:
	.zero		1
	.type		_ZN58_INTERNAL_66ba2b59_27_UnaryGeometricAtanKernel_cu_58c500494cuda3std3__45__cpo5crendE,@object
	.size		_ZN58_INTERNAL_66ba2b59_27_UnaryGeometricAtanKernel_cu_58c500494cuda3std3__45__cpo5crendE,(_ZN58_INTERNAL_66ba2b59_27_UnaryGeometricAtanKernel_cu_58c500494cuda3std6ranges3__45__cpo5cdataE - _ZN58_INTERNAL_66ba2b59_27_UnaryGeometricAtanKernel_cu_58c500494cuda3std3__45__cpo5crendE)
_ZN58_INTERNAL_66ba2b59_27_UnaryGeometricAtanKernel_cu_58c500494cuda3std3__45__cpo5crendE:
	.zero		1
	.type		_ZN58_INTERNAL_66ba2b59_27_UnaryGeometricAtanKernel_cu_58c500494cuda3std6ranges3__45__cpo5cdataE,@object
	.size		_ZN58_INTERNAL_66ba2b59_27_UnaryGeometricAtanKernel_cu_58c500494cuda3std6ranges3__45__cpo5cdataE,(_ZN58_INTERNAL_66ba2b59_27_UnaryGeometricAtanKernel_cu_58c500494cuda3std6ranges3__45__cpo3endE - _ZN58_INTERNAL_66ba2b59_27_UnaryGeometricAtanKernel_cu_58c500494cuda3std6ranges3__45__cpo5cdataE)
_ZN58_INTERNAL_66ba2b59_27_UnaryGeometricAtanKernel_cu_58c500494cuda3std6ranges3__45__cpo5cdataE:
	.zero		1
	.type		_ZN58_INTERNAL_66ba2b59_27_UnaryGeometricAtanKernel_cu_58c500494cuda3std6ranges3__45__cpo3endE,@object
	.size		_ZN58_INTERNAL_66ba2b59_27_UnaryGeometricAtanKernel_cu_58c500494cuda3std6ranges3__45__cpo3endE,(_ZN58_INTERNAL_66ba2b59_27_UnaryGeometricAtanKernel_cu_58c500494cuda3std3__419piecewise_constructE - _ZN58_INTERNAL_66ba2b59_27_UnaryGeometricAtanKernel_cu_58c500494cuda3std6ranges3__45__cpo3endE)
_ZN58_INTERNAL_66ba2b59_27_UnaryGeometricAtanKernel_cu_58c500494cuda3std6ranges3__45__cpo3endE:
	.zero		1
	.type		_ZN58_INTERNAL_66ba2b59_27_UnaryGeometricAtanKernel_cu_58c500494cuda3std3__419piecewise_constructE,@object
	.size		_ZN58_INTERNAL_66ba2b59_27_UnaryGeometricAtanKernel_cu_58c500494cuda3std3__419piecewise_constructE,(_ZN58_INTERNAL_66ba2b59_27_UnaryGeometricAtanKernel_cu_58c500494cuda3std6ranges3__45__cpo5ssizeE - _ZN58_INTERNAL_66ba2b59_27_UnaryGeometricAtanKernel_cu_58c500494cuda3std3__419piecewise_constructE)
_ZN58_INTERNAL_66ba2b59_27_UnaryGeometricAtanKernel_cu_58c500494cuda3std3__419piecewise_constructE:
	.zero		1
	.type		_ZN58_INTERNAL_66ba2b59_27_UnaryGeometricAtanKernel_cu_58c500494cuda3std6ranges3__45__cpo5ssizeE,@object
	.size		_ZN58_INTERNAL_66ba2b59_27_UnaryGeometricAtanKernel_cu_58c500494cuda3std6ranges3__45__cpo5ssizeE,(_ZN58_INTERNAL_66ba2b59_27_UnaryGeometricAtanKernel_cu_58c500494cuda3std3__45__cpo3endE - _ZN58_INTERNAL_66ba2b59_27_UnaryGeometricAtanKernel_cu_58c500494cuda3std6ranges3__45__cpo5ssizeE)
_ZN58_INTERNAL_66ba2b59_27_UnaryGeometricAtanKernel_cu_58c500494cuda3std6ranges3__45__cpo5ssizeE:
	.zero		1
	.type		_ZN58_INTERNAL_66ba2b59_27_UnaryGeometricAtanKernel_cu_58c500494cuda3std3__45__cpo3endE,@object
	.size		_ZN58_INTERNAL_66ba2b59_27_UnaryGeometricAtanKernel_cu_58c500494cuda3std3__45__cpo3endE,(_ZN58_INTERNAL_66ba2b59_27_UnaryGeometricAtanKernel_cu_58c500494cuda3std6ranges3__45__cpo4cendE - _ZN58_INTERNAL_66ba2b59_27_UnaryGeometricAtanKernel_cu_58c500494cuda3std3__45__cpo3endE)
_ZN58_INTERNAL_66ba2b59_27_UnaryGeometricAtanKernel_cu_58c500494cuda3std3__45__cpo3endE:
	.zero		1
	.type		_ZN58_INTERNAL_66ba2b59_27_UnaryGeometricAtanKernel_cu_58c500494cuda3std6ranges3__45__cpo4cendE,@object
	.size		_ZN58_INTERNAL_66ba2b59_27_UnaryGeometricAtanKernel_cu_58c500494cuda3std6ranges3__45__cpo4cendE,(_ZN58_INTERNAL_66ba2b59_27_UnaryGeometricAtanKernel_cu_58c500494cuda3std3__45__cpo4rendE - _ZN58_INTERNAL_66ba2b59_27_UnaryGeometricAtanKernel_cu_58c500494cuda3std6ranges3__45__cpo4cendE)
_ZN58_INTERNAL_66ba2b59_27_UnaryGeometricAtanKernel_cu_58c500494cuda3std6ranges3__45__cpo4cendE:
	.zero		1
	.type		_ZN58_INTERNAL_66ba2b59_27_UnaryGeometricAtanKernel_cu_58c500494cuda3std3__45__cpo4rendE,@object
	.size		_ZN58_INTERNAL_66ba2b59_27_UnaryGeometricAtanKernel_cu_58c500494cuda3std3__45__cpo4rendE,(_ZN58_INTERNAL_66ba2b59_27_UnaryGeometricAtanKernel_cu_58c500494cuda3std6ranges3__45__cpo4prevE - _ZN58_INTERNAL_66ba2b59_27_UnaryGeometricAtanKernel_cu_58c500494cuda3std3__45__cpo4rendE)
_ZN58_INTERNAL_66ba2b59_27_UnaryGeometricAtanKernel_cu_58c500494cuda3std3__45__cpo4rendE:
	.zero		1
	.type		_ZN58_INTERNAL_66ba2b59_27_UnaryGeometricAtanKernel_cu_58c500494cuda3std6ranges3__45__cpo4prevE,@object
	.size		_ZN58_INTERNAL_66ba2b59_27_UnaryGeometricAtanKernel_cu_58c500494cuda3std6ranges3__45__cpo4prevE,(_ZN58_INTERNAL_66ba2b59_27_UnaryGeometricAtanKernel_cu_58c500494cuda3std6ranges3__45__cpo9iter_moveE - _ZN58_INTERNAL_66ba2b59_27_UnaryGeometricAtanKernel_cu_58c500494cuda3std6ranges3__45__cpo4prevE)
_ZN58_INTERNAL_66ba2b59_27_UnaryGeometricAtanKernel_cu_58c500494cuda3std6ranges3__45__cpo4prevE:
	.zero		1
	.type		_ZN58_INTERNAL_66ba2b59_27_UnaryGeometricAtanKernel_cu_58c500494cuda3std6ranges3__45__cpo9iter_moveE,@object
	.size		_ZN58_INTERNAL_66ba2b59_27_UnaryGeometricAtanKernel_cu_58c500494cuda3std6ranges3__45__cpo9iter_moveE,(.L_21 - _ZN58_INTERNAL_66ba2b59_27_UnaryGeometricAtanKernel_cu_58c500494cuda3std6ranges3__45__cpo9iter_moveE)
_ZN58_INTERNAL_66ba2b59_27_UnaryGeometricAtanKernel_cu_58c500494cuda3std6ranges3__45__cpo9iter_moveE:
	.zero		1
.L_21:


//--------------------- .nv.constant0._ZN2at6native18elementwise_kernelILi128ELi4EZNS0_15gpu_kernel_implIZZZNS0_16atan_kernel_cudaERNS_18TensorIteratorBaseEENKUlvE0_clEvENKUlvE2_clEvEUlN3c108BFloat16EE_EEvS4_RKT_EUliE_EEviT1_ --------------------------
	.section	.nv.constant0._ZN2at6native18elementwise_kernelILi128ELi4EZNS0_15gpu_kernel_implIZZZNS0_16atan_kernel_cudaERNS_18TensorIteratorBaseEENKUlvE0_clEvENKUlvE2_clEvEUlN3c108BFloat16EE_EEvS4_RKT_EUliE_EEviT1_,"a",@progbits
	.sectionflags	@""
	.align	4
.nv.constant0._ZN2at6native18elementwise_kernelILi128ELi4EZNS0_15gpu_kernel_implIZZZNS0_16atan_kernel_cudaERNS_18TensorIteratorBaseEENKUlvE0_clEvENKUlvE2_clEvEUlN3c108BFloat16EE_EEvS4_RKT_EUliE_EEviT1_:
	.zero		1072


//--------------------- .nv.constant0._ZN2at6native27unrolled_elementwise_kernelIZZZNS0_16atan_kernel_cudaERNS_18TensorIteratorBaseEENKUlvE0_clEvENKUlvE2_clEvEUlN3c108BFloat16EE_St5arrayIPcLm2EELi4E23TrivialOffsetCalculatorILi1EjESD_NS0_6memory12LoadWithCastILi1EEENSE_13StoreWithCastILi1EEEEEviT_T0_T2_T3_T4_T5_ --------------------------
	.section	.nv.constant0._ZN2at6native27unrolled_elementwise_kernelIZZZNS0_16atan_kernel_cudaERNS_18TensorIteratorBaseEENKUlvE0_clEvENKUlvE2_clEvEUlN3c108BFloat16EE_St5arrayIPcLm2EELi4E23TrivialOffsetCalculatorILi1EjESD_NS0_6memory12LoadWithCastILi1EEENSE_13StoreWithCastILi1EEEEEviT_T0_T2_T3_T4_T5_,"a",@progbits
	.sectionflags	@""
	.align	4
.nv.constant0._ZN2at6native27unrolled_elementwise_kernelIZZZNS0_16atan_kernel_cudaERNS_18TensorIteratorBaseEENKUlvE0_clEvENKUlvE2_clEvEUlN3c108BFloat16EE_St5arrayIPcLm2EELi4E23TrivialOffsetCalculatorILi1EjESD_NS0_6memory12LoadWithCastILi1EEENSE_13StoreWithCastILi1EEEEEviT_T0_T2_T3_T4_T5_:
	.zero		572


//--------------------- .nv.constant0._ZN2at6native18elementwise_kernelILi128ELi4EZNS0_22gpu_kernel_impl_nocastIZZZNS0_16atan_kernel_cudaERNS_18TensorIteratorBaseEENKUlvE0_clEvENKUlvE2_clEvEUlN3c108BFloat16EE_EEvS4_RKT_EUliE_EEviT1_ --------------------------
	.section	.nv.constant0._ZN2at6native18elementwise_kernelILi128ELi4EZNS0_22gpu_kernel_impl_nocastIZZZNS0_16atan_kernel_cudaERNS_18TensorIteratorBaseEENKUlvE0_clEvENKUlvE2_clEvEUlN3c108BFloat16EE_EEvS4_RKT_EUliE_EEviT1_,"a",@progbits
	.sectionflags	@""
	.align	4
.nv.constant0._ZN2at6native18elementwise_kernelILi128ELi4EZNS0_22gpu_kernel_impl_nocastIZZZNS0_16atan_kernel_cudaERNS_18TensorIteratorBaseEENKUlvE0_clEvENKUlvE2_clEvEUlN3c108BFloat16EE_EEvS4_RKT_EUliE_EEviT1_:
	.zero		1072


//--------------------- .nv.constant0._ZN2at6native27unrolled_elementwise_kernelIZZZNS0_16atan_kernel_cudaERNS_18TensorIteratorBaseEENKUlvE0_clEvENKUlvE2_clEvEUlN3c108BFloat16EE_St5arrayIPcLm2EELi4E23TrivialOffsetCalculatorILi1EjESD_NS0_6memory15LoadWithoutCastENSE_16StoreWithoutCastEEEviT_T0_T2_T3_T4_T5_ --------------------------
	.section	.nv.constant0._ZN2at6native27unrolled_elementwise_kernelIZZZNS0_16atan_kernel_cudaERNS_18TensorIteratorBaseEENKUlvE0_clEvENKUlvE2_clEvEUlN3c108BFloat16EE_St5arrayIPcLm2EELi4E23TrivialOffsetCalculatorILi1EjESD_NS0_6memory15LoadWithoutCastENSE_16StoreWithoutCastEEEviT_T0_T2_T3_T4_T5_,"a",@progbits
	.sectionflags	@""
	.align	4
.nv.constant0._ZN2at6native27unrolled_elementwise_kernelIZZZNS0_16atan_kernel_cudaERNS_18TensorIteratorBaseEENKUlvE0_clEvENKUlvE2_clEvEUlN3c108BFloat16EE_St5arrayIPcLm2EELi4E23TrivialOffsetCalculatorILi1EjESD_NS0_6memory15LoadWithoutCastENSE_16StoreWithoutCastEEEviT_T0_T2_T3_T4_T5_:
	.zero		556


//--------------------- .nv.constant0._ZN2at6native29vectorized_elementwise_kernelILi2EZZZNS0_16atan_kernel_cudaERNS_18TensorIteratorBaseEENKUlvE0_clEvENKUlvE2_clEvEUlN3c108BFloat16EE_St5arrayIPcLm2EEEEviT0_T1_ --------------------------
	.section	.nv.constant0._ZN2at6native29vectorized_elementwise_kernelILi2EZZZNS0_16atan_kernel_cudaERNS_18TensorIteratorBaseEENKUlvE0_clEvENKUlvE2_clEvEUlN3c108BFloat16EE_St5arrayIPcLm2EEEEviT0_T1_,"a",@progbits
	.sectionflags	@""
	.align	4
.nv.constant0._ZN2at6native29vectorized_elementwise_kernelILi2EZZZNS0_16atan_kernel_cudaERNS_18TensorIteratorBaseEENKUlvE0_clEvENKUlvE2_clEvEUlN3c108BFloat16EE_St5arrayIPcLm2EEEEviT0_T1_:
	.zero		552


//--------------------- .nv.constant0._ZN2at6native29vectorized_elementwise_kernelILi4EZZZNS0_16atan_kernel_cudaERNS_18TensorIteratorBaseEENKUlvE0_clEvENKUlvE2_clEvEUlN3c108BFloat16EE_St5arrayIPcLm2EEEEviT0_T1_ --------------------------
	.section	.nv.constant0._ZN2at6native29vectorized_elementwise_kernelILi4EZZZNS0_16atan_kernel_cudaERNS_18TensorIteratorBaseEENKUlvE0_clEvENKUlvE2_clEvEUlN3c108BFloat16EE_St5arrayIPcLm2EEEEviT0_T1_,"a",@progbits
	.sectionflags	@""
	.align	4
.nv.constant0._ZN2at6native29vectorized_elementwise_kernelILi4EZZZNS0_16atan_kernel_cudaERNS_18TensorIteratorBaseEENKUlvE0_clEvENKUlvE2_clEvEUlN3c108BFloat16EE_St5arrayIPcLm2EEEEviT0_T1_:
	.zero		552


//--------------------- .nv.constant0._ZN2at6native29vectorized_elementwise_kernelILi8EZZZNS0_16atan_kernel_cudaERNS_18TensorIteratorBaseEENKUlvE0_clEvENKUlvE2_clEvEUlN3c108BFloat16EE_St5arrayIPcLm2EEEEviT0_T1_ --------------------------
	.section	.nv.constant0._ZN2at6native29vectorized_elementwise_kernelILi8EZZZNS0_16atan_kernel_cudaERNS_18TensorIteratorBaseEENKUlvE0_clEvENKUlvE2_clEvEUlN3c108BFloat16EE_St5arrayIPcLm2EEEEviT0_T1_,"a",@progbits
	.sectionflags	@""
	.align	4
.nv.constant0._ZN2at6native29vectorized_elementwise_kernelILi8EZZZNS0_16atan_kernel_cudaERNS_18TensorIteratorBaseEENKUlvE0_clEvENKUlvE2_clEvEUlN3c108BFloat16EE_St5arrayIPcLm2EEEEviT0_T1_:
	.zero		552


//--------------------- .nv.constant0._ZN2at6native18elementwise_kernelILi128ELi4EZNS0_15gpu_kernel_implIZZZNS0_16atan_kernel_cudaERNS_18TensorIteratorBaseEENKUlvE0_clEvENKUlvE1_clEvEUlN3c104HalfEE_EEvS4_RKT_EUliE_EEviT1_ --------------------------
	.section	.nv.constant0._ZN2at6native18elementwise_kernelILi128ELi4EZNS0_15gpu_kernel_implIZZZNS0_16atan_kernel_cudaERNS_18TensorIteratorBaseEENKUlvE0_clEvENKUlvE1_clEvEUlN3c104HalfEE_EEvS4_RKT_EUliE_EEviT1_,"a",@progbits
	.sectionflags	@""
	.align	4
.nv.constant0._ZN2at6native18elementwise_kernelILi128ELi4EZNS0_15gpu_kernel_implIZZZNS0_16atan_kernel_cudaERNS_18TensorIteratorBaseEENKUlvE0_clEvENKUlvE1_clEvEUlN3c104HalfEE_EEvS4_RKT_EUliE_EEviT1_:
	.zero		1072


//--------------------- .nv.constant0._ZN2at6native27unrolled_elementwise_kernelIZZZNS0_16atan_kernel_cudaERNS_18TensorIteratorBaseEENKUlvE0_clEvENKUlvE1_clEvEUlN3c104HalfEE_St5arrayIPcLm2EELi4E23TrivialOffsetCalculatorILi1EjESD_NS0_6memory12LoadWithCastILi1EEENSE_13StoreWithCastILi1EEEEEviT_T0_T2_T3_T4_T5_ --------------------------
	.section	.nv.constant0._ZN2at6native27unrolled_elementwise_kernelIZZZNS0_16atan_kernel_cudaERNS_18TensorIteratorBaseEENKUlvE0_clEvENKUlvE1_clEvEUlN3c104HalfEE_St5arrayIPcLm2EELi4E23TrivialOffsetCalculatorILi1EjESD_NS0_6memory12LoadWithCastILi1EEENSE_13StoreWithCastILi1EEEEEviT_T0_T2_T3_T4_T5_,"a",@progbits
	.sectionflags	@""
	.align	4
.nv.constant0._ZN2at6native27unrolled_elementwise_kernelIZZZNS0_16atan_kernel_cudaERNS_18TensorIteratorBaseEENKUlvE0_clEvENKUlvE1_clEvEUlN3c104HalfEE_St5arrayIPcLm2EELi4E23TrivialOffsetCalculatorILi1EjESD_NS0_6memory12LoadWithCastILi1EEENSE_13StoreWithCastILi1EEEEEviT_T0_T2_T3_T4_T5_:
	.zero		572


//--------------------- .nv.constant0._ZN2at6native18elementwise_kernelILi128ELi4EZNS0_22gpu_kernel_impl_nocastIZZZNS0_16atan_kernel_cudaERNS_18TensorIteratorBaseEENKUlvE0_clEvENKUlvE1_clEvEUlN3c104HalfEE_EEvS4_RKT_EUliE_EEviT1_ --------------------------
	.section	.nv.constant0._ZN2at6native18elementwise_kernelILi128ELi4EZNS0_22gpu_kernel_impl_nocastIZZZNS0_16atan_kernel_cudaERNS_18TensorIteratorBaseEENKUlvE0_clEvENKUlvE1_clEvEUlN3c104HalfEE_EEvS4_RKT_EUliE_EEviT1_,"a",@progbits
	.sectionflags	@""
	.align	4
.nv.constant0._ZN2at6native18elementwise_kernelILi128ELi4EZNS0_22gpu_kernel_impl_nocastIZZZNS0_16atan_kernel_cudaERNS_18TensorIteratorBaseEENKUlvE0_clEvENKUlvE1_clEvEUlN3c104HalfEE_EEvS4_RKT_EUliE_EEviT1_:
	.zero		1072


//--------------------- .nv.constant0._ZN2at6native27unrolled_elementwise_kernelIZZZNS0_16atan_kernel_cudaERNS_18TensorIteratorBaseEENKUlvE0_clEvENKUlvE1_clEvEUlN3c104HalfEE_St5arrayIPcLm2EELi4E23TrivialOffsetCalculatorILi1EjESD_NS0_6memory15LoadWithoutCastENSE_16StoreWithoutCastEEEviT_T0_T2_T3_T4_T5_ --------------------------
	.section	.nv.constant0._ZN2at6native27unrolled_elementwise_kernelIZZZNS0_16atan_kernel_cudaERNS_18TensorIteratorBaseEENKUlvE0_clEvENKUlvE1_clEvEUlN3c104HalfEE_St5arrayIPcLm2EELi4E23TrivialOffsetCalculatorILi1EjESD_NS0_6memory15LoadWithoutCastENSE_16StoreWithoutCastEEEviT_T0_T2_T3_T4_T5_,"a",@progbits
	.sectionflags	@""
	.align	4
.nv.constant0._ZN2at6native27unrolled_elementwise_kernelIZZZNS0_16atan_kernel_cudaERNS_18TensorIteratorBaseEENKUlvE0_clEvENKUlvE1_clEvEUlN3c104HalfEE_St5arrayIPcLm2EELi4E23TrivialOffsetCalculatorILi1EjESD_NS0_6memory15LoadWithoutCastENSE_16StoreWithoutCastEEEviT_T0_T2_T3_T4_T5_:
	.zero		556


//--------------------- .nv.constant0._ZN2at6native29vectorized_elementwise_kernelILi2EZZZNS0_16atan_kernel_cudaERNS_18TensorIteratorBaseEENKUlvE0_clEvENKUlvE1_clEvEUlN3c104HalfEE_St5arrayIPcLm2EEEEviT0_T1_ --------------------------
	.section	.nv.constant0._ZN2at6native29vectorized_elementwise_kernelILi2EZZZNS0_16atan_kernel_cudaERNS_18TensorIteratorBaseEENKUlvE0_clEvENKUlvE1_clEvEUlN3c104HalfEE_St5arrayIPcLm2EEEEviT0_T1_,"a",@progbits
	.sectionflags	@""
	.align	4
.nv.constant0._ZN2at6native29vectorized_elementwise_kernelILi2EZZZNS0_16atan_kernel_cudaERNS_18TensorIteratorBaseEENKUlvE0_clEvENKUlvE1_clEvEUlN3c104HalfEE_St5arrayIPcLm2EEEEviT0_T1_:
	.zero		552


//--------------------- .nv.constant0._ZN2at6native29vectorized_elementwise_kernelILi4EZZZNS0_16atan_kernel_cudaERNS_18TensorIteratorBaseEENKUlvE0_clEvENKUlvE1_clEvEUlN3c104HalfEE_St5arrayIPcLm2EEEEviT0_T1_ --------------------------
	.section	.nv.constant0._ZN2at6native29vectorized_elementwise_kernelILi4EZZZNS0_16atan_kernel_cudaERNS_18TensorIteratorBaseEENKUlvE0_clEvENKUlvE1_clEvEUlN3c104HalfEE_St5arrayIPcLm2EEEEviT0_T1_,"a",@progbits
	.sectionflags	@""
	.align	4
.nv.constant0._ZN2at6native29vectorized_elementwise_kernelILi4EZZZNS0_16atan_kernel_cudaERNS_18TensorIteratorBaseEENKUlvE0_clEvENKUlvE1_clEvEUlN3c104HalfEE_St5arrayIPcLm2EEEEviT0_T1_:
	.zero		552


//--------------------- .nv.constant0._ZN2at6native29vectorized_elementwise_kernelILi8EZZZNS0_16atan_kernel_cudaERNS_18TensorIteratorBaseEENKUlvE0_clEvENKUlvE1_clEvEUlN3c104HalfEE_St5arrayIPcLm2EEEEviT0_T1_ --------------------------
	.section	.nv.constant0._ZN2at6native29vectorized_elementwise_kernelILi8EZZZNS0_16atan_kernel_cudaERNS_18TensorIteratorBaseEENKUlvE0_clEvENKUlvE1_clEvEUlN3c104HalfEE_St5arrayIPcLm2EEEEviT0_T1_,"a",@progbits
	.sectionflags	@""
	.align	4
.nv.constant0._ZN2at6native29vectorized_elementwise_kernelILi8EZZZNS0_16atan_kernel_cudaERNS_18TensorIteratorBaseEENKUlvE0_clEvENKUlvE1_clEvEUlN3c104HalfEE_St5arrayIPcLm2EEEEviT0_T1_:
	.zero		552


//--------------------- .nv.constant0._ZN2at6native18elementwise_kernelILi128ELi4EZNS0_15gpu_kernel_implIZZZNS0_16atan_kernel_cudaERNS_18TensorIteratorBaseEENKUlvE0_clEvENKUlvE0_clEvEUlfE_EEvS4_RKT_EUliE_EEviT1_ --------------------------
	.section	.nv.constant0._ZN2at6native18elementwise_kernelILi128ELi4EZNS0_15gpu_kernel_implIZZZNS0_16atan_kernel_cudaERNS_18TensorIteratorBaseEENKUlvE0_clEvENKUlvE0_clEvEUlfE_EEvS4_RKT_EUliE_EEviT1_,"a",@progbits
	.sectionflags	@""
	.align	4
.nv.constant0._ZN2at6native18elementwise_kernelILi128ELi4EZNS0_15gpu_kernel_implIZZZNS0_16atan_kernel_cudaERNS_18TensorIteratorBaseEENKUlvE0_clEvENKUlvE0_clEvEUlfE_EEvS4_RKT_EUliE_EEviT1_:
	.zero		1072


//--------------------- .nv.constant0._ZN2at6native27unrolled_elementwise_kernelIZZZNS0_16atan_kernel_cudaERNS_18TensorIteratorBaseEENKUlvE0_clEvENKUlvE0_clEvEUlfE_St5arrayIPcLm2EELi4E23TrivialOffsetCalculatorILi1EjESB_NS0_6memory12LoadWithCastILi1EEENSC_13StoreWithCastILi1EEEEEviT_T0_T2_T3_T4_T5_ --------------------------
	.section	.nv.constant0._ZN2at6native27unrolled_elementwise_kernelIZZZNS0_16atan_kernel_cudaERNS_18TensorIteratorBaseEENKUlvE0_clEvENKUlvE0_clEvEUlfE_St5arrayIPcLm2EELi4E23TrivialOffsetCalculatorILi1EjESB_NS0_6memory12LoadWithCastILi1EEENSC_13StoreWithCastILi1EEEEEviT_T0_T2_T3_T4_T5_,"a",@progbits
	.sectionflags	@""
	.align	4
.nv.constant0._ZN2at6native27unrolled_elementwise_kernelIZZZNS0_16atan_kernel_cudaERNS_18TensorIteratorBaseEENKUlvE0_clEvENKUlvE0_clEvEUlfE_St5arrayIPcLm2EELi4E23TrivialOffsetCalculatorILi1EjESB_NS0_6memory12LoadWithCastILi1EEENSC_13StoreWithCastILi1EEEEEviT_T0_T2_T3_T4_T5_:
	.zero		572


//--------------------- .nv.constant0._ZN2at6native18elementwise_kernelILi128ELi2EZNS0_22gpu_kernel_impl_nocastIZZZNS0_16atan_kernel_cudaERNS_18TensorIteratorBaseEENKUlvE0_clEvENKUlvE0_clEvEUlfE_EEvS4_RKT_EUliE_EEviT1_ --------------------------
	.section	.nv.constant0._ZN2at6native18elementwise_kernelILi128ELi2EZNS0_22gpu_kernel_impl_nocastIZZZNS0_16atan_kernel_cudaERNS_18TensorIteratorBaseEENKUlvE0_clEvENKUlvE0_clEvEUlfE_EEvS4_RKT_EUliE_EEviT1_,"a",@progbits
	.sectionflags	@""
	.align	4
.nv.constant0._ZN2at6native18elementwise_kernelILi128ELi2EZNS0_22gpu_kernel_impl_nocastIZZZNS0_16atan_kernel_cudaERNS_18TensorIteratorBaseEENKUlvE0_clEvENKUlvE0_clEvEUlfE_EEvS4_RKT_EUliE_EEviT1_:
	.zero		1072


//--------------------- .nv.constant0._ZN2at6native27unrolled_elementwise_kernelIZZZNS0_16atan_kernel_cudaERNS_18TensorIteratorBaseEENKUlvE0_clEvENKUlvE0_clEvEUlfE_St5arrayIPcLm2EELi4E23TrivialOffsetCalculatorILi1EjESB_NS0_6memory15LoadWithoutCastENSC_16StoreWithoutCastEEEviT_T0_T2_T3_T4_T5_ --------------------------
	.section	.nv.constant0._ZN2at6native27unrolled_elementwise_kernelIZZZNS0_16atan_kernel_cudaERNS_18TensorIteratorBaseEENKUlvE0_clEvENKUlvE0_clEvEUlfE_St5arrayIPcLm2EELi4E23TrivialOffsetCalculatorILi1EjESB_NS0_6memory15LoadWithoutCastENSC_16StoreWithoutCastEEEviT_T0_T2_T3_T4_T5_,"a",@progbits
	.sectionflags	@""
	.align	4
.nv.constant0._ZN2at6native27unrolled_elementwise_kernelIZZZNS0_16atan_kernel_cudaERNS_18TensorIteratorBaseEENKUlvE0_clEvENKUlvE0_clEvEUlfE_St5arrayIPcLm2EELi4E23TrivialOffsetCalculatorILi1EjESB_NS0_6memory15LoadWithoutCastENSC_16StoreWithoutCastEEEviT_T0_T2_T3_T4_T5_:
	.zero		556


//--------------------- .nv.constant0._ZN2at6native29vectorized_elementwise_kernelILi2EZZZNS0_16atan_kernel_cudaERNS_18TensorIteratorBaseEENKUlvE0_clEvENKUlvE0_clEvEUlfE_St5arrayIPcLm2EEEEviT0_T1_ --------------------------
	.section	.nv.constant0._ZN2at6native29vectorized_elementwise_kernelILi2EZZZNS0_16atan_kernel_cudaERNS_18TensorIteratorBaseEENKUlvE0_clEvENKUlvE0_clEvEUlfE_St5arrayIPcLm2EEEEviT0_T1_,"a",@progbits
	.sectionflags	@""
	.align	4
.nv.constant0._ZN2at6native29vectorized_elementwise_kernelILi2EZZZNS0_16atan_kernel_cudaERNS_18TensorIteratorBaseEENKUlvE0_clEvENKUlvE0_clEvEUlfE_St5arrayIPcLm2EEEEviT0_T1_:
	.zero		552


//--------------------- .nv.constant0._ZN2at6native29vectorized_elementwise_kernelILi4EZZZNS0_16atan_kernel_cudaERNS_18TensorIteratorBaseEENKUlvE0_clEvENKUlvE0_clEvEUlfE_St5arrayIPcLm2EEEEviT0_T1_ --------------------------
	.section	.nv.constant0._ZN2at6native29vectorized_elementwise_kernelILi4EZZZNS0_16atan_kernel_cudaERNS_18TensorIteratorBaseEENKUlvE0_clEvENKUlvE0_clEvEUlfE_St5arrayIPcLm2EEEEviT0_T1_,"a",@progbits
	.sectionflags	@""
	.align	4
.nv.constant0._ZN2at6native29vectorized_elementwise_kernelILi4EZZZNS0_16atan_kernel_cudaERNS_18TensorIteratorBaseEENKUlvE0_clEvENKUlvE0_clEvEUlfE_St5arrayIPcLm2EEEEviT0_T1_:
	.zero		552


//--------------------- .nv.constant0._ZN2at6native29vectorized_elementwise_kernelILi8EZZZNS0_16atan_kernel_cudaERNS_18TensorIteratorBaseEENKUlvE0_clEvENKUlvE0_clEvEUlfE_St5arrayIPcLm2EEEEviT0_T1_ --------------------------
	.section	.nv.constant0._ZN2at6native29vectorized_elementwise_kernelILi8EZZZNS0_16atan_kernel_cudaERNS_18TensorIteratorBaseEENKUlvE0_clEvENKUlvE0_clEvEUlfE_St5arrayIPcLm2EEEEviT0_T1_,"a",@progbits
	.sectionflags	@""
	.align	4
.nv.constant0._ZN2at6native29vectorized_elementwise_kernelILi8EZZZNS0_16atan_kernel_cudaERNS_18TensorIteratorBaseEENKUlvE0_clEvENKUlvE0_clEvEUlfE_St5arrayIPcLm2EEEEviT0_T1_:
	.zero		552


//--------------------- .nv.constant0._ZN2at6native18elementwise_kernelILi128ELi4EZNS0_15gpu_kernel_implIZZZNS0_16atan_kernel_cudaERNS_18TensorIteratorBaseEENKUlvE0_clEvENKUlvE_clEvEUldE_EEvS4_RKT_EUliE_EEviT1_ --------------------------
	.section	.nv.constant0._ZN2at6native18elementwise_kernelILi128ELi4EZNS0_15gpu_kernel_implIZZZNS0_16atan_kernel_cudaERNS_18TensorIteratorBaseEENKUlvE0_clEvENKUlvE_clEvEUldE_EEvS4_RKT_EUliE_EEviT1_,"a",@progbits
	.sectionflags	@""
	.align	4
.nv.constant0._ZN2at6native18elementwise_kernelILi128ELi4EZNS0_15gpu_kernel_implIZZZNS0_16atan_kernel_cudaERNS_18TensorIteratorBaseEENKUlvE0_clEvENKUlvE_clEvEUldE_EEvS4_RKT_EUliE_EEviT1_:
	.zero		1072


//--------------------- .nv.constant0._ZN2at6native27unrolled_elementwise_kernelIZZZNS0_16atan_kernel_cudaERNS_18TensorIteratorBaseEENKUlvE0_clEvENKUlvE_clEvEUldE_St5arrayIPcLm2EELi4E23TrivialOffsetCalculatorILi1EjESB_NS0_6memory12LoadWithCastILi1EEENSC_13StoreWithCastILi1EEEEEviT_T0_T2_T3_T4_T5_ --------------------------
	.section	.nv.constant0._ZN2at6native27unrolled_elementwise_kernelIZZZNS0_16atan_kernel_cudaERNS_18TensorIteratorBaseEENKUlvE0_clEvENKUlvE_clEvEUldE_St5arrayIPcLm2EELi4E23TrivialOffsetCalculatorILi1EjESB_NS0_6memory12LoadWithCastILi1EEENSC_13StoreWithCastILi1EEEEEviT_T0_T2_T3_T4_T5_,"a",@progbits
	.sectionflags	@""
	.align	4
.nv.constant0._ZN2at6native27unrolled_elementwise_kernelIZZZNS0_16atan_kernel_cudaERNS_18TensorIteratorBaseEENKUlvE0_clEvENKUlvE_clEvEUldE_St5arrayIPcLm2EELi4E23TrivialOffsetCalculatorILi1EjESB_NS0_6memory12LoadWithCastILi1EEENSC_13StoreWithCastILi1EEEEEviT_T0_T2_T3_T4_T5_:
	.zero		572


//--------------------- .nv.constant0._ZN2at6native18elementwise_kernelILi128ELi2EZNS0_22gpu_kernel_impl_nocastIZZZNS0_16atan_kernel_cudaERNS_18TensorIteratorBaseEENKUlvE0_clEvENKUlvE_clEvEUldE_EEvS4_RKT_EUliE_EEviT1_ --------------------------
	.section	.nv.constant0._ZN2at6native18elementwise_kernelILi128ELi2EZNS0_22gpu_kernel_impl_nocastIZZZNS0_16atan_kernel_cudaERNS_18TensorIteratorBaseEENKUlvE0_clEvENKUlvE_clEvEUldE_EEvS4_RKT_EUliE_EEviT1_,"a",@progbits
	.sectionflags	@""
	.align	4
.nv.constant0._ZN2at6native18elementwise_kernelILi128ELi2EZNS0_22gpu_kernel_impl_nocastIZZZNS0_16atan_kernel_cudaERNS_18TensorIteratorBaseEENKUlvE0_clEvENKUlvE_clEvEUldE_EEvS4_RKT_EUliE_EEviT1_:
	.zero		1072


//--------------------- .nv.constant0._ZN2at6native27unrolled_elementwise_kernelIZZZNS0_16atan_kernel_cudaERNS_18TensorIteratorBaseEENKUlvE0_clEvENKUlvE_clEvEUldE_St5arrayIPcLm2EELi4E23TrivialOffsetCalculatorILi1EjESB_NS0_6memory15LoadWithoutCastENSC_16StoreWithoutCastEEEviT_T0_T2_T3_T4_T5_ --------------------------
	.section	.nv.constant0._ZN2at6native27unrolled_elementwise_kernelIZZZNS0_16atan_kernel_cudaERNS_18TensorIteratorBaseEENKUlvE0_clEvENKUlvE_clEvEUldE_St5arrayIPcLm2EELi4E23TrivialOffsetCalculatorILi1EjESB_NS0_6memory15LoadWithoutCastENSC_16StoreWithoutCastEEEviT_T0_T2_T3_T4_T5_,"a",@progbits
	.sectionflags	@""
	.align	4
.nv.constant0._ZN2at6native27unrolled_elementwise_kernelIZZZNS0_16atan_kernel_cudaERNS_18TensorIteratorBaseEENKUlvE0_clEvENKUlvE_clEvEUldE_St5arrayIPcLm2EELi4E23TrivialOffsetCalculatorILi1EjESB_NS0_6memory15LoadWithoutCastENSC_16StoreWithoutCastEEEviT_T0_T2_T3_T4_T5_:
	.zero		556


//--------------------- .nv.constant0._ZN2at6native29vectorized_elementwise_kernelILi2EZZZNS0_16atan_kernel_cudaERNS_18TensorIteratorBaseEENKUlvE0_clEvENKUlvE_clEvEUldE_St5arrayIPcLm2EEEEviT0_T1_ --------------------------
	.section	.nv.constant0._ZN2at6native29vectorized_elementwise_kernelILi2EZZZNS0_16atan_kernel_cudaERNS_18TensorIteratorBaseEENKUlvE0_clEvENKUlvE_clEvEUldE_St5arrayIPcLm2EEEEviT0_T1_,"a",@progbits
	.sectionflags	@""
	.align	4
.nv.constant0._ZN2at6native29vectorized_elementwise_kernelILi2EZZZNS0_16atan_kernel_cudaERNS_18TensorIteratorBaseEENKUlvE0_clEvENKUlvE_clEvEUldE_St5arrayIPcLm2EEEEviT0_T1_:
	.zero		552


//--------------------- .nv.constant0._ZN2at6native29vectorized_elementwise_kernelILi4EZZZNS0_16atan_kernel_cudaERNS_18TensorIteratorBaseEENKUlvE0_clEvENKUlvE_clEvEUldE_St5arrayIPcLm2EEEEviT0_T1_ --------------------------
	.section	.nv.constant0._ZN2at6native29vectorized_elementwise_kernelILi4EZZZNS0_16atan_kernel_cudaERNS_18TensorIteratorBaseEENKUlvE0_clEvENKUlvE_clEvEUldE_St5arrayIPcLm2EEEEviT0_T1_,"a",@progbits
	.sectionflags	@""
	.align	4
.nv.constant0._ZN2at6native29vectorized_elementwise_kernelILi4EZZZNS0_16atan_kernel_cudaERNS_18TensorIteratorBaseEENKUlvE0_clEvENKUlvE_clEvEUldE_St5arrayIPcLm2EEEEviT0_T1_:
	.zero		552


//--------------------- .nv.constant0._ZN2at6native29vectorized_elementwise_kernelILi8EZZZNS0_16atan_kernel_cudaERNS_18TensorIteratorBaseEENKUlvE0_clEvENKUlvE_clEvEUldE_St5arrayIPcLm2EEEEviT0_T1_ --------------------------
	.section	.nv.constant0._ZN2at6native29vectorized_elementwise_kernelILi8EZZZNS0_16atan_kernel_cudaERNS_18TensorIteratorBaseEENKUlvE0_clEvENKUlvE_clEvEUldE_St5arrayIPcLm2EEEEviT0_T1_,"a",@progbits
	.sectionflags	@""
	.align	4
.nv.constant0._ZN2at6native29vectorized_elementwise_kernelILi8EZZZNS0_16atan_kernel_cudaERNS_18TensorIteratorBaseEENKUlvE0_clEvENKUlvE_clEvEUldE_St5arrayIPcLm2EEEEviT0_T1_:
	.zero		552


//--------------------- SYMBOLS --------------------------

	.type		.nv.reservedSmem.offset0,@object
	.size		.nv.reservedSmem.offset0,0x4
	.type		__assertfail,@function
